	.target	sm_100a

	.elftype	@"ET_EXEC"


//--------------------- .note.nv.tkinfo           --------------------------
	.section	.note.nv.tkinfo,"",@"SHT_NOTE"
	.sectionflags	@"SHF_NOTE_NV_TKINFO"
	.tkinfo
        /*0018*/ 	.word	0x00000002
        /*0030*/ 	.string	""
        /*0030*/ 	.string	"ptxas"
        /*0030*/ 	.string	"Cuda compilation tools, release 13.0, V13.0.88"
        /*0030*/ 	.string	"Build cuda_13.0.r13.0/compiler.36424714_0"
        /*0030*/ 	.string	"-arch sm_100a -m 64 "



//--------------------- .note.nv.cuinfo           --------------------------
	.section	.note.nv.cuinfo,"",@"SHT_NOTE"
	.sectionflags	@"SHF_NOTE_NV_CUINFO"
        /*0018*/ 	.short	0x0002
        /*001a*/ 	.short	0x0064
        /*001c*/ 	.short	0x0082
	.zero		2


//--------------------- .nv.info                  --------------------------
	.section	.nv.info,"",@"SHT_CUDA_INFO"
	.align	4


	//----- nvinfo : EIATTR_REGCOUNT
	.align		4
        /*0000*/ 	.byte	0x04, 0x2f
        /*0002*/ 	.short	(.L_29 - .L_28)
	.align		4
.L_28:
        /*0004*/ 	.word	index@(_Z18fp16_to_fp8_kernelPK6__halfPhiiii)
        /*0008*/ 	.word	0x0000000e


	//----- nvinfo : EIATTR_FRAME_SIZE
	.align		4
.L_29:
        /*000c*/ 	.byte	0x04, 0x11
        /*000e*/ 	.short	(.L_31 - .L_30)
	.align		4
.L_30:
        /*0010*/ 	.word	index@(_Z18fp16_to_fp8_kernelPK6__halfPhiiii)
        /*0014*/ 	.word	0x00000000


	//----- nvinfo : EIATTR_REGCOUNT
	.align		4
.L_31:
        /*0018*/ 	.byte	0x04, 0x2f
        /*001a*/ 	.short	(.L_33 - .L_32)
	.align		4
.L_32:
        /*001c*/ 	.word	index@(_Z18fp8_to_fp16_kernelPKhP6__halfiiii)
        /*0020*/ 	.word	0x0000000e


	//----- nvinfo : EIATTR_FRAME_SIZE
	.align		4
.L_33:
        /*0024*/ 	.byte	0x04, 0x11
        /*0026*/ 	.short	(.L_35 - .L_34)
	.align		4
.L_34:
        /*0028*/ 	.word	index@(_Z18fp8_to_fp16_kernelPKhP6__halfiiii)
        /*002c*/ 	.word	0x00000000


	//----- nvinfo : EIATTR_REGCOUNT
	.align		4
.L_35:
        /*0030*/ 	.byte	0x04, 0x2f
        /*0032*/ 	.short	(.L_37 - .L_36)
	.align		4
.L_36:
        /*0034*/ 	.word	index@(_Z25fp16_to_q_kv_paged_kernelILi4ELi4EEvPK6__halfPhPS0_S2_S3_S4_PKiS6_iiii)
        /*0038*/ 	.word	0x0000001c


	//----- nvinfo : EIATTR_FRAME_SIZE
	.align		4
.L_37:
        /*003c*/ 	.byte	0x04, 0x11
        /*003e*/ 	.short	(.L_39 - .L_38)
	.align		4
.L_38:
        /*0040*/ 	.word	index@(_Z25fp16_to_q_kv_paged_kernelILi4ELi4EEvPK6__halfPhPS0_S2_S3_S4_PKiS6_iiii)
        /*0044*/ 	.word	0x00000000


	//----- nvinfo : EIATTR_REGCOUNT
	.align		4
.L_39:
        /*0048*/ 	.byte	0x04, 0x2f
        /*004a*/ 	.short	(.L_41 - .L_40)
	.align		4
.L_40:
        /*004c*/ 	.word	index@(_Z25fp16_to_q_kv_paged_kernelILi8ELi4EEvPK6__halfPhPS0_S2_S3_S4_PKiS6_iiii)
        /*0050*/ 	.word	0x00000020


	//----- nvinfo : EIATTR_FRAME_SIZE
	.align		4
.L_41:
        /*0054*/ 	.byte	0x04, 0x11
        /*0056*/ 	.short	(.L_43 - .L_42)
	.align		4
.L_42:
        /*0058*/ 	.word	index@(_Z25fp16_to_q_kv_paged_kernelILi8ELi4EEvPK6__halfPhPS0_S2_S3_S4_PKiS6_iiii)
        /*005c*/ 	.word	0x00000000


	//----- nvinfo : EIATTR_REGCOUNT
	.align		4
.L_43:
        /*0060*/ 	.byte	0x04, 0x2f
        /*0062*/ 	.short	(.L_45 - .L_44)
	.align		4
.L_44:
        /*0064*/ 	.word	index@(_Z25fp16_to_q_kv_paged_kernelILi8ELi8EEvPK6__halfPhPS0_S2_S3_S4_PKiS6_iiii)
        /*0068*/ 	.word	0x0000001c


	//----- nvinfo : EIATTR_FRAME_SIZE
	.align		4
.L_45:
        /*006c*/ 	.byte	0x04, 0x11
        /*006e*/ 	.short	(.L_47 - .L_46)
	.align		4
.L_46:
        /*0070*/ 	.word	index@(_Z25fp16_to_q_kv_paged_kernelILi8ELi8EEvPK6__halfPhPS0_S2_S3_S4_PKiS6_iiii)
        /*0074*/ 	.word	0x00000000


	//----- nvinfo : EIATTR_REGCOUNT
	.align		4
.L_47:
        /*0078*/ 	.byte	0x04, 0x2f
        /*007a*/ 	.short	(.L_49 - .L_48)
	.align		4
.L_48:
        /*007c*/ 	.word	index@(_Z19fp16_to_q_kv_kernelILi4ELi4EEvPK6__halfPhPS0_S2_S3_S4_iii)
        /*0080*/ 	.word	0x00000013


	//----- nvinfo : EIATTR_FRAME_SIZE
	.align		4
.L_49:
        /*0084*/ 	.byte	0x04, 0x11
        /*0086*/ 	.short	(.L_51 - .L_50)
	.align		4
.L_50:
        /*0088*/ 	.word	index@(_Z19fp16_to_q_kv_kernelILi4ELi4EEvPK6__halfPhPS0_S2_S3_S4_iii)
        /*008c*/ 	.word	0x00000000


	//----- nvinfo : EIATTR_REGCOUNT
	.align		4
.L_51:
        /*0090*/ 	.byte	0x04, 0x2f
        /*0092*/ 	.short	(.L_53 - .L_52)
	.align		4
.L_52:
        /*0094*/ 	.word	index@(_Z19fp16_to_q_kv_kernelILi8ELi4EEvPK6__halfPhPS0_S2_S3_S4_iii)
        /*0098*/ 	.word	0x00000011


	//----- nvinfo : EIATTR_FRAME_SIZE
	.align		4
.L_53:
        /*009c*/ 	.byte	0x04, 0x11
        /*009e*/ 	.short	(.L_55 - .L_54)
	.align		4
.L_54:
        /*00a0*/ 	.word	index@(_Z19fp16_to_q_kv_kernelILi8ELi4EEvPK6__halfPhPS0_S2_S3_S4_iii)
        /*00a4*/ 	.word	0x00000000


	//----- nvinfo : EIATTR_REGCOUNT
	.align		4
.L_55:
        /*00a8*/ 	.byte	0x04, 0x2f
        /*00aa*/ 	.short	(.L_57 - .L_56)
	.align		4
.L_56:
        /*00ac*/ 	.word	index@(_Z19fp16_to_q_kv_kernelILi8ELi8EEvPK6__halfPhPS0_S2_S3_S4_iii)
        /*00b0*/ 	.word	0x00000011


	//----- nvinfo : EIATTR_FRAME_SIZE
	.align		4
.L_57:
        /*00b4*/ 	.byte	0x04, 0x11
        /*00b6*/ 	.short	(.L_59 - .L_58)
	.align		4
.L_58:
        /*00b8*/ 	.word	index@(_Z19fp16_to_q_kv_kernelILi8ELi8EEvPK6__halfPhPS0_S2_S3_S4_iii)
        /*00bc*/ 	.word	0x00000000


	//----- nvinfo : EIATTR_REGCOUNT
	.align		4
.L_59:
        /*00c0*/ 	.byte	0x04, 0x2f
        /*00c2*/ 	.short	(.L_61 - .L_60)
	.align		4
.L_60:
        /*00c4*/ 	.word	index@(_Z25q_to_fp16_kv_paged_kernelILi4ELi4EEvPKhPK6__halfPS2_S1_S4_S5_PKiS7_iii)
        /*00c8*/ 	.word	0x0000001e


	//----- nvinfo : EIATTR_FRAME_SIZE
	.align		4
.L_61:
        /*00cc*/ 	.byte	0x04, 0x11
        /*00ce*/ 	.short	(.L_63 - .L_62)
	.align		4
.L_62:
        /*00d0*/ 	.word	index@(_Z25q_to_fp16_kv_paged_kernelILi4ELi4EEvPKhPK6__halfPS2_S1_S4_S5_PKiS7_iii)
        /*00d4*/ 	.word	0x00000000


	//----- nvinfo : EIATTR_REGCOUNT
	.align		4
.L_63:
        /*00d8*/ 	.byte	0x04, 0x2f
        /*00da*/ 	.short	(.L_65 - .L_64)
	.align		4
.L_64:
        /*00dc*/ 	.word	index@(_Z25q_to_fp16_kv_paged_kernelILi8ELi4EEvPKhPK6__halfPS2_S1_S4_S5_PKiS7_iii)
        /*00e0*/ 	.word	0x00000020


	//----- nvinfo : EIATTR_FRAME_SIZE
	.align		4
.L_65:
        /*00e4*/ 	.byte	0x04, 0x11
        /*00e6*/ 	.short	(.L_67 - .L_66)
	.align		4
.L_66:
        /*00e8*/ 	.word	index@(_Z25q_to_fp16_kv_paged_kernelILi8ELi4EEvPKhPK6__halfPS2_S1_S4_S5_PKiS7_iii)
        /*00ec*/ 	.word	0x00000000


	//----- nvinfo : EIATTR_REGCOUNT
	.align		4
.L_67:
        /*00f0*/ 	.byte	0x04, 0x2f
        /*00f2*/ 	.short	(.L_69 - .L_68)
	.align		4
.L_68:
        /*00f4*/ 	.word	index@(_Z25q_to_fp16_kv_paged_kernelILi8ELi8EEvPKhPK6__halfPS2_S1_S4_S5_PKiS7_iii)
        /*00f8*/ 	.word	0x00000020


	//----- nvinfo : EIATTR_FRAME_SIZE
	.align		4
.L_69:
        /*00fc*/ 	.byte	0x04, 0x11
        /*00fe*/ 	.short	(.L_71 - .L_70)
	.align		4
.L_70:
        /*0100*/ 	.word	index@(_Z25q_to_fp16_kv_paged_kernelILi8ELi8EEvPKhPK6__halfPS2_S1_S4_S5_PKiS7_iii)
        /*0104*/ 	.word	0x00000000


	//----- nvinfo : EIATTR_REGCOUNT
	.align		4
.L_71:
        /*0108*/ 	.byte	0x04, 0x2f
        /*010a*/ 	.short	(.L_73 - .L_72)
	.align		4
.L_72:
        /*010c*/ 	.word	index@(_Z19q_to_fp16_kv_kernelILi4ELi4EEvPKhPK6__halfPS2_S1_S4_S5_iii)
        /*0110*/ 	.word	0x0000000d


	//----- nvinfo : EIATTR_FRAME_SIZE
	.align		4
.L_73:
        /*0114*/ 	.byte	0x04, 0x11
        /*0116*/ 	.short	(.L_75 - .L_74)
	.align		4
.L_74:
        /*0118*/ 	.word	index@(_Z19q_to_fp16_kv_kernelILi4ELi4EEvPKhPK6__halfPS2_S1_S4_S5_iii)
        /*011c*/ 	.word	0x00000000


	//----- nvinfo : EIATTR_REGCOUNT
	.align		4
.L_75:
        /*0120*/ 	.byte	0x04, 0x2f
        /*0122*/ 	.short	(.L_77 - .L_76)
	.align		4
.L_76:
        /*0124*/ 	.word	index@(_Z19q_to_fp16_kv_kernelILi8ELi4EEvPKhPK6__halfPS2_S1_S4_S5_iii)
        /*0128*/ 	.word	0x0000000d


	//----- nvinfo : EIATTR_FRAME_SIZE
	.align		4
.L_77:
        /*012c*/ 	.byte	0x04, 0x11
        /*012e*/ 	.short	(.L_79 - .L_78)
	.align		4
.L_78:
        /*0130*/ 	.word	index@(_Z19q_to_fp16_kv_kernelILi8ELi4EEvPKhPK6__halfPS2_S1_S4_S5_iii)
        /*0134*/ 	.word	0x00000000


	//----- nvinfo : EIATTR_REGCOUNT
	.align		4
.L_79:
        /*0138*/ 	.byte	0x04, 0x2f
        /*013a*/ 	.short	(.L_81 - .L_80)
	.align		4
.L_80:
        /*013c*/ 	.word	index@(_Z19q_to_fp16_kv_kernelILi8ELi8EEvPKhPK6__halfPS2_S1_S4_S5_iii)
        /*0140*/ 	.word	0x0000000d


	//----- nvinfo : EIATTR_FRAME_SIZE
	.align		4
.L_81:
        /*0144*/ 	.byte	0x04, 0x11
        /*0146*/ 	.short	(.L_83 - .L_82)
	.align		4
.L_82:
        /*0148*/ 	.word	index@(_Z19q_to_fp16_kv_kernelILi8ELi8EEvPKhPK6__halfPS2_S1_S4_S5_iii)
        /*014c*/ 	.word	0x00000000


	//----- nvinfo : EIATTR_REGCOUNT
	.align		4
.L_83:
        /*0150*/ 	.byte	0x04, 0x2f
        /*0152*/ 	.short	(.L_85 - .L_84)
	.align		4
.L_84:
        /*0154*/ 	.word	index@(_Z19cache_rotate_kernelPhPKjS_mm)
        /*0158*/ 	.word	0x00000020


	//----- nvinfo : EIATTR_FRAME_SIZE
	.align		4
.L_85:
        /*015c*/ 	.byte	0x04, 0x11
        /*015e*/ 	.short	(.L_87 - .L_86)
	.align		4
.L_86:
        /*0160*/ 	.word	index@($__internal_0_$__cuda_sm20_div_u64)
        /*0164*/ 	.word	0x00000000


	//----- nvinfo : EIATTR_FRAME_SIZE
	.align		4
.L_87:
        /*0168*/ 	.byte	0x04, 0x11
        /*016a*/ 	.short	(.L_89 - .L_88)
	.align		4
.L_88:
        /*016c*/ 	.word	index@(_Z19cache_rotate_kernelPhPKjS_mm)
        /*0170*/ 	.word	0x00000000


	//----- nvinfo : EIATTR_MIN_STACK_SIZE
	.align		4
.L_89:
        /*0174*/ 	.byte	0x04, 0x12
        /*0176*/ 	.short	(.L_91 - .L_90)
	.align		4
.L_90:
        /*0178*/ 	.word	index@(_Z19cache_rotate_kernelPhPKjS_mm)
        /*017c*/ 	.word	0x00000000


	//----- nvinfo : EIATTR_MIN_STACK_SIZE
	.align		4
.L_91:
        /*0180*/ 	.byte	0x04, 0x12
        /*0182*/ 	.short	(.L_93 - .L_92)
	.align		4
.L_92:
        /*0184*/ 	.word	index@(_Z19q_to_fp16_kv_kernelILi8ELi8EEvPKhPK6__halfPS2_S1_S4_S5_iii)
        /*0188*/ 	.word	0x00000000


	//----- nvinfo : EIATTR_MIN_STACK_SIZE
	.align		4
.L_93:
        /*018c*/ 	.byte	0x04, 0x12
        /*018e*/ 	.short	(.L_95 - .L_94)
	.align		4
.L_94:
        /*0190*/ 	.word	index@(_Z19q_to_fp16_kv_kernelILi8ELi4EEvPKhPK6__halfPS2_S1_S4_S5_iii)
        /*0194*/ 	.word	0x00000000


	//----- nvinfo : EIATTR_MIN_STACK_SIZE
	.align		4
.L_95:
        /*0198*/ 	.byte	0x04, 0x12
        /*019a*/ 	.short	(.L_97 - .L_96)
	.align		4
.L_96:
        /*019c*/ 	.word	index@(_Z19q_to_fp16_kv_kernelILi4ELi4EEvPKhPK6__halfPS2_S1_S4_S5_iii)
        /*01a0*/ 	.word	0x00000000


	//----- nvinfo : EIATTR_MIN_STACK_SIZE
	.align		4
.L_97:
        /*01a4*/ 	.byte	0x04, 0x12
        /*01a6*/ 	.short	(.L_99 - .L_98)
	.align		4
.L_98:
        /*01a8*/ 	.word	index@(_Z25q_to_fp16_kv_paged_kernelILi8ELi8EEvPKhPK6__halfPS2_S1_S4_S5_PKiS7_iii)
        /*01ac*/ 	.word	0x00000000


	//----- nvinfo : EIATTR_MIN_STACK_SIZE
	.align		4
.L_99:
        /*01b0*/ 	.byte	0x04, 0x12
        /*01b2*/ 	.short	(.L_101 - .L_100)
	.align		4
.L_100:
        /*01b4*/ 	.word	index@(_Z25q_to_fp16_kv_paged_kernelILi8ELi4EEvPKhPK6__halfPS2_S1_S4_S5_PKiS7_iii)
        /*01b8*/ 	.word	0x00000000


	//----- nvinfo : EIATTR_MIN_STACK_SIZE
	.align		4
.L_101:
        /*01bc*/ 	.byte	0x04, 0x12
        /*01be*/ 	.short	(.L_103 - .L_102)
	.align		4
.L_102:
        /*01c0*/ 	.word	index@(_Z25q_to_fp16_kv_paged_kernelILi4ELi4EEvPKhPK6__halfPS2_S1_S4_S5_PKiS7_iii)
        /*01c4*/ 	.word	0x00000000


	//----- nvinfo : EIATTR_MIN_STACK_SIZE
	.align		4
.L_103:
        /*01c8*/ 	.byte	0x04, 0x12
        /*01ca*/ 	.short	(.L_105 - .L_104)
	.align		4
.L_104:
        /*01cc*/ 	.word	index@(_Z19fp16_to_q_kv_kernelILi8ELi8EEvPK6__halfPhPS0_S2_S3_S4_iii)
        /*01d0*/ 	.word	0x00000000


	//----- nvinfo : EIATTR_MIN_STACK_SIZE
	.align		4
.L_105:
        /*01d4*/ 	.byte	0x04, 0x12
        /*01d6*/ 	.short	(.L_107 - .L_106)
	.align		4
.L_106:
        /*01d8*/ 	.word	index@(_Z19fp16_to_q_kv_kernelILi8ELi4EEvPK6__halfPhPS0_S2_S3_S4_iii)
        /*01dc*/ 	.word	0x00000000


	//----- nvinfo : EIATTR_MIN_STACK_SIZE
	.align		4
.L_107:
        /*01e0*/ 	.byte	0x04, 0x12
        /*01e2*/ 	.short	(.L_109 - .L_108)
	.align		4
.L_108:
        /*01e4*/ 	.word	index@(_Z19fp16_to_q_kv_kernelILi4ELi4EEvPK6__halfPhPS0_S2_S3_S4_iii)
        /*01e8*/ 	.word	0x00000000


	//----- nvinfo : EIATTR_MIN_STACK_SIZE
	.align		4
.L_109:
        /*01ec*/ 	.byte	0x04, 0x12
        /*01ee*/ 	.short	(.L_111 - .L_110)
	.align		4
.L_110:
        /*01f0*/ 	.word	index@(_Z25fp16_to_q_kv_paged_kernelILi8ELi8EEvPK6__halfPhPS0_S2_S3_S4_PKiS6_iiii)
        /*01f4*/ 	.word	0x00000000


	//----- nvinfo : EIATTR_MIN_STACK_SIZE
	.align		4
.L_111:
        /*01f8*/ 	.byte	0x04, 0x12
        /*01fa*/ 	.short	(.L_113 - .L_112)
	.align		4
.L_112:
        /*01fc*/ 	.word	index@(_Z25fp16_to_q_kv_paged_kernelILi8ELi4EEvPK6__halfPhPS0_S2_S3_S4_PKiS6_iiii)
        /*0200*/ 	.word	0x00000000


	//----- nvinfo : EIATTR_MIN_STACK_SIZE
	.align		4
.L_113:
        /*0204*/ 	.byte	0x04, 0x12
        /*0206*/ 	.short	(.L_115 - .L_114)
	.align		4
.L_114:
        /*0208*/ 	.word	index@(_Z25fp16_to_q_kv_paged_kernelILi4ELi4EEvPK6__halfPhPS0_S2_S3_S4_PKiS6_iiii)
        /*020c*/ 	.word	0x00000000


	//----- nvinfo : EIATTR_MIN_STACK_SIZE
	.align		4
.L_115:
        /*0210*/ 	.byte	0x04, 0x12
        /*0212*/ 	.short	(.L_117 - .L_116)
	.align		4
.L_116:
        /*0214*/ 	.word	index@(_Z18fp8_to_fp16_kernelPKhP6__halfiiii)
        /*0218*/ 	.word	0x00000000


	//----- nvinfo : EIATTR_MIN_STACK_SIZE
	.align		4
.L_117:
        /*021c*/ 	.byte	0x04, 0x12
        /*021e*/ 	.short	(.L_119 - .L_118)
	.align		4
.L_118:
        /*0220*/ 	.word	index@(_Z18fp16_to_fp8_kernelPK6__halfPhiiii)
        /*0224*/ 	.word	0x00000000
.L_119:


//--------------------- .nv.compat                --------------------------
	.section	.nv.compat,"",@"SHT_CUDA_COMPAT_INFO"
	.align	4
        /*0000*/ 	.byte	0x02, 0x09, 0x01, 0x00, 0x02, 0x02, 0x01, 0x00, 0x02, 0x05, 0x05, 0x00, 0x03, 0x07, 0x01, 0x01
        /*0010*/ 	.byte	0x02, 0x03, 0x00, 0x00, 0x02, 0x06, 0x01, 0x00, 0x04, 0x0b, 0x08, 0x00, 0x09, 0x00, 0x00, 0x00
        /*0020*/ 	.byte	0x00, 0x00, 0x00, 0x00


//--------------------- .nv.info._Z19cache_rotate_kernelPhPKjS_mm --------------------------
	.section	.nv.info._Z19cache_rotate_kernelPhPKjS_mm,"",@"SHT_CUDA_INFO"
	.sectionflags	@""
	.align	4


	//----- nvinfo : EIATTR_CUDA_API_VERSION
	.align		4
        /*0000*/ 	.byte	0x04, 0x37
        /*0002*/ 	.short	(.L_121 - .L_120)
.L_120:
        /*0004*/ 	.word	0x00000082


	//----- nvinfo : EIATTR_KPARAM_INFO
	.align		4
.L_121:
        /*0008*/ 	.byte	0x04, 0x17
        /*000a*/ 	.short	(.L_123 - .L_122)
.L_122:
        /*000c*/ 	.word	0x00000000
        /*0010*/ 	.short	0x0004
        /*0012*/ 	.short	0x0020
        /*0014*/ 	.byte	0x00, 0xf0, 0x21, 0x00


	//----- nvinfo : EIATTR_KPARAM_INFO
	.align		4
.L_123:
        /*0018*/ 	.byte	0x04, 0x17
        /*001a*/ 	.short	(.L_125 - .L_124)
.L_124:
        /*001c*/ 	.word	0x00000000
        /*0020*/ 	.short	0x0003
        /*0022*/ 	.short	0x0018
        /*0024*/ 	.byte	0x00, 0xf0, 0x21, 0x00


	//----- nvinfo : EIATTR_KPARAM_INFO
	.align		4
.L_125:
        /*0028*/ 	.byte	0x04, 0x17
        /*002a*/ 	.short	(.L_127 - .L_126)
.L_126:
        /*002c*/ 	.word	0x00000000
        /*0030*/ 	.short	0x0002
        /*0032*/ 	.short	0x0010
        /*0034*/ 	.byte	0x00, 0xf5, 0x21, 0x00


	//----- nvinfo : EIATTR_KPARAM_INFO
	.align		4
.L_127:
        /*0038*/ 	.byte	0x04, 0x17
        /*003a*/ 	.short	(.L_129 - .L_128)
.L_128:
        /*003c*/ 	.word	0x00000000
        /*0040*/ 	.short	0x0001
        /*0042*/ 	.short	0x0008
        /*0044*/ 	.byte	0x00, 0xf5, 0x21, 0x00


	//----- nvinfo : EIATTR_KPARAM_INFO
	.align		4
.L_129:
        /*0048*/ 	.byte	0x04, 0x17
        /*004a*/ 	.short	(.L_131 - .L_130)
.L_130:
        /*004c*/ 	.word	0x00000000
        /*0050*/ 	.short	0x0000
        /*0052*/ 	.short	0x0000
        /*0054*/ 	.byte	0x00, 0xf5, 0x21, 0x00


	//----- nvinfo : EIATTR_SPARSE_MMA_MASK
	.align		4
.L_131:
        /*0058*/ 	.byte	0x03, 0x50
        /*005a*/ 	.short	0x0000


	//----- nvinfo : EIATTR_MAXREG_COUNT
	.align		4
        /*005c*/ 	.byte	0x03, 0x1b
        /*005e*/ 	.short	0x0080


	//----- nvinfo : EIATTR_MERCURY_ISA_VERSION
	.align		4
        /*0060*/ 	.byte	0x03, 0x5f
        /*0062*/ 	.short	0x0101


	//----- nvinfo : EIATTR_VRC_CTA_INIT_COUNT
	.align		4
        /*0064*/ 	.byte	0x02, 0x4a
	.zero		1
	.zero		1


	//----- nvinfo : EIATTR_EXIT_INSTR_OFFSETS
	.align		4
        /*0068*/ 	.byte	0x04, 0x1c
        /*006a*/ 	.short	(.L_133 - .L_132)


	//   ....[0]....
.L_132:
        /*006c*/ 	.word	0x000002f0


	//   ....[1]....
        /*0070*/ 	.word	0x00001150


	//   ....[2]....
        /*0074*/ 	.word	0x000013e0


	//   ....[3]....
        /*0078*/ 	.word	0x00001620


	//----- nvinfo : EIATTR_MAX_THREADS
	.align		4
.L_133:
        /*007c*/ 	.byte	0x04, 0x05
        /*007e*/ 	.short	(.L_135 - .L_134)
.L_134:
        /*0080*/ 	.word	0x00000200
        /*0084*/ 	.word	0x00000001
        /*0088*/ 	.word	0x00000001


	//----- nvinfo : EIATTR_CRS_STACK_SIZE
	.align		4
.L_135:
        /*008c*/ 	.byte	0x04, 0x1e
        /*008e*/ 	.short	(.L_137 - .L_136)
.L_136:
        /*0090*/ 	.word	0x00000000


	//----- nvinfo : EIATTR_CBANK_PARAM_SIZE
	.align		4
.L_137:
        /*0094*/ 	.byte	0x03, 0x19
        /*0096*/ 	.short	0x0028


	//----- nvinfo : EIATTR_PARAM_CBANK
	.align		4
        /*0098*/ 	.byte	0x04, 0x0a
        /*009a*/ 	.short	(.L_139 - .L_138)
	.align		4
.L_138:
        /*009c*/ 	.word	index@(.nv.constant0._Z19cache_rotate_kernelPhPKjS_mm)
        /*00a0*/ 	.short	0x0380
        /*00a2*/ 	.short	0x0028


	//----- nvinfo : EIATTR_SW_WAR
	.align		4
.L_139:
        /*00a4*/ 	.byte	0x04, 0x36
        /*00a6*/ 	.short	(.L_141 - .L_140)
.L_140:
        /*00a8*/ 	.word	0x00000008
.L_141:


//--------------------- .nv.info._Z19q_to_fp16_kv_kernelILi8ELi8EEvPKhPK6__halfPS2_S1_S4_S5_iii --------------------------
	.section	.nv.info._Z19q_to_fp16_kv_kernelILi8ELi8EEvPKhPK6__halfPS2_S1_S4_S5_iii,"",@"SHT_CUDA_INFO"
	.sectionflags	@""
	.align	4


	//----- nvinfo : EIATTR_CUDA_API_VERSION
	.align		4
        /*0000*/ 	.byte	0x04, 0x37
        /*0002*/ 	.short	(.L_143 - .L_142)
.L_142:
        /*0004*/ 	.word	0x00000082


	//----- nvinfo : EIATTR_KPARAM_INFO
	.align		4
.L_143:
        /*0008*/ 	.byte	0x04, 0x17
        /*000a*/ 	.short	(.L_145 - .L_144)
.L_144:
        /*000c*/ 	.word	0x00000000
        /*0010*/ 	.short	0x0008
        /*0012*/ 	.short	0x0038
        /*0014*/ 	.byte	0x00, 0xf0, 0x11, 0x00


	//----- nvinfo : EIATTR_KPARAM_INFO
	.align		4
.L_145:
        /*0018*/ 	.byte	0x04, 0x17
        /*001a*/ 	.short	(.L_147 - .L_146)
.L_146:
        /*001c*/ 	.word	0x00000000
        /*0020*/ 	.short	0x0007
        /*0022*/ 	.short	0x0034
        /*0024*/ 	.byte	0x00, 0xf0, 0x11, 0x00


	//----- nvinfo : EIATTR_KPARAM_INFO
	.align		4
.L_147:
        /*0028*/ 	.byte	0x04, 0x17
        /*002a*/ 	.short	(.L_149 - .L_148)
.L_148:
        /*002c*/ 	.word	0x00000000
        /*0030*/ 	.short	0x0006
        /*0032*/ 	.short	0x0030
        /*0034*/ 	.byte	0x00, 0xf0, 0x11, 0x00


	//----- nvinfo : EIATTR_KPARAM_INFO
	.align		4
.L_149:
        /*0038*/ 	.byte	0x04, 0x17
        /*003a*/ 	.short	(.L_151 - .L_150)
.L_150:
        /*003c*/ 	.word	0x00000000
        /*0040*/ 	.short	0x0005
        /*0042*/ 	.short	0x0028
        /*0044*/ 	.byte	0x00, 0xf5, 0x21, 0x00


	//----- nvinfo : EIATTR_KPARAM_INFO
	.align		4
.L_151:
        /*0048*/ 	.byte	0x04, 0x17
        /*004a*/ 	.short	(.L_153 - .L_152)
.L_152:
        /*004c*/ 	.word	0x00000000
        /*0050*/ 	.short	0x0004
        /*0052*/ 	.short	0x0020
        /*0054*/ 	.byte	0x00, 0xf5, 0x21, 0x00


	//----- nvinfo : EIATTR_KPARAM_INFO
	.align		4
.L_153:
        /*0058*/ 	.byte	0x04, 0x17
        /*005a*/ 	.short	(.L_155 - .L_154)
.L_154:
        /*005c*/ 	.word	0x00000000
        /*0060*/ 	.short	0x0003
        /*0062*/ 	.short	0x0018
        /*0064*/ 	.byte	0x00, 0xf5, 0x21, 0x00


	//----- nvinfo : EIATTR_KPARAM_INFO
	.align		4
.L_155:
        /*0068*/ 	.byte	0x04, 0x17
        /*006a*/ 	.short	(.L_157 - .L_156)
.L_156:
        /*006c*/ 	.word	0x00000000
        /*0070*/ 	.short	0x0002
        /*0072*/ 	.short	0x0010
        /*0074*/ 	.byte	0x00, 0xf5, 0x21, 0x00


	//----- nvinfo : EIATTR_KPARAM_INFO
	.align		4
.L_157:
        /*0078*/ 	.byte	0x04, 0x17
        /*007a*/ 	.short	(.L_159 - .L_158)
.L_158:
        /*007c*/ 	.word	0x00000000
        /*0080*/ 	.short	0x0001
        /*0082*/ 	.short	0x0008
        /*0084*/ 	.byte	0x00, 0xf5, 0x21, 0x00


	//----- nvinfo : EIATTR_KPARAM_INFO
	.align		4
.L_159:
        /*0088*/ 	.byte	0x04, 0x17
        /*008a*/ 	.short	(.L_161 - .L_160)
.L_160:
        /*008c*/ 	.word	0x00000000
        /*0090*/ 	.short	0x0000
        /*0092*/ 	.short	0x0000
        /*0094*/ 	.byte	0x00, 0xf5, 0x21, 0x00


	//----- nvinfo : EIATTR_SPARSE_MMA_MASK
	.align		4
.L_161:
        /*0098*/ 	.byte	0x03, 0x50
        /*009a*/ 	.short	0x0000


	//----- nvinfo : EIATTR_MAXREG_COUNT
	.align		4
        /*009c*/ 	.byte	0x03, 0x1b
        /*009e*/ 	.short	0x00ff


	//----- nvinfo : EIATTR_MERCURY_ISA_VERSION
	.align		4
        /*00a0*/ 	.byte	0x03, 0x5f
        /*00a2*/ 	.short	0x0101


	//----- nvinfo : EIATTR_COOP_GROUP_MASK_REGIDS
	.align		4
        /*00a4*/ 	.byte	0x04, 0x29
        /*00a6*/ 	.short	(.L_163 - .L_162)


	//   ....[0]....
.L_162:
        /*00a8*/ 	.word	0xffffffff


	//   ....[1]....
        /*00ac*/ 	.word	0xffffffff


	//   ....[2]....
        /*00b0*/ 	.word	0xffffffff


	//   ....[3]....
        /*00b4*/ 	.word	0xffffffff


	//   ....[4]....
        /*00b8*/ 	.word	0xffffffff


	//   ....[5]....
        /*00bc*/ 	.word	0xffffffff


	//   ....[6]....
        /*00c0*/ 	.word	0xffffffff


	//   ....[7]....
        /*00c4*/ 	.word	0xffffffff


	//   ....[8]....
        /*00c8*/ 	.word	0xffffffff


	//   ....[9]....
        /*00cc*/ 	.word	0xffffffff


	//----- nvinfo : EIATTR_COOP_GROUP_INSTR_OFFSETS
	.align		4
.L_163:
        /*00d0*/ 	.byte	0x04, 0x28
        /*00d2*/ 	.short	(.L_165 - .L_164)


	//   ....[0]....
.L_164:
        /*00d4*/ 	.word	0x00000290


	//   ....[1]....
        /*00d8*/ 	.word	0x00000300


	//   ....[2]....
        /*00dc*/ 	.word	0x00000350


	//   ....[3]....
        /*00e0*/ 	.word	0x000003a0


	//   ....[4]....
        /*00e4*/ 	.word	0x000003e0


	//   ....[5]....
        /*00e8*/ 	.word	0x00000630


	//   ....[6]....
        /*00ec*/ 	.word	0x00000680


	//   ....[7]....
        /*00f0*/ 	.word	0x000006c0


	//   ....[8]....
        /*00f4*/ 	.word	0x00000710


	//   ....[9]....
        /*00f8*/ 	.word	0x00000760


	//----- nvinfo : EIATTR_VRC_CTA_INIT_COUNT
	.align		4
.L_165:
        /*00fc*/ 	.byte	0x02, 0x4a
	.zero		1
	.zero		1


	//----- nvinfo : EIATTR_EXIT_INSTR_OFFSETS
	.align		4
        /*0100*/ 	.byte	0x04, 0x1c
        /*0102*/ 	.short	(.L_167 - .L_166)


	//   ....[0]....
.L_166:
        /*0104*/ 	.word	0x00000450


	//   ....[1]....
        /*0108*/ 	.word	0x000007e0


	//----- nvinfo : EIATTR_CBANK_PARAM_SIZE
	.align		4
.L_167:
        /*010c*/ 	.byte	0x03, 0x19
        /*010e*/ 	.short	0x003c


	//----- nvinfo : EIATTR_PARAM_CBANK
	.align		4
        /*0110*/ 	.byte	0x04, 0x0a
        /*0112*/ 	.short	(.L_169 - .L_168)
	.align		4
.L_168:
        /*0114*/ 	.word	index@(.nv.constant0._Z19q_to_fp16_kv_kernelILi8ELi8EEvPKhPK6__halfPS2_S1_S4_S5_iii)
        /*0118*/ 	.short	0x0380
        /*011a*/ 	.short	0x003c


	//----- nvinfo : EIATTR_SW_WAR
	.align		4
.L_169:
        /*011c*/ 	.byte	0x04, 0x36
        /*011e*/ 	.short	(.L_171 - .L_170)
.L_170:
        /*0120*/ 	.word	0x00000008
.L_171:


//--------------------- .nv.info._Z19q_to_fp16_kv_kernelILi8ELi4EEvPKhPK6__halfPS2_S1_S4_S5_iii --------------------------
	.section	.nv.info._Z19q_to_fp16_kv_kernelILi8ELi4EEvPKhPK6__halfPS2_S1_S4_S5_iii,"",@"SHT_CUDA_INFO"
	.sectionflags	@""
	.align	4


	//----- nvinfo : EIATTR_CUDA_API_VERSION
	.align		4
        /*0000*/ 	.byte	0x04, 0x37
        /*0002*/ 	.short	(.L_173 - .L_172)
.L_172:
        /*0004*/ 	.word	0x00000082


	//----- nvinfo : EIATTR_KPARAM_INFO
	.align		4
.L_173:
        /*0008*/ 	.byte	0x04, 0x17
        /*000a*/ 	.short	(.L_175 - .L_174)
.L_174:
        /*000c*/ 	.word	0x00000000
        /*0010*/ 	.short	0x0008
        /*0012*/ 	.short	0x0038
        /*0014*/ 	.byte	0x00, 0xf0, 0x11, 0x00


	//----- nvinfo : EIATTR_KPARAM_INFO
	.align		4
.L_175:
        /*0018*/ 	.byte	0x04, 0x17
        /*001a*/ 	.short	(.L_177 - .L_176)
.L_176:
        /*001c*/ 	.word	0x00000000
        /*0020*/ 	.short	0x0007
        /*0022*/ 	.short	0x0034
        /*0024*/ 	.byte	0x00, 0xf0, 0x11, 0x00


	//----- nvinfo : EIATTR_KPARAM_INFO
	.align		4
.L_177:
        /*0028*/ 	.byte	0x04, 0x17
        /*002a*/ 	.short	(.L_179 - .L_178)
.L_178:
        /*002c*/ 	.word	0x00000000
        /*0030*/ 	.short	0x0006
        /*0032*/ 	.short	0x0030
        /*0034*/ 	.byte	0x00, 0xf0, 0x11, 0x00


	//----- nvinfo : EIATTR_KPARAM_INFO
	.align		4
.L_179:
        /*0038*/ 	.byte	0x04, 0x17
        /*003a*/ 	.short	(.L_181 - .L_180)
.L_180:
        /*003c*/ 	.word	0x00000000
        /*0040*/ 	.short	0x0005
        /*0042*/ 	.short	0x0028
        /*0044*/ 	.byte	0x00, 0xf5, 0x21, 0x00


	//----- nvinfo : EIATTR_KPARAM_INFO
	.align		4
.L_181:
        /*0048*/ 	.byte	0x04, 0x17
        /*004a*/ 	.short	(.L_183 - .L_182)
.L_182:
        /*004c*/ 	.word	0x00000000
        /*0050*/ 	.short	0x0004
        /*0052*/ 	.short	0x0020
        /*0054*/ 	.byte	0x00, 0xf5, 0x21, 0x00


	//----- nvinfo : EIATTR_KPARAM_INFO
	.align		4
.L_183:
        /*0058*/ 	.byte	0x04, 0x17
        /*005a*/ 	.short	(.L_185 - .L_184)
.L_184:
        /*005c*/ 	.word	0x00000000
        /*0060*/ 	.short	0x0003
        /*0062*/ 	.short	0x0018
        /*0064*/ 	.byte	0x00, 0xf5, 0x21, 0x00


	//----- nvinfo : EIATTR_KPARAM_INFO
	.align		4
.L_185:
        /*0068*/ 	.byte	0x04, 0x17
        /*006a*/ 	.short	(.L_187 - .L_186)
.L_186:
        /*006c*/ 	.word	0x00000000
        /*0070*/ 	.short	0x0002
        /*0072*/ 	.short	0x0010
        /*0074*/ 	.byte	0x00, 0xf5, 0x21, 0x00


	//----- nvinfo : EIATTR_KPARAM_INFO
	.align		4
.L_187:
        /*0078*/ 	.byte	0x04, 0x17
        /*007a*/ 	.short	(.L_189 - .L_188)
.L_188:
        /*007c*/ 	.word	0x00000000
        /*0080*/ 	.short	0x0001
        /*0082*/ 	.short	0x0008
        /*0084*/ 	.byte	0x00, 0xf5, 0x21, 0x00


	//----- nvinfo : EIATTR_KPARAM_INFO
	.align		4
.L_189:
        /*0088*/ 	.byte	0x04, 0x17
        /*008a*/ 	.short	(.L_191 - .L_190)
.L_190:
        /*008c*/ 	.word	0x00000000
        /*0090*/ 	.short	0x0000
        /*0092*/ 	.short	0x0000
        /*0094*/ 	.byte	0x00, 0xf5, 0x21, 0x00


	//----- nvinfo : EIATTR_SPARSE_MMA_MASK
	.align		4
.L_191:
        /*0098*/ 	.byte	0x03, 0x50
        /*009a*/ 	.short	0x0000


	//----- nvinfo : EIATTR_MAXREG_COUNT
	.align		4
        /*009c*/ 	.byte	0x03, 0x1b
        /*009e*/ 	.short	0x00ff


	//----- nvinfo : EIATTR_MERCURY_ISA_VERSION
	.align		4
        /*00a0*/ 	.byte	0x03, 0x5f
        /*00a2*/ 	.short	0x0101


	//----- nvinfo : EIATTR_COOP_GROUP_MASK_REGIDS
	.align		4
        /*00a4*/ 	.byte	0x04, 0x29
        /*00a6*/ 	.short	(.L_193 - .L_192)


	//   ....[0]....
.L_192:
        /*00a8*/ 	.word	0xffffffff


	//   ....[1]....
        /*00ac*/ 	.word	0xffffffff


	//   ....[2]....
        /*00b0*/ 	.word	0xffffffff


	//   ....[3]....
        /*00b4*/ 	.word	0xffffffff


	//   ....[4]....
        /*00b8*/ 	.word	0xffffffff


	//   ....[5]....
        /*00bc*/ 	.word	0xffffffff


	//   ....[6]....
        /*00c0*/ 	.word	0xffffffff


	//   ....[7]....
        /*00c4*/ 	.word	0xffffffff


	//   ....[8]....
        /*00c8*/ 	.word	0xffffffff


	//   ....[9]....
        /*00cc*/ 	.word	0xffffffff


	//----- nvinfo : EIATTR_COOP_GROUP_INSTR_OFFSETS
	.align		4
.L_193:
        /*00d0*/ 	.byte	0x04, 0x28
        /*00d2*/ 	.short	(.L_195 - .L_194)


	//   ....[0]....
.L_194:
        /*00d4*/ 	.word	0x000002b0


	//   ....[1]....
        /*00d8*/ 	.word	0x00000320


	//   ....[2]....
        /*00dc*/ 	.word	0x00000370


	//   ....[3]....
        /*00e0*/ 	.word	0x000003c0


	//   ....[4]....
        /*00e4*/ 	.word	0x00000400


	//   ....[5]....
        /*00e8*/ 	.word	0x00000640


	//   ....[6]....
        /*00ec*/ 	.word	0x000006b0


	//   ....[7]....
        /*00f0*/ 	.word	0x00000700


	//   ....[8]....
        /*00f4*/ 	.word	0x00000750


	//   ....[9]....
        /*00f8*/ 	.word	0x00000790


	//----- nvinfo : EIATTR_VRC_CTA_INIT_COUNT
	.align		4
.L_195:
        /*00fc*/ 	.byte	0x02, 0x4a
	.zero		1
	.zero		1


	//----- nvinfo : EIATTR_EXIT_INSTR_OFFSETS
	.align		4
        /*0100*/ 	.byte	0x04, 0x1c
        /*0102*/ 	.short	(.L_197 - .L_196)


	//   ....[0]....
.L_196:
        /*0104*/ 	.word	0x00000470


	//   ....[1]....
        /*0108*/ 	.word	0x00000800


	//----- nvinfo : EIATTR_CBANK_PARAM_SIZE
	.align		4
.L_197:
        /*010c*/ 	.byte	0x03, 0x19
        /*010e*/ 	.short	0x003c


	//----- nvinfo : EIATTR_PARAM_CBANK
	.align		4
        /*0110*/ 	.byte	0x04, 0x0a
        /*0112*/ 	.short	(.L_199 - .L_198)
	.align		4
.L_198:
        /*0114*/ 	.word	index@(.nv.constant0._Z19q_to_fp16_kv_kernelILi8ELi4EEvPKhPK6__halfPS2_S1_S4_S5_iii)
        /*0118*/ 	.short	0x0380
        /*011a*/ 	.short	0x003c


	//----- nvinfo : EIATTR_SW_WAR
	.align		4
.L_199:
        /*011c*/ 	.byte	0x04, 0x36
        /*011e*/ 	.short	(.L_201 - .L_200)
.L_200:
        /*0120*/ 	.word	0x00000008
.L_201:


//--------------------- .nv.info._Z19q_to_fp16_kv_kernelILi4ELi4EEvPKhPK6__halfPS2_S1_S4_S5_iii --------------------------
	.section	.nv.info._Z19q_to_fp16_kv_kernelILi4ELi4EEvPKhPK6__halfPS2_S1_S4_S5_iii,"",@"SHT_CUDA_INFO"
	.sectionflags	@""
	.align	4


	//----- nvinfo : EIATTR_CUDA_API_VERSION
	.align		4
        /*0000*/ 	.byte	0x04, 0x37
        /*0002*/ 	.short	(.L_203 - .L_202)
.L_202:
        /*0004*/ 	.word	0x00000082


	//----- nvinfo : EIATTR_KPARAM_INFO
	.align		4
.L_203:
        /*0008*/ 	.byte	0x04, 0x17
        /*000a*/ 	.short	(.L_205 - .L_204)
.L_204:
        /*000c*/ 	.word	0x00000000
        /*0010*/ 	.short	0x0008
        /*0012*/ 	.short	0x0038
        /*0014*/ 	.byte	0x00, 0xf0, 0x11, 0x00


	//----- nvinfo : EIATTR_KPARAM_INFO
	.align		4
.L_205:
        /*0018*/ 	.byte	0x04, 0x17
        /*001a*/ 	.short	(.L_207 - .L_206)
.L_206:
        /*001c*/ 	.word	0x00000000
        /*0020*/ 	.short	0x0007
        /*0022*/ 	.short	0x0034
        /*0024*/ 	.byte	0x00, 0xf0, 0x11, 0x00


	//----- nvinfo : EIATTR_KPARAM_INFO
	.align		4
.L_207:
        /*0028*/ 	.byte	0x04, 0x17
        /*002a*/ 	.short	(.L_209 - .L_208)
.L_208:
        /*002c*/ 	.word	0x00000000
        /*0030*/ 	.short	0x0006
        /*0032*/ 	.short	0x0030
        /*0034*/ 	.byte	0x00, 0xf0, 0x11, 0x00


	//----- nvinfo : EIATTR_KPARAM_INFO
	.align		4
.L_209:
        /*0038*/ 	.byte	0x04, 0x17
        /*003a*/ 	.short	(.L_211 - .L_210)
.L_210:
        /*003c*/ 	.word	0x00000000
        /*0040*/ 	.short	0x0005
        /*0042*/ 	.short	0x0028
        /*0044*/ 	.byte	0x00, 0xf5, 0x21, 0x00


	//----- nvinfo : EIATTR_KPARAM_INFO
	.align		4
.L_211:
        /*0048*/ 	.byte	0x04, 0x17
        /*004a*/ 	.short	(.L_213 - .L_212)
.L_212:
        /*004c*/ 	.word	0x00000000
        /*0050*/ 	.short	0x0004
        /*0052*/ 	.short	0x0020
        /*0054*/ 	.byte	0x00, 0xf5, 0x21, 0x00


	//----- nvinfo : EIATTR_KPARAM_INFO
	.align		4
.L_213:
        /*0058*/ 	.byte	0x04, 0x17
        /*005a*/ 	.short	(.L_215 - .L_214)
.L_214:
        /*005c*/ 	.word	0x00000000
        /*0060*/ 	.short	0x0003
        /*0062*/ 	.short	0x0018
        /*0064*/ 	.byte	0x00, 0xf5, 0x21, 0x00


	//----- nvinfo : EIATTR_KPARAM_INFO
	.align		4
.L_215:
        /*0068*/ 	.byte	0x04, 0x17
        /*006a*/ 	.short	(.L_217 - .L_216)
.L_216:
        /*006c*/ 	.word	0x00000000
        /*0070*/ 	.short	0x0002
        /*0072*/ 	.short	0x0010
        /*0074*/ 	.byte	0x00, 0xf5, 0x21, 0x00


	//----- nvinfo : EIATTR_KPARAM_INFO
	.align		4
.L_217:
        /*0078*/ 	.byte	0x04, 0x17
        /*007a*/ 	.short	(.L_219 - .L_218)
.L_218:
        /*007c*/ 	.word	0x00000000
        /*0080*/ 	.short	0x0001
        /*0082*/ 	.short	0x0008
        /*0084*/ 	.byte	0x00, 0xf5, 0x21, 0x00


	//----- nvinfo : EIATTR_KPARAM_INFO
	.align		4
.L_219:
        /*0088*/ 	.byte	0x04, 0x17
        /*008a*/ 	.short	(.L_221 - .L_220)
.L_220:
        /*008c*/ 	.word	0x00000000
        /*0090*/ 	.short	0x0000
        /*0092*/ 	.short	0x0000
        /*0094*/ 	.byte	0x00, 0xf5, 0x21, 0x00


	//----- nvinfo : EIATTR_SPARSE_MMA_MASK
	.align		4
.L_221:
        /*0098*/ 	.byte	0x03, 0x50
        /*009a*/ 	.short	0x0000


	//----- nvinfo : EIATTR_MAXREG_COUNT
	.align		4
        /*009c*/ 	.byte	0x03, 0x1b
        /*009e*/ 	.short	0x00ff


	//----- nvinfo : EIATTR_MERCURY_ISA_VERSION
	.align		4
        /*00a0*/ 	.byte	0x03, 0x5f
        /*00a2*/ 	.short	0x0101


	//----- nvinfo : EIATTR_COOP_GROUP_MASK_REGIDS
	.align		4
        /*00a4*/ 	.byte	0x04, 0x29
        /*00a6*/ 	.short	(.L_223 - .L_222)


	//   ....[0]....
.L_222:
        /*00a8*/ 	.word	0xffffffff


	//   ....[1]....
        /*00ac*/ 	.word	0xffffffff


	//   ....[2]....
        /*00b0*/ 	.word	0xffffffff


	//   ....[3]....
        /*00b4*/ 	.word	0xffffffff


	//   ....[4]....
        /*00b8*/ 	.word	0xffffffff


	//   ....[5]....
        /*00bc*/ 	.word	0xffffffff


	//   ....[6]....
        /*00c0*/ 	.word	0xffffffff


	//   ....[7]....
        /*00c4*/ 	.word	0xffffffff


	//   ....[8]....
        /*00c8*/ 	.word	0xffffffff


	//   ....[9]....
        /*00cc*/ 	.word	0xffffffff


	//----- nvinfo : EIATTR_COOP_GROUP_INSTR_OFFSETS
	.align		4
.L_223:
        /*00d0*/ 	.byte	0x04, 0x28
        /*00d2*/ 	.short	(.L_225 - .L_224)


	//   ....[0]....
.L_224:
        /*00d4*/ 	.word	0x000002b0


	//   ....[1]....
        /*00d8*/ 	.word	0x00000320


	//   ....[2]....
        /*00dc*/ 	.word	0x00000370


	//   ....[3]....
        /*00e0*/ 	.word	0x000003c0


	//   ....[4]....
        /*00e4*/ 	.word	0x00000400


	//   ....[5]....
        /*00e8*/ 	.word	0x00000670


	//   ....[6]....
        /*00ec*/ 	.word	0x000006c0


	//   ....[7]....
        /*00f0*/ 	.word	0x00000700


	//   ....[8]....
        /*00f4*/ 	.word	0x00000750


	//   ....[9]....
        /*00f8*/ 	.word	0x000007a0


	//----- nvinfo : EIATTR_VRC_CTA_INIT_COUNT
	.align		4
.L_225:
        /*00fc*/ 	.byte	0x02, 0x4a
	.zero		1
	.zero		1


	//----- nvinfo : EIATTR_EXIT_INSTR_OFFSETS
	.align		4
        /*0100*/ 	.byte	0x04, 0x1c
        /*0102*/ 	.short	(.L_227 - .L_226)


	//   ....[0]....
.L_226:
        /*0104*/ 	.word	0x00000470


	//   ....[1]....
        /*0108*/ 	.word	0x00000820


	//----- nvinfo : EIATTR_CBANK_PARAM_SIZE
	.align		4
.L_227:
        /*010c*/ 	.byte	0x03, 0x19
        /*010e*/ 	.short	0x003c


	//----- nvinfo : EIATTR_PARAM_CBANK
	.align		4
        /*0110*/ 	.byte	0x04, 0x0a
        /*0112*/ 	.short	(.L_229 - .L_228)
	.align		4
.L_228:
        /*0114*/ 	.word	index@(.nv.constant0._Z19q_to_fp16_kv_kernelILi4ELi4EEvPKhPK6__halfPS2_S1_S4_S5_iii)
        /*0118*/ 	.short	0x0380
        /*011a*/ 	.short	0x003c


	//----- nvinfo : EIATTR_SW_WAR
	.align		4
.L_229:
        /*011c*/ 	.byte	0x04, 0x36
        /*011e*/ 	.short	(.L_231 - .L_230)
.L_230:
        /*0120*/ 	.word	0x00000008
.L_231:


//--------------------- .nv.info._Z25q_to_fp16_kv_paged_kernelILi8ELi8EEvPKhPK6__halfPS2_S1_S4_S5_PKiS7_iii --------------------------
	.section	.nv.info._Z25q_to_fp16_kv_paged_kernelILi8ELi8EEvPKhPK6__halfPS2_S1_S4_S5_PKiS7_iii,"",@"SHT_CUDA_INFO"
	.sectionflags	@""
	.align	4


	//----- nvinfo : EIATTR_CUDA_API_VERSION
	.align		4
        /*0000*/ 	.byte	0x04, 0x37
        /*0002*/ 	.short	(.L_233 - .L_232)
.L_232:
        /*0004*/ 	.word	0x00000082


	//----- nvinfo : EIATTR_KPARAM_INFO
	.align		4
.L_233:
        /*0008*/ 	.byte	0x04, 0x17
        /*000a*/ 	.short	(.L_235 - .L_234)
.L_234:
        /*000c*/ 	.word	0x00000000
        /*0010*/ 	.short	0x000a
        /*0012*/ 	.short	0x0048
        /*0014*/ 	.byte	0x00, 0xf0, 0x11, 0x00


	//----- nvinfo : EIATTR_KPARAM_INFO
	.align		4
.L_235:
        /*0018*/ 	.byte	0x04, 0x17
        /*001a*/ 	.short	(.L_237 - .L_236)
.L_236:
        /*001c*/ 	.word	0x00000000
        /*0020*/ 	.short	0x0009
        /*0022*/ 	.short	0x0044
        /*0024*/ 	.byte	0x00, 0xf0, 0x11, 0x00


	//----- nvinfo : EIATTR_KPARAM_INFO
	.align		4
.L_237:
        /*0028*/ 	.byte	0x04, 0x17
        /*002a*/ 	.short	(.L_239 - .L_238)
.L_238:
        /*002c*/ 	.word	0x00000000
        /*0030*/ 	.short	0x0008
        /*0032*/ 	.short	0x0040
        /*0034*/ 	.byte	0x00, 0xf0, 0x11, 0x00


	//----- nvinfo : EIATTR_KPARAM_INFO
	.align		4
.L_239:
        /*0038*/ 	.byte	0x04, 0x17
        /*003a*/ 	.short	(.L_241 - .L_240)
.L_240:
        /*003c*/ 	.word	0x00000000
        /*0040*/ 	.short	0x0007
        /*0042*/ 	.short	0x0038
        /*0044*/ 	.byte	0x00, 0xf5, 0x21, 0x00


	//----- nvinfo : EIATTR_KPARAM_INFO
	.align		4
.L_241:
        /*0048*/ 	.byte	0x04, 0x17
        /*004a*/ 	.short	(.L_243 - .L_242)
.L_242:
        /*004c*/ 	.word	0x00000000
        /*0050*/ 	.short	0x0006
        /*0052*/ 	.short	0x0030
        /*0054*/ 	.byte	0x00, 0xf5, 0x21, 0x00


	//----- nvinfo : EIATTR_KPARAM_INFO
	.align		4
.L_243:
        /*0058*/ 	.byte	0x04, 0x17
        /*005a*/ 	.short	(.L_245 - .L_244)
.L_244:
        /*005c*/ 	.word	0x00000000
        /*0060*/ 	.short	0x0005
        /*0062*/ 	.short	0x0028
        /*0064*/ 	.byte	0x00, 0xf5, 0x21, 0x00


	//----- nvinfo : EIATTR_KPARAM_INFO
	.align		4
.L_245:
        /*0068*/ 	.byte	0x04, 0x17
        /*006a*/ 	.short	(.L_247 - .L_246)
.L_246:
        /*006c*/ 	.word	0x00000000
        /*0070*/ 	.short	0x0004
        /*0072*/ 	.short	0x0020
        /*0074*/ 	.byte	0x00, 0xf5, 0x21, 0x00


	//----- nvinfo : EIATTR_KPARAM_INFO
	.align		4
.L_247:
        /*0078*/ 	.byte	0x04, 0x17
        /*007a*/ 	.short	(.L_249 - .L_248)
.L_248:
        /*007c*/ 	.word	0x00000000
        /*0080*/ 	.short	0x0003
        /*0082*/ 	.short	0x0018
        /*0084*/ 	.byte	0x00, 0xf5, 0x21, 0x00


	//----- nvinfo : EIATTR_KPARAM_INFO
	.align		4
.L_249:
        /*0088*/ 	.byte	0x04, 0x17
        /*008a*/ 	.short	(.L_251 - .L_250)
.L_250:
        /*008c*/ 	.word	0x00000000
        /*0090*/ 	.short	0x0002
        /*0092*/ 	.short	0x0010
        /*0094*/ 	.byte	0x00, 0xf5, 0x21, 0x00


	//----- nvinfo : EIATTR_KPARAM_INFO
	.align		4
.L_251:
        /*0098*/ 	.byte	0x04, 0x17
        /*009a*/ 	.short	(.L_253 - .L_252)
.L_252:
        /*009c*/ 	.word	0x00000000
        /*00a0*/ 	.short	0x0001
        /*00a2*/ 	.short	0x0008
        /*00a4*/ 	.byte	0x00, 0xf5, 0x21, 0x00


	//----- nvinfo : EIATTR_KPARAM_INFO
	.align		4
.L_253:
        /*00a8*/ 	.byte	0x04, 0x17
        /*00aa*/ 	.short	(.L_255 - .L_254)
.L_254:
        /*00ac*/ 	.word	0x00000000
        /*00b0*/ 	.short	0x0000
        /*00b2*/ 	.short	0x0000
        /*00b4*/ 	.byte	0x00, 0xf5, 0x21, 0x00


	//----- nvinfo : EIATTR_SPARSE_MMA_MASK
	.align		4
.L_255:
        /*00b8*/ 	.byte	0x03, 0x50
        /*00ba*/ 	.short	0x0000


	//----- nvinfo : EIATTR_MAXREG_COUNT
	.align		4
        /*00bc*/ 	.byte	0x03, 0x1b
        /*00be*/ 	.short	0x00ff


	//----- nvinfo : EIATTR_MERCURY_ISA_VERSION
	.align		4
        /*00c0*/ 	.byte	0x03, 0x5f
        /*00c2*/ 	.short	0x0101


	//----- nvinfo : EIATTR_COOP_GROUP_MASK_REGIDS
	.align		4
        /*00c4*/ 	.byte	0x04, 0x29
        /*00c6*/ 	.short	(.L_257 - .L_256)


	//   ....[0]....
.L_256:
        /*00c8*/ 	.word	0xffffffff


	//   ....[1]....
        /*00cc*/ 	.word	0xffffffff


	//   ....[2]....
        /*00d0*/ 	.word	0xffffffff


	//   ....[3]....
        /*00d4*/ 	.word	0xffffffff


	//   ....[4]....
        /*00d8*/ 	.word	0xffffffff


	//   ....[5]....
        /*00dc*/ 	.word	0xffffffff


	//   ....[6]....
        /*00e0*/ 	.word	0xffffffff


	//   ....[7]....
        /*00e4*/ 	.word	0xffffffff


	//   ....[8]....
        /*00e8*/ 	.word	0xffffffff


	//   ....[9]....
        /*00ec*/ 	.word	0xffffffff


	//   ....[10]....
        /*00f0*/ 	.word	0xffffffff


	//   ....[11]....
        /*00f4*/ 	.word	0xffffffff


	//   ....[12]....
        /*00f8*/ 	.word	0xffffffff


	//   ....[13]....
        /*00fc*/ 	.word	0xffffffff


	//   ....[14]....
        /*0100*/ 	.word	0xffffffff


	//   ....[15]....
        /*0104*/ 	.word	0xffffffff


	//   ....[16]....
        /*0108*/ 	.word	0xffffffff


	//   ....[17]....
        /*010c*/ 	.word	0xffffffff


	//   ....[18]....
        /*0110*/ 	.word	0xffffffff


	//   ....[19]....
        /*0114*/ 	.word	0xffffffff


	//   ....[20]....
        /*0118*/ 	.word	0xffffffff


	//   ....[21]....
        /*011c*/ 	.word	0xffffffff


	//   ....[22]....
        /*0120*/ 	.word	0xffffffff


	//   ....[23]....
        /*0124*/ 	.word	0xffffffff


	//   ....[24]....
        /*0128*/ 	.word	0xffffffff


	//   ....[25]....
        /*012c*/ 	.word	0xffffffff


	//   ....[26]....
        /*0130*/ 	.word	0xffffffff


	//   ....[27]....
        /*0134*/ 	.word	0xffffffff


	//   ....[28]....
        /*0138*/ 	.word	0xffffffff


	//   ....[29]....
        /*013c*/ 	.word	0xffffffff


	//----- nvinfo : EIATTR_COOP_GROUP_INSTR_OFFSETS
	.align		4
.L_257:
        /*0140*/ 	.byte	0x04, 0x28
        /*0142*/ 	.short	(.L_259 - .L_258)


	//   ....[0]....
.L_258:
        /*0144*/ 	.word	0x000005b0


	//   ....[1]....
        /*0148*/ 	.word	0x00000600


	//   ....[2]....
        /*014c*/ 	.word	0x00000650


	//   ....[3]....
        /*0150*/ 	.word	0x000006a0


	//   ....[4]....
        /*0154*/ 	.word	0x000006d0


	//   ....[5]....
        /*0158*/ 	.word	0x000008f0


	//   ....[6]....
        /*015c*/ 	.word	0x00000940


	//   ....[7]....
        /*0160*/ 	.word	0x00000990


	//   ....[8]....
        /*0164*/ 	.word	0x000009e0


	//   ....[9]....
        /*0168*/ 	.word	0x00000a10


	//   ....[10]....
        /*016c*/ 	.word	0x00000d90


	//   ....[11]....
        /*0170*/ 	.word	0x00000dc0


	//   ....[12]....
        /*0174*/ 	.word	0x00000df0


	//   ....[13]....
        /*0178*/ 	.word	0x00000e20


	//   ....[14]....
        /*017c*/ 	.word	0x00000e60


	//   ....[15]....
        /*0180*/ 	.word	0x00001000


	//   ....[16]....
        /*0184*/ 	.word	0x00001030


	//   ....[17]....
        /*0188*/ 	.word	0x00001060


	//   ....[18]....
        /*018c*/ 	.word	0x00001090


	//   ....[19]....
        /*0190*/ 	.word	0x000010d0


	//   ....[20]....
        /*0194*/ 	.word	0x000012d0


	//   ....[21]....
        /*0198*/ 	.word	0x00001300


	//   ....[22]....
        /*019c*/ 	.word	0x00001330


	//   ....[23]....
        /*01a0*/ 	.word	0x00001360


	//   ....[24]....
        /*01a4*/ 	.word	0x00001390


	//   ....[25]....
        /*01a8*/ 	.word	0x00001520


	//   ....[26]....
        /*01ac*/ 	.word	0x00001550


	//   ....[27]....
        /*01b0*/ 	.word	0x00001580


	//   ....[28]....
        /*01b4*/ 	.word	0x000015b0


	//   ....[29]....
        /*01b8*/ 	.word	0x000015e0


	//----- nvinfo : EIATTR_VRC_CTA_INIT_COUNT
	.align		4
.L_259:
        /*01bc*/ 	.byte	0x02, 0x4a
	.zero		1
	.zero		1


	//----- nvinfo : EIATTR_EXIT_INSTR_OFFSETS
	.align		4
        /*01c0*/ 	.byte	0x04, 0x1c
        /*01c2*/ 	.short	(.L_261 - .L_260)


	//   ....[0]....
.L_260:
        /*01c4*/ 	.word	0x000000d0


	//   ....[1]....
        /*01c8*/ 	.word	0x000002b0


	//   ....[2]....
        /*01cc*/ 	.word	0x00000a80


	//   ....[3]....
        /*01d0*/ 	.word	0x00001690


	//----- nvinfo : EIATTR_CBANK_PARAM_SIZE
	.align		4
.L_261:
        /*01d4*/ 	.byte	0x03, 0x19
        /*01d6*/ 	.short	0x004c


	//----- nvinfo : EIATTR_PARAM_CBANK
	.align		4
        /*01d8*/ 	.byte	0x04, 0x0a
        /*01da*/ 	.short	(.L_263 - .L_262)
	.align		4
.L_262:
        /*01dc*/ 	.word	index@(.nv.constant0._Z25q_to_fp16_kv_paged_kernelILi8ELi8EEvPKhPK6__halfPS2_S1_S4_S5_PKiS7_iii)
        /*01e0*/ 	.short	0x0380
        /*01e2*/ 	.short	0x004c


	//----- nvinfo : EIATTR_SW_WAR
	.align		4
.L_263:
        /*01e4*/ 	.byte	0x04, 0x36
        /*01e6*/ 	.short	(.L_265 - .L_264)
.L_264:
        /*01e8*/ 	.word	0x00000008
.L_265:


//--------------------- .nv.info._Z25q_to_fp16_kv_paged_kernelILi8ELi4EEvPKhPK6__halfPS2_S1_S4_S5_PKiS7_iii --------------------------
	.section	.nv.info._Z25q_to_fp16_kv_paged_kernelILi8ELi4EEvPKhPK6__halfPS2_S1_S4_S5_PKiS7_iii,"",@"SHT_CUDA_INFO"
	.sectionflags	@""
	.align	4


	//----- nvinfo : EIATTR_CUDA_API_VERSION
	.align		4
        /*0000*/ 	.byte	0x04, 0x37
        /*0002*/ 	.short	(.L_267 - .L_266)
.L_266:
        /*0004*/ 	.word	0x00000082


	//----- nvinfo : EIATTR_KPARAM_INFO
	.align		4
.L_267:
        /*0008*/ 	.byte	0x04, 0x17
        /*000a*/ 	.short	(.L_269 - .L_268)
.L_268:
        /*000c*/ 	.word	0x00000000
        /*0010*/ 	.short	0x000a
        /*0012*/ 	.short	0x0048
        /*0014*/ 	.byte	0x00, 0xf0, 0x11, 0x00


	//----- nvinfo : EIATTR_KPARAM_INFO
	.align		4
.L_269:
        /*0018*/ 	.byte	0x04, 0x17
        /*001a*/ 	.short	(.L_271 - .L_270)
.L_270:
        /*001c*/ 	.word	0x00000000
        /*0020*/ 	.short	0x0009
        /*0022*/ 	.short	0x0044
        /*0024*/ 	.byte	0x00, 0xf0, 0x11, 0x00


	//----- nvinfo : EIATTR_KPARAM_INFO
	.align		4
.L_271:
        /*0028*/ 	.byte	0x04, 0x17
        /*002a*/ 	.short	(.L_273 - .L_272)
.L_272:
        /*002c*/ 	.word	0x00000000
        /*0030*/ 	.short	0x0008
        /*0032*/ 	.short	0x0040
        /*0034*/ 	.byte	0x00, 0xf0, 0x11, 0x00


	//----- nvinfo : EIATTR_KPARAM_INFO
	.align		4
.L_273:
        /*0038*/ 	.byte	0x04, 0x17
        /*003a*/ 	.short	(.L_275 - .L_274)
.L_274:
        /*003c*/ 	.word	0x00000000
        /*0040*/ 	.short	0x0007
        /*0042*/ 	.short	0x0038
        /*0044*/ 	.byte	0x00, 0xf5, 0x21, 0x00


	//----- nvinfo : EIATTR_KPARAM_INFO
	.align		4
.L_275:
        /*0048*/ 	.byte	0x04, 0x17
        /*004a*/ 	.short	(.L_277 - .L_276)
.L_276:
        /*004c*/ 	.word	0x00000000
        /*0050*/ 	.short	0x0006
        /*0052*/ 	.short	0x0030
        /*0054*/ 	.byte	0x00, 0xf5, 0x21, 0x00


	//----- nvinfo : EIATTR_KPARAM_INFO
	.align		4
.L_277:
        /*0058*/ 	.byte	0x04, 0x17
        /*005a*/ 	.short	(.L_279 - .L_278)
.L_278:
        /*005c*/ 	.word	0x00000000
        /*0060*/ 	.short	0x0005
        /*0062*/ 	.short	0x0028
        /*0064*/ 	.byte	0x00, 0xf5, 0x21, 0x00


	//----- nvinfo : EIATTR_KPARAM_INFO
	.align		4
.L_279:
        /*0068*/ 	.byte	0x04, 0x17
        /*006a*/ 	.short	(.L_281 - .L_280)
.L_280:
        /*006c*/ 	.word	0x00000000
        /*0070*/ 	.short	0x0004
        /*0072*/ 	.short	0x0020
        /*0074*/ 	.byte	0x00, 0xf5, 0x21, 0x00


	//----- nvinfo : EIATTR_KPARAM_INFO
	.align		4
.L_281:
        /*0078*/ 	.byte	0x04, 0x17
        /*007a*/ 	.short	(.L_283 - .L_282)
.L_282:
        /*007c*/ 	.word	0x00000000
        /*0080*/ 	.short	0x0003
        /*0082*/ 	.short	0x0018
        /*0084*/ 	.byte	0x00, 0xf5, 0x21, 0x00


	//----- nvinfo : EIATTR_KPARAM_INFO
	.align		4
.L_283:
        /*0088*/ 	.byte	0x04, 0x17
        /*008a*/ 	.short	(.L_285 - .L_284)
.L_284:
        /*008c*/ 	.word	0x00000000
        /*0090*/ 	.short	0x0002
        /*0092*/ 	.short	0x0010
        /*0094*/ 	.byte	0x00, 0xf5, 0x21, 0x00


	//----- nvinfo : EIATTR_KPARAM_INFO
	.align		4
.L_285:
        /*0098*/ 	.byte	0x04, 0x17
        /*009a*/ 	.short	(.L_287 - .L_286)
.L_286:
        /*009c*/ 	.word	0x00000000
        /*00a0*/ 	.short	0x0001
        /*00a2*/ 	.short	0x0008
        /*00a4*/ 	.byte	0x00, 0xf5, 0x21, 0x00


	//----- nvinfo : EIATTR_KPARAM_INFO
	.align		4
.L_287:
        /*00a8*/ 	.byte	0x04, 0x17
        /*00aa*/ 	.short	(.L_289 - .L_288)
.L_288:
        /*00ac*/ 	.word	0x00000000
        /*00b0*/ 	.short	0x0000
        /*00b2*/ 	.short	0x0000
        /*00b4*/ 	.byte	0x00, 0xf5, 0x21, 0x00


	//----- nvinfo : EIATTR_SPARSE_MMA_MASK
	.align		4
.L_289:
        /*00b8*/ 	.byte	0x03, 0x50
        /*00ba*/ 	.short	0x0000


	//----- nvinfo : EIATTR_MAXREG_COUNT
	.align		4
        /*00bc*/ 	.byte	0x03, 0x1b
        /*00be*/ 	.short	0x00ff


	//----- nvinfo : EIATTR_MERCURY_ISA_VERSION
	.align		4
        /*00c0*/ 	.byte	0x03, 0x5f
        /*00c2*/ 	.short	0x0101


	//----- nvinfo : EIATTR_COOP_GROUP_MASK_REGIDS
	.align		4
        /*00c4*/ 	.byte	0x04, 0x29
        /*00c6*/ 	.short	(.L_291 - .L_290)


	//   ....[0]....
.L_290:
        /*00c8*/ 	.word	0xffffffff


	//   ....[1]....
        /*00cc*/ 	.word	0xffffffff


	//   ....[2]....
        /*00d0*/ 	.word	0xffffffff


	//   ....[3]....
        /*00d4*/ 	.word	0xffffffff


	//   ....[4]....
        /*00d8*/ 	.word	0xffffffff


	//   ....[5]....
        /*00dc*/ 	.word	0xffffffff


	//   ....[6]....
        /*00e0*/ 	.word	0xffffffff


	//   ....[7]....
        /*00e4*/ 	.word	0xffffffff


	//   ....[8]....
        /*00e8*/ 	.word	0xffffffff


	//   ....[9]....
        /*00ec*/ 	.word	0xffffffff


	//   ....[10]....
        /*00f0*/ 	.word	0xffffffff


	//   ....[11]....
        /*00f4*/ 	.word	0xffffffff


	//   ....[12]....
        /*00f8*/ 	.word	0xffffffff


	//   ....[13]....
        /*00fc*/ 	.word	0xffffffff


	//   ....[14]....
        /*0100*/ 	.word	0xffffffff


	//   ....[15]....
        /*0104*/ 	.word	0xffffffff


	//   ....[16]....
        /*0108*/ 	.word	0xffffffff


	//   ....[17]....
        /*010c*/ 	.word	0xffffffff


	//   ....[18]....
        /*0110*/ 	.word	0xffffffff


	//   ....[19]....
        /*0114*/ 	.word	0xffffffff


	//   ....[20]....
        /*0118*/ 	.word	0xffffffff


	//   ....[21]....
        /*011c*/ 	.word	0xffffffff


	//   ....[22]....
        /*0120*/ 	.word	0xffffffff


	//   ....[23]....
        /*0124*/ 	.word	0xffffffff


	//   ....[24]....
        /*0128*/ 	.word	0xffffffff


	//   ....[25]....
        /*012c*/ 	.word	0xffffffff


	//   ....[26]....
        /*0130*/ 	.word	0xffffffff


	//   ....[27]....
        /*0134*/ 	.word	0xffffffff


	//   ....[28]....
        /*0138*/ 	.word	0xffffffff


	//   ....[29]....
        /*013c*/ 	.word	0xffffffff


	//----- nvinfo : EIATTR_COOP_GROUP_INSTR_OFFSETS
	.align		4
.L_291:
        /*0140*/ 	.byte	0x04, 0x28
        /*0142*/ 	.short	(.L_293 - .L_292)


	//   ....[0]....
.L_292:
        /*0144*/ 	.word	0x00000610


	//   ....[1]....
        /*0148*/ 	.word	0x00000660


	//   ....[2]....
        /*014c*/ 	.word	0x000006b0


	//   ....[3]....
        /*0150*/ 	.word	0x00000700


	//   ....[4]....
        /*0154*/ 	.word	0x00000740


	//   ....[5]....
        /*0158*/ 	.word	0x00000910


	//   ....[6]....
        /*015c*/ 	.word	0x00000990


	//   ....[7]....
        /*0160*/ 	.word	0x000009e0


	//   ....[8]....
        /*0164*/ 	.word	0x00000a30


	//   ....[9]....
        /*0168*/ 	.word	0x00000a60


	//   ....[10]....
        /*016c*/ 	.word	0x00000df0


	//   ....[11]....
        /*0170*/ 	.word	0x00000e20


	//   ....[12]....
        /*0174*/ 	.word	0x00000e50


	//   ....[13]....
        /*0178*/ 	.word	0x00000e80


	//   ....[14]....
        /*017c*/ 	.word	0x00000eb0


	//   ....[15]....
        /*0180*/ 	.word	0x00001040


	//   ....[16]....
        /*0184*/ 	.word	0x00001070


	//   ....[17]....
        /*0188*/ 	.word	0x000010a0


	//   ....[18]....
        /*018c*/ 	.word	0x000010d0


	//   ....[19]....
        /*0190*/ 	.word	0x00001100


	//   ....[20]....
        /*0194*/ 	.word	0x00001300


	//   ....[21]....
        /*0198*/ 	.word	0x00001330


	//   ....[22]....
        /*019c*/ 	.word	0x00001360


	//   ....[23]....
        /*01a0*/ 	.word	0x00001390


	//   ....[24]....
        /*01a4*/ 	.word	0x000013c0


	//   ....[25]....
        /*01a8*/ 	.word	0x00001550


	//   ....[26]....
        /*01ac*/ 	.word	0x00001580


	//   ....[27]....
        /*01b0*/ 	.word	0x000015b0


	//   ....[28]....
        /*01b4*/ 	.word	0x000015e0


	//   ....[29]....
        /*01b8*/ 	.word	0x00001610


	//----- nvinfo : EIATTR_VRC_CTA_INIT_COUNT
	.align		4
.L_293:
        /*01bc*/ 	.byte	0x02, 0x4a
	.zero		1
	.zero		1


	//----- nvinfo : EIATTR_EXIT_INSTR_OFFSETS
	.align		4
        /*01c0*/ 	.byte	0x04, 0x1c
        /*01c2*/ 	.short	(.L_295 - .L_294)


	//   ....[0]....
.L_294:
        /*01c4*/ 	.word	0x000000d0


	//   ....[1]....
        /*01c8*/ 	.word	0x000002b0


	//   ....[2]....
        /*01cc*/ 	.word	0x00000ad0


	//   ....[3]....
        /*01d0*/ 	.word	0x000016c0


	//----- nvinfo : EIATTR_CBANK_PARAM_SIZE
	.align		4
.L_295:
        /*01d4*/ 	.byte	0x03, 0x19
        /*01d6*/ 	.short	0x004c


	//----- nvinfo : EIATTR_PARAM_CBANK
	.align		4
        /*01d8*/ 	.byte	0x04, 0x0a
        /*01da*/ 	.short	(.L_297 - .L_296)
	.align		4
.L_296:
        /*01dc*/ 	.word	index@(.nv.constant0._Z25q_to_fp16_kv_paged_kernelILi8ELi4EEvPKhPK6__halfPS2_S1_S4_S5_PKiS7_iii)
        /*01e0*/ 	.short	0x0380
        /*01e2*/ 	.short	0x004c


	//----- nvinfo : EIATTR_SW_WAR
	.align		4
.L_297:
        /*01e4*/ 	.byte	0x04, 0x36
        /*01e6*/ 	.short	(.L_299 - .L_298)
.L_298:
        /*01e8*/ 	.word	0x00000008
.L_299:


//--------------------- .nv.info._Z25q_to_fp16_kv_paged_kernelILi4ELi4EEvPKhPK6__halfPS2_S1_S4_S5_PKiS7_iii --------------------------
	.section	.nv.info._Z25q_to_fp16_kv_paged_kernelILi4ELi4EEvPKhPK6__halfPS2_S1_S4_S5_PKiS7_iii,"",@"SHT_CUDA_INFO"
	.sectionflags	@""
	.align	4


	//----- nvinfo : EIATTR_CUDA_API_VERSION
	.align		4
        /*0000*/ 	.byte	0x04, 0x37
        /*0002*/ 	.short	(.L_301 - .L_300)
.L_300:
        /*0004*/ 	.word	0x00000082


	//----- nvinfo : EIATTR_KPARAM_INFO
	.align		4
.L_301:
        /*0008*/ 	.byte	0x04, 0x17
        /*000a*/ 	.short	(.L_303 - .L_302)
.L_302:
        /*000c*/ 	.word	0x00000000
        /*0010*/ 	.short	0x000a
        /*0012*/ 	.short	0x0048
        /*0014*/ 	.byte	0x00, 0xf0, 0x11, 0x00


	//----- nvinfo : EIATTR_KPARAM_INFO
	.align		4
.L_303:
        /*0018*/ 	.byte	0x04, 0x17
        /*001a*/ 	.short	(.L_305 - .L_304)
.L_304:
        /*001c*/ 	.word	0x00000000
        /*0020*/ 	.short	0x0009
        /*0022*/ 	.short	0x0044
        /*0024*/ 	.byte	0x00, 0xf0, 0x11, 0x00


	//----- nvinfo : EIATTR_KPARAM_INFO
	.align		4
.L_305:
        /*0028*/ 	.byte	0x04, 0x17
        /*002a*/ 	.short	(.L_307 - .L_306)
.L_306:
        /*002c*/ 	.word	0x00000000
        /*0030*/ 	.short	0x0008
        /*0032*/ 	.short	0x0040
        /*0034*/ 	.byte	0x00, 0xf0, 0x11, 0x00


	//----- nvinfo : EIATTR_KPARAM_INFO
	.align		4
.L_307:
        /*0038*/ 	.byte	0x04, 0x17
        /*003a*/ 	.short	(.L_309 - .L_308)
.L_308:
        /*003c*/ 	.word	0x00000000
        /*0040*/ 	.short	0x0007
        /*0042*/ 	.short	0x0038
        /*0044*/ 	.byte	0x00, 0xf5, 0x21, 0x00


	//----- nvinfo : EIATTR_KPARAM_INFO
	.align		4
.L_309:
        /*0048*/ 	.byte	0x04, 0x17
        /*004a*/ 	.short	(.L_311 - .L_310)
.L_310:
        /*004c*/ 	.word	0x00000000
        /*0050*/ 	.short	0x0006
        /*0052*/ 	.short	0x0030
        /*0054*/ 	.byte	0x00, 0xf5, 0x21, 0x00


	//----- nvinfo : EIATTR_KPARAM_INFO
	.align		4
.L_311:
        /*0058*/ 	.byte	0x04, 0x17
        /*005a*/ 	.short	(.L_313 - .L_312)
.L_312:
        /*005c*/ 	.word	0x00000000
        /*0060*/ 	.short	0x0005
        /*0062*/ 	.short	0x0028
        /*0064*/ 	.byte	0x00, 0xf5, 0x21, 0x00


	//----- nvinfo : EIATTR_KPARAM_INFO
	.align		4
.L_313:
        /*0068*/ 	.byte	0x04, 0x17
        /*006a*/ 	.short	(.L_315 - .L_314)
.L_314:
        /*006c*/ 	.word	0x00000000
        /*0070*/ 	.short	0x0004
        /*0072*/ 	.short	0x0020
        /*0074*/ 	.byte	0x00, 0xf5, 0x21, 0x00


	//----- nvinfo : EIATTR_KPARAM_INFO
	.align		4
.L_315:
        /*0078*/ 	.byte	0x04, 0x17
        /*007a*/ 	.short	(.L_317 - .L_316)
.L_316:
        /*007c*/ 	.word	0x00000000
        /*0080*/ 	.short	0x0003
        /*0082*/ 	.short	0x0018
        /*0084*/ 	.byte	0x00, 0xf5, 0x21, 0x00


	//----- nvinfo : EIATTR_KPARAM_INFO
	.align		4
.L_317:
        /*0088*/ 	.byte	0x04, 0x17
        /*008a*/ 	.short	(.L_319 - .L_318)
.L_318:
        /*008c*/ 	.word	0x00000000
        /*0090*/ 	.short	0x0002
        /*0092*/ 	.short	0x0010
        /*0094*/ 	.byte	0x00, 0xf5, 0x21, 0x00


	//----- nvinfo : EIATTR_KPARAM_INFO
	.align		4
.L_319:
        /*0098*/ 	.byte	0x04, 0x17
        /*009a*/ 	.short	(.L_321 - .L_320)
.L_320:
        /*009c*/ 	.word	0x00000000
        /*00a0*/ 	.short	0x0001
        /*00a2*/ 	.short	0x0008
        /*00a4*/ 	.byte	0x00, 0xf5, 0x21, 0x00


	//----- nvinfo : EIATTR_KPARAM_INFO
	.align		4
.L_321:
        /*00a8*/ 	.byte	0x04, 0x17
        /*00aa*/ 	.short	(.L_323 - .L_322)
.L_322:
        /*00ac*/ 	.word	0x00000000
        /*00b0*/ 	.short	0x0000
        /*00b2*/ 	.short	0x0000
        /*00b4*/ 	.byte	0x00, 0xf5, 0x21, 0x00


	//----- nvinfo : EIATTR_SPARSE_MMA_MASK
	.align		4
.L_323:
        /*00b8*/ 	.byte	0x03, 0x50
        /*00ba*/ 	.short	0x0000


	//----- nvinfo : EIATTR_MAXREG_COUNT
	.align		4
        /*00bc*/ 	.byte	0x03, 0x1b
        /*00be*/ 	.short	0x00ff


	//----- nvinfo : EIATTR_MERCURY_ISA_VERSION
	.align		4
        /*00c0*/ 	.byte	0x03, 0x5f
        /*00c2*/ 	.short	0x0101


	//----- nvinfo : EIATTR_COOP_GROUP_MASK_REGIDS
	.align		4
        /*00c4*/ 	.byte	0x04, 0x29
        /*00c6*/ 	.short	(.L_325 - .L_324)


	//   ....[0]....
.L_324:
        /*00c8*/ 	.word	0xffffffff


	//   ....[1]....
        /*00cc*/ 	.word	0xffffffff


	//   ....[2]....
        /*00d0*/ 	.word	0xffffffff


	//   ....[3]....
        /*00d4*/ 	.word	0xffffffff


	//   ....[4]....
        /*00d8*/ 	.word	0xffffffff


	//   ....[5]....
        /*00dc*/ 	.word	0xffffffff


	//   ....[6]....
        /*00e0*/ 	.word	0xffffffff


	//   ....[7]....
        /*00e4*/ 	.word	0xffffffff


	//   ....[8]....
        /*00e8*/ 	.word	0xffffffff


	//   ....[9]....
        /*00ec*/ 	.word	0xffffffff


	//----- nvinfo : EIATTR_COOP_GROUP_INSTR_OFFSETS
	.align		4
.L_325:
        /*00f0*/ 	.byte	0x04, 0x28
        /*00f2*/ 	.short	(.L_327 - .L_326)


	//   ....[0]....
.L_326:
        /*00f4*/ 	.word	0x00000680


	//   ....[1]....
        /*00f8*/ 	.word	0x000006b0


	//   ....[2]....
        /*00fc*/ 	.word	0x000006e0


	//   ....[3]....
        /*0100*/ 	.word	0x00000710


	//   ....[4]....
        /*0104*/ 	.word	0x00000740


	//   ....[5]....
        /*0108*/ 	.word	0x000008f0


	//   ....[6]....
        /*010c*/ 	.word	0x00000920


	//   ....[7]....
        /*0110*/ 	.word	0x00000950


	//   ....[8]....
        /*0114*/ 	.word	0x00000980


	//   ....[9]....
        /*0118*/ 	.word	0x000009b0


	//----- nvinfo : EIATTR_VRC_CTA_INIT_COUNT
	.align		4
.L_327:
        /*011c*/ 	.byte	0x02, 0x4a
	.zero		1
	.zero		1


	//----- nvinfo : EIATTR_EXIT_INSTR_OFFSETS
	.align		4
        /*0120*/ 	.byte	0x04, 0x1c
        /*0122*/ 	.short	(.L_329 - .L_328)


	//   ....[0]....
.L_328:
        /*0124*/ 	.word	0x000000d0


	//   ....[1]....
        /*0128*/ 	.word	0x000002b0


	//   ....[2]....
        /*012c*/ 	.word	0x00000a20


	//----- nvinfo : EIATTR_CBANK_PARAM_SIZE
	.align		4
.L_329:
        /*0130*/ 	.byte	0x03, 0x19
        /*0132*/ 	.short	0x004c


	//----- nvinfo : EIATTR_PARAM_CBANK
	.align		4
        /*0134*/ 	.byte	0x04, 0x0a
        /*0136*/ 	.short	(.L_331 - .L_330)
	.align		4
.L_330:
        /*0138*/ 	.word	index@(.nv.constant0._Z25q_to_fp16_kv_paged_kernelILi4ELi4EEvPKhPK6__halfPS2_S1_S4_S5_PKiS7_iii)
        /*013c*/ 	.short	0x0380
        /*013e*/ 	.short	0x004c


	//----- nvinfo : EIATTR_SW_WAR
	.align		4
.L_331:
        /*0140*/ 	.byte	0x04, 0x36
        /*0142*/ 	.short	(.L_333 - .L_332)
.L_332:
        /*0144*/ 	.word	0x00000008
.L_333:


//--------------------- .nv.info._Z19fp16_to_q_kv_kernelILi8ELi8EEvPK6__halfPhPS0_S2_S3_S4_iii --------------------------
	.section	.nv.info._Z19fp16_to_q_kv_kernelILi8ELi8EEvPK6__halfPhPS0_S2_S3_S4_iii,"",@"SHT_CUDA_INFO"
	.sectionflags	@""
	.align	4


	//----- nvinfo : EIATTR_CUDA_API_VERSION
	.align		4
        /*0000*/ 	.byte	0x04, 0x37
        /*0002*/ 	.short	(.L_335 - .L_334)
.L_334:
        /*0004*/ 	.word	0x00000082


	//----- nvinfo : EIATTR_KPARAM_INFO
	.align		4
.L_335:
        /*0008*/ 	.byte	0x04, 0x17
        /*000a*/ 	.short	(.L_337 - .L_336)
.L_336:
        /*000c*/ 	.word	0x00000000
        /*0010*/ 	.short	0x0008
        /*0012*/ 	.short	0x0038
        /*0014*/ 	.byte	0x00, 0xf0, 0x11, 0x00


	//----- nvinfo : EIATTR_KPARAM_INFO
	.align		4
.L_337:
        /*0018*/ 	.byte	0x04, 0x17
        /*001a*/ 	.short	(.L_339 - .L_338)
.L_338:
        /*001c*/ 	.word	0x00000000
        /*0020*/ 	.short	0x0007
        /*0022*/ 	.short	0x0034
        /*0024*/ 	.byte	0x00, 0xf0, 0x11, 0x00


	//----- nvinfo : EIATTR_KPARAM_INFO
	.align		4
.L_339:
        /*0028*/ 	.byte	0x04, 0x17
        /*002a*/ 	.short	(.L_341 - .L_340)
.L_340:
        /*002c*/ 	.word	0x00000000
        /*0030*/ 	.short	0x0006
        /*0032*/ 	.short	0x0030
        /*0034*/ 	.byte	0x00, 0xf0, 0x11, 0x00


	//----- nvinfo : EIATTR_KPARAM_INFO
	.align		4
.L_341:
        /*0038*/ 	.byte	0x04, 0x17
        /*003a*/ 	.short	(.L_343 - .L_342)
.L_342:
        /*003c*/ 	.word	0x00000000
        /*0040*/ 	.short	0x0005
        /*0042*/ 	.short	0x0028
        /*0044*/ 	.byte	0x00, 0xf5, 0x21, 0x00


	//----- nvinfo : EIATTR_KPARAM_INFO
	.align		4
.L_343:
        /*0048*/ 	.byte	0x04, 0x17
        /*004a*/ 	.short	(.L_345 - .L_344)
.L_344:
        /*004c*/ 	.word	0x00000000
        /*0050*/ 	.short	0x0004
        /*0052*/ 	.short	0x0020
        /*0054*/ 	.byte	0x00, 0xf5, 0x21, 0x00


	//----- nvinfo : EIATTR_KPARAM_INFO
	.align		4
.L_345:
        /*0058*/ 	.byte	0x04, 0x17
        /*005a*/ 	.short	(.L_347 - .L_346)
.L_346:
        /*005c*/ 	.word	0x00000000
        /*0060*/ 	.short	0x0003
        /*0062*/ 	.short	0x0018
        /*0064*/ 	.byte	0x00, 0xf5, 0x21, 0x00


	//----- nvinfo : EIATTR_KPARAM_INFO
	.align		4
.L_347:
        /*0068*/ 	.byte	0x04, 0x17
        /*006a*/ 	.short	(.L_349 - .L_348)
.L_348:
        /*006c*/ 	.word	0x00000000
        /*0070*/ 	.short	0x0002
        /*0072*/ 	.short	0x0010
        /*0074*/ 	.byte	0x00, 0xf5, 0x21, 0x00


	//----- nvinfo : EIATTR_KPARAM_INFO
	.align		4
.L_349:
        /*0078*/ 	.byte	0x04, 0x17
        /*007a*/ 	.short	(.L_351 - .L_350)
.L_350:
        /*007c*/ 	.word	0x00000000
        /*0080*/ 	.short	0x0001
        /*0082*/ 	.short	0x0008
        /*0084*/ 	.byte	0x00, 0xf5, 0x21, 0x00


	//----- nvinfo : EIATTR_KPARAM_INFO
	.align		4
.L_351:
        /*0088*/ 	.byte	0x04, 0x17
        /*008a*/ 	.short	(.L_353 - .L_352)
.L_352:
        /*008c*/ 	.word	0x00000000
        /*0090*/ 	.short	0x0000
        /*0092*/ 	.short	0x0000
        /*0094*/ 	.byte	0x00, 0xf5, 0x21, 0x00


	//----- nvinfo : EIATTR_SPARSE_MMA_MASK
	.align		4
.L_353:
        /*0098*/ 	.byte	0x03, 0x50
        /*009a*/ 	.short	0x0000


	//----- nvinfo : EIATTR_MAXREG_COUNT
	.align		4
        /*009c*/ 	.byte	0x03, 0x1b
        /*009e*/ 	.short	0x00ff


	//----- nvinfo : EIATTR_NUM_BARRIERS
	.align		4
        /*00a0*/ 	.byte	0x02, 0x4c
        /*00a2*/ 	.byte	0x01
	.zero		1


	//----- nvinfo : EIATTR_MERCURY_ISA_VERSION
	.align		4
        /*00a4*/ 	.byte	0x03, 0x5f
        /*00a6*/ 	.short	0x0101


	//----- nvinfo : EIATTR_COOP_GROUP_MASK_REGIDS
	.align		4
        /*00a8*/ 	.byte	0x04, 0x29
        /*00aa*/ 	.short	(.L_355 - .L_354)


	//   ....[0]....
.L_354:
        /*00ac*/ 	.word	0xffffffff


	//   ....[1]....
        /*00b0*/ 	.word	0xffffffff


	//   ....[2]....
        /*00b4*/ 	.word	0xffffffff


	//   ....[3]....
        /*00b8*/ 	.word	0xffffffff


	//   ....[4]....
        /*00bc*/ 	.word	0xffffffff


	//   ....[5]....
        /*00c0*/ 	.word	0xffffffff


	//   ....[6]....
        /*00c4*/ 	.word	0xffffffff


	//   ....[7]....
        /*00c8*/ 	.word	0xffffffff


	//   ....[8]....
        /*00cc*/ 	.word	0xffffffff


	//   ....[9]....
        /*00d0*/ 	.word	0x0500000c


	//   ....[10]....
        /*00d4*/ 	.word	0xffffffff


	//   ....[11]....
        /*00d8*/ 	.word	0xffffffff


	//   ....[12]....
        /*00dc*/ 	.word	0xffffffff


	//   ....[13]....
        /*00e0*/ 	.word	0xffffffff


	//   ....[14]....
        /*00e4*/ 	.word	0xffffffff


	//   ....[15]....
        /*00e8*/ 	.word	0xffffffff


	//   ....[16]....
        /*00ec*/ 	.word	0xffffffff


	//   ....[17]....
        /*00f0*/ 	.word	0xffffffff


	//   ....[18]....
        /*00f4*/ 	.word	0xffffffff


	//   ....[19]....
        /*00f8*/ 	.word	0x05000008


	//----- nvinfo : EIATTR_COOP_GROUP_INSTR_OFFSETS
	.align		4
.L_355:
        /*00fc*/ 	.byte	0x04, 0x28
        /*00fe*/ 	.short	(.L_357 - .L_356)


	//   ....[0]....
.L_356:
        /*0100*/ 	.word	0x00000190


	//   ....[1]....
        /*0104*/ 	.word	0x000001e0


	//   ....[2]....
        /*0108*/ 	.word	0x00000230


	//   ....[3]....
        /*010c*/ 	.word	0x00000280


	//   ....[4]....
        /*0110*/ 	.word	0x000002b0


	//   ....[5]....
        /*0114*/ 	.word	0x00000300


	//   ....[6]....
        /*0118*/ 	.word	0x00000320


	//   ....[7]....
        /*011c*/ 	.word	0x00000340


	//   ....[8]....
        /*0120*/ 	.word	0x00000360


	//   ....[9]....
        /*0124*/ 	.word	0x00000670


	//   ....[10]....
        /*0128*/ 	.word	0x000008d0


	//   ....[11]....
        /*012c*/ 	.word	0x00000930


	//   ....[12]....
        /*0130*/ 	.word	0x00000990


	//   ....[13]....
        /*0134*/ 	.word	0x000009e0


	//   ....[14]....
        /*0138*/ 	.word	0x00000a10


	//   ....[15]....
        /*013c*/ 	.word	0x00000a60


	//   ....[16]....
        /*0140*/ 	.word	0x00000a80


	//   ....[17]....
        /*0144*/ 	.word	0x00000aa0


	//   ....[18]....
        /*0148*/ 	.word	0x00000ac0


	//   ....[19]....
        /*014c*/ 	.word	0x00000df0


	//----- nvinfo : EIATTR_VRC_CTA_INIT_COUNT
	.align		4
.L_357:
        /*0150*/ 	.byte	0x02, 0x4a
	.zero		1
	.zero		1


	//----- nvinfo : EIATTR_EXIT_INSTR_OFFSETS
	.align		4
        /*0154*/ 	.byte	0x04, 0x1c
        /*0156*/ 	.short	(.L_359 - .L_358)


	//   ....[0]....
.L_358:
        /*0158*/ 	.word	0x000006f0


	//   ....[1]....
        /*015c*/ 	.word	0x000007b0


	//   ....[2]....
        /*0160*/ 	.word	0x00000870


	//   ....[3]....
        /*0164*/ 	.word	0x00000e50


	//   ....[4]....
        /*0168*/ 	.word	0x00000f10


	//   ....[5]....
        /*016c*/ 	.word	0x00000fd0


	//----- nvinfo : EIATTR_CBANK_PARAM_SIZE
	.align		4
.L_359:
        /*0170*/ 	.byte	0x03, 0x19
        /*0172*/ 	.short	0x003c


	//----- nvinfo : EIATTR_PARAM_CBANK
	.align		4
        /*0174*/ 	.byte	0x04, 0x0a
        /*0176*/ 	.short	(.L_361 - .L_360)
	.align		4
.L_360:
        /*0178*/ 	.word	index@(.nv.constant0._Z19fp16_to_q_kv_kernelILi8ELi8EEvPK6__halfPhPS0_S2_S3_S4_iii)
        /*017c*/ 	.short	0x0380
        /*017e*/ 	.short	0x003c


	//----- nvinfo : EIATTR_SW_WAR
	.align		4
.L_361:
        /*0180*/ 	.byte	0x04, 0x36
        /*0182*/ 	.short	(.L_363 - .L_362)
.L_362:
        /*0184*/ 	.word	0x00000008
.L_363:


//--------------------- .nv.info._Z19fp16_to_q_kv_kernelILi8ELi4EEvPK6__halfPhPS0_S2_S3_S4_iii --------------------------
	.section	.nv.info._Z19fp16_to_q_kv_kernelILi8ELi4EEvPK6__halfPhPS0_S2_S3_S4_iii,"",@"SHT_CUDA_INFO"
	.sectionflags	@""
	.align	4


	//----- nvinfo : EIATTR_CUDA_API_VERSION
	.align		4
        /*0000*/ 	.byte	0x04, 0x37
        /*0002*/ 	.short	(.L_365 - .L_364)
.L_364:
        /*0004*/ 	.word	0x00000082


	//----- nvinfo : EIATTR_KPARAM_INFO
	.align		4
.L_365:
        /*0008*/ 	.byte	0x04, 0x17
        /*000a*/ 	.short	(.L_367 - .L_366)
.L_366:
        /*000c*/ 	.word	0x00000000
        /*0010*/ 	.short	0x0008
        /*0012*/ 	.short	0x0038
        /*0014*/ 	.byte	0x00, 0xf0, 0x11, 0x00


	//----- nvinfo : EIATTR_KPARAM_INFO
	.align		4
.L_367:
        /*0018*/ 	.byte	0x04, 0x17
        /*001a*/ 	.short	(.L_369 - .L_368)
.L_368:
        /*001c*/ 	.word	0x00000000
        /*0020*/ 	.short	0x0007
        /*0022*/ 	.short	0x0034
        /*0024*/ 	.byte	0x00, 0xf0, 0x11, 0x00


	//----- nvinfo : EIATTR_KPARAM_INFO
	.align		4
.L_369:
        /*0028*/ 	.byte	0x04, 0x17
        /*002a*/ 	.short	(.L_371 - .L_370)
.L_370:
        /*002c*/ 	.word	0x00000000
        /*0030*/ 	.short	0x0006
        /*0032*/ 	.short	0x0030
        /*0034*/ 	.byte	0x00, 0xf0, 0x11, 0x00


	//----- nvinfo : EIATTR_KPARAM_INFO
	.align		4
.L_371:
        /*0038*/ 	.byte	0x04, 0x17
        /*003a*/ 	.short	(.L_373 - .L_372)
.L_372:
        /*003c*/ 	.word	0x00000000
        /*0040*/ 	.short	0x0005
        /*0042*/ 	.short	0x0028
        /*0044*/ 	.byte	0x00, 0xf5, 0x21, 0x00


	//----- nvinfo : EIATTR_KPARAM_INFO
	.align		4
.L_373:
        /*0048*/ 	.byte	0x04, 0x17
        /*004a*/ 	.short	(.L_375 - .L_374)
.L_374:
        /*004c*/ 	.word	0x00000000
        /*0050*/ 	.short	0x0004
        /*0052*/ 	.short	0x0020
        /*0054*/ 	.byte	0x00, 0xf5, 0x21, 0x00


	//----- nvinfo : EIATTR_KPARAM_INFO
	.align		4
.L_375:
        /*0058*/ 	.byte	0x04, 0x17
        /*005a*/ 	.short	(.L_377 - .L_376)
.L_376:
        /*005c*/ 	.word	0x00000000
        /*0060*/ 	.short	0x0003
        /*0062*/ 	.short	0x0018
        /*0064*/ 	.byte	0x00, 0xf5, 0x21, 0x00


	//----- nvinfo : EIATTR_KPARAM_INFO
	.align		4
.L_377:
        /*0068*/ 	.byte	0x04, 0x17
        /*006a*/ 	.short	(.L_379 - .L_378)
.L_378:
        /*006c*/ 	.word	0x00000000
        /*0070*/ 	.short	0x0002
        /*0072*/ 	.short	0x0010
        /*0074*/ 	.byte	0x00, 0xf5, 0x21, 0x00


	//----- nvinfo : EIATTR_KPARAM_INFO
	.align		4
.L_379:
        /*0078*/ 	.byte	0x04, 0x17
        /*007a*/ 	.short	(.L_381 - .L_380)
.L_380:
        /*007c*/ 	.word	0x00000000
        /*0080*/ 	.short	0x0001
        /*0082*/ 	.short	0x0008
        /*0084*/ 	.byte	0x00, 0xf5, 0x21, 0x00


	//----- nvinfo : EIATTR_KPARAM_INFO
	.align		4
.L_381:
        /*0088*/ 	.byte	0x04, 0x17
        /*008a*/ 	.short	(.L_383 - .L_382)
.L_382:
        /*008c*/ 	.word	0x00000000
        /*0090*/ 	.short	0x0000
        /*0092*/ 	.short	0x0000
        /*0094*/ 	.byte	0x00, 0xf5, 0x21, 0x00


	//----- nvinfo : EIATTR_SPARSE_MMA_MASK
	.align		4
.L_383:
        /*0098*/ 	.byte	0x03, 0x50
        /*009a*/ 	.short	0x0000


	//----- nvinfo : EIATTR_MAXREG_COUNT
	.align		4
        /*009c*/ 	.byte	0x03, 0x1b
        /*009e*/ 	.short	0x00ff


	//----- nvinfo : EIATTR_NUM_BARRIERS
	.align		4
        /*00a0*/ 	.byte	0x02, 0x4c
        /*00a2*/ 	.byte	0x01
	.zero		1


	//----- nvinfo : EIATTR_MERCURY_ISA_VERSION
	.align		4
        /*00a4*/ 	.byte	0x03, 0x5f
        /*00a6*/ 	.short	0x0101


	//----- nvinfo : EIATTR_COOP_GROUP_MASK_REGIDS
	.align		4
        /*00a8*/ 	.byte	0x04, 0x29
        /*00aa*/ 	.short	(.L_385 - .L_384)


	//   ....[0]....
.L_384:
        /*00ac*/ 	.word	0xffffffff


	//   ....[1]....
        /*00b0*/ 	.word	0xffffffff


	//   ....[2]....
        /*00b4*/ 	.word	0xffffffff


	//   ....[3]....
        /*00b8*/ 	.word	0xffffffff


	//   ....[4]....
        /*00bc*/ 	.word	0xffffffff


	//   ....[5]....
        /*00c0*/ 	.word	0xffffffff


	//   ....[6]....
        /*00c4*/ 	.word	0xffffffff


	//   ....[7]....
        /*00c8*/ 	.word	0xffffffff


	//   ....[8]....
        /*00cc*/ 	.word	0xffffffff


	//   ....[9]....
        /*00d0*/ 	.word	0x05000009


	//   ....[10]....
        /*00d4*/ 	.word	0x0500000c


	//   ....[11]....
        /*00d8*/ 	.word	0xffffffff


	//   ....[12]....
        /*00dc*/ 	.word	0xffffffff


	//   ....[13]....
        /*00e0*/ 	.word	0xffffffff


	//   ....[14]....
        /*00e4*/ 	.word	0xffffffff


	//   ....[15]....
        /*00e8*/ 	.word	0xffffffff


	//   ....[16]....
        /*00ec*/ 	.word	0xffffffff


	//   ....[17]....
        /*00f0*/ 	.word	0xffffffff


	//   ....[18]....
        /*00f4*/ 	.word	0xffffffff


	//   ....[19]....
        /*00f8*/ 	.word	0xffffffff


	//   ....[20]....
        /*00fc*/ 	.word	0x0500000a


	//----- nvinfo : EIATTR_COOP_GROUP_INSTR_OFFSETS
	.align		4
.L_385:
        /*0100*/ 	.byte	0x04, 0x28
        /*0102*/ 	.short	(.L_387 - .L_386)


	//   ....[0]....
.L_386:
        /*0104*/ 	.word	0x000001d0


	//   ....[1]....
        /*0108*/ 	.word	0x00000230


	//   ....[2]....
        /*010c*/ 	.word	0x00000290


	//   ....[3]....
        /*0110*/ 	.word	0x000002e0


	//   ....[4]....
        /*0114*/ 	.word	0x00000310


	//   ....[5]....
        /*0118*/ 	.word	0x00000360


	//   ....[6]....
        /*011c*/ 	.word	0x00000380


	//   ....[7]....
        /*0120*/ 	.word	0x000003a0


	//   ....[8]....
        /*0124*/ 	.word	0x000003c0


	//   ....[9]....
        /*0128*/ 	.word	0x000006a0


	//   ....[10]....
        /*012c*/ 	.word	0x00000710


	//   ....[11]....
        /*0130*/ 	.word	0x00000940


	//   ....[12]....
        /*0134*/ 	.word	0x000009a0


	//   ....[13]....
        /*0138*/ 	.word	0x00000a00


	//   ....[14]....
        /*013c*/ 	.word	0x00000a50


	//   ....[15]....
        /*0140*/ 	.word	0x00000a80


	//   ....[16]....
        /*0144*/ 	.word	0x00000ad0


	//   ....[17]....
        /*0148*/ 	.word	0x00000af0


	//   ....[18]....
        /*014c*/ 	.word	0x00000b10


	//   ....[19]....
        /*0150*/ 	.word	0x00000b30


	//   ....[20]....
        /*0154*/ 	.word	0x00000e50


	//----- nvinfo : EIATTR_VRC_CTA_INIT_COUNT
	.align		4
.L_387:
        /*0158*/ 	.byte	0x02, 0x4a
	.zero		1
	.zero		1


	//----- nvinfo : EIATTR_EXIT_INSTR_OFFSETS
	.align		4
        /*015c*/ 	.byte	0x04, 0x1c
        /*015e*/ 	.short	(.L_389 - .L_388)


	//   ....[0]....
.L_388:
        /*0160*/ 	.word	0x000007d0


	//   ....[1]....
        /*0164*/ 	.word	0x00000830


	//   ....[2]....
        /*0168*/ 	.word	0x000008e0


	//   ....[3]....
        /*016c*/ 	.word	0x00000f00


	//   ....[4]....
        /*0170*/ 	.word	0x00000fa0


	//   ....[5]....
        /*0174*/ 	.word	0x00001060


	//----- nvinfo : EIATTR_CBANK_PARAM_SIZE
	.align		4
.L_389:
        /*0178*/ 	.byte	0x03, 0x19
        /*017a*/ 	.short	0x003c


	//----- nvinfo : EIATTR_PARAM_CBANK
	.align		4
        /*017c*/ 	.byte	0x04, 0x0a
        /*017e*/ 	.short	(.L_391 - .L_390)
	.align		4
.L_390:
        /*0180*/ 	.word	index@(.nv.constant0._Z19fp16_to_q_kv_kernelILi8ELi4EEvPK6__halfPhPS0_S2_S3_S4_iii)
        /*0184*/ 	.short	0x0380
        /*0186*/ 	.short	0x003c


	//----- nvinfo : EIATTR_SW_WAR
	.align		4
.L_391:
        /*0188*/ 	.byte	0x04, 0x36
        /*018a*/ 	.short	(.L_393 - .L_392)
.L_392:
        /*018c*/ 	.word	0x00000008
.L_393:


//--------------------- .nv.info._Z19fp16_to_q_kv_kernelILi4ELi4EEvPK6__halfPhPS0_S2_S3_S4_iii --------------------------
	.section	.nv.info._Z19fp16_to_q_kv_kernelILi4ELi4EEvPK6__halfPhPS0_S2_S3_S4_iii,"",@"SHT_CUDA_INFO"
	.sectionflags	@""
	.align	4


	//----- nvinfo : EIATTR_CUDA_API_VERSION
	.align		4
        /*0000*/ 	.byte	0x04, 0x37
        /*0002*/ 	.short	(.L_395 - .L_394)
.L_394:
        /*0004*/ 	.word	0x00000082


	//----- nvinfo : EIATTR_KPARAM_INFO
	.align		4
.L_395:
        /*0008*/ 	.byte	0x04, 0x17
        /*000a*/ 	.short	(.L_397 - .L_396)
.L_396:
        /*000c*/ 	.word	0x00000000
        /*0010*/ 	.short	0x0008
        /*0012*/ 	.short	0x0038
        /*0014*/ 	.byte	0x00, 0xf0, 0x11, 0x00


	//----- nvinfo : EIATTR_KPARAM_INFO
	.align		4
.L_397:
        /*0018*/ 	.byte	0x04, 0x17
        /*001a*/ 	.short	(.L_399 - .L_398)
.L_398:
        /*001c*/ 	.word	0x00000000
        /*0020*/ 	.short	0x0007
        /*0022*/ 	.short	0x0034
        /*0024*/ 	.byte	0x00, 0xf0, 0x11, 0x00


	//----- nvinfo : EIATTR_KPARAM_INFO
	.align		4
.L_399:
        /*0028*/ 	.byte	0x04, 0x17
        /*002a*/ 	.short	(.L_401 - .L_400)
.L_400:
        /*002c*/ 	.word	0x00000000
        /*0030*/ 	.short	0x0006
        /*0032*/ 	.short	0x0030
        /*0034*/ 	.byte	0x00, 0xf0, 0x11, 0x00


	//----- nvinfo : EIATTR_KPARAM_INFO
	.align		4
.L_401:
        /*0038*/ 	.byte	0x04, 0x17
        /*003a*/ 	.short	(.L_403 - .L_402)
.L_402:
        /*003c*/ 	.word	0x00000000
        /*0040*/ 	.short	0x0005
        /*0042*/ 	.short	0x0028
        /*0044*/ 	.byte	0x00, 0xf5, 0x21, 0x00


	//----- nvinfo : EIATTR_KPARAM_INFO
	.align		4
.L_403:
        /*0048*/ 	.byte	0x04, 0x17
        /*004a*/ 	.short	(.L_405 - .L_404)
.L_404:
        /*004c*/ 	.word	0x00000000
        /*0050*/ 	.short	0x0004
        /*0052*/ 	.short	0x0020
        /*0054*/ 	.byte	0x00, 0xf5, 0x21, 0x00


	//----- nvinfo : EIATTR_KPARAM_INFO
	.align		4
.L_405:
        /*0058*/ 	.byte	0x04, 0x17
        /*005a*/ 	.short	(.L_407 - .L_406)
.L_406:
        /*005c*/ 	.word	0x00000000
        /*0060*/ 	.short	0x0003
        /*0062*/ 	.short	0x0018
        /*0064*/ 	.byte	0x00, 0xf5, 0x21, 0x00


	//----- nvinfo : EIATTR_KPARAM_INFO
	.align		4
.L_407:
        /*0068*/ 	.byte	0x04, 0x17
        /*006a*/ 	.short	(.L_409 - .L_408)
.L_408:
        /*006c*/ 	.word	0x00000000
        /*0070*/ 	.short	0x0002
        /*0072*/ 	.short	0x0010
        /*0074*/ 	.byte	0x00, 0xf5, 0x21, 0x00


	//----- nvinfo : EIATTR_KPARAM_INFO
	.align		4
.L_409:
        /*0078*/ 	.byte	0x04, 0x17
        /*007a*/ 	.short	(.L_411 - .L_410)
.L_410:
        /*007c*/ 	.word	0x00000000
        /*0080*/ 	.short	0x0001
        /*0082*/ 	.short	0x0008
        /*0084*/ 	.byte	0x00, 0xf5, 0x21, 0x00


	//----- nvinfo : EIATTR_KPARAM_INFO
	.align		4
.L_411:
        /*0088*/ 	.byte	0x04, 0x17
        /*008a*/ 	.short	(.L_413 - .L_412)
.L_412:
        /*008c*/ 	.word	0x00000000
        /*0090*/ 	.short	0x0000
        /*0092*/ 	.short	0x0000
        /*0094*/ 	.byte	0x00, 0xf5, 0x21, 0x00


	//----- nvinfo : EIATTR_SPARSE_MMA_MASK
	.align		4
.L_413:
        /*0098*/ 	.byte	0x03, 0x50
        /*009a*/ 	.short	0x0000


	//----- nvinfo : EIATTR_MAXREG_COUNT
	.align		4
        /*009c*/ 	.byte	0x03, 0x1b
        /*009e*/ 	.short	0x00ff


	//----- nvinfo : EIATTR_NUM_BARRIERS
	.align		4
        /*00a0*/ 	.byte	0x02, 0x4c
        /*00a2*/ 	.byte	0x01
	.zero		1


	//----- nvinfo : EIATTR_MERCURY_ISA_VERSION
	.align		4
        /*00a4*/ 	.byte	0x03, 0x5f
        /*00a6*/ 	.short	0x0101


	//----- nvinfo : EIATTR_COOP_GROUP_MASK_REGIDS
	.align		4
        /*00a8*/ 	.byte	0x04, 0x29
        /*00aa*/ 	.short	(.L_415 - .L_414)


	//   ....[0]....
.L_414:
        /*00ac*/ 	.word	0xffffffff


	//   ....[1]....
        /*00b0*/ 	.word	0xffffffff


	//   ....[2]....
        /*00b4*/ 	.word	0xffffffff


	//   ....[3]....
        /*00b8*/ 	.word	0xffffffff


	//   ....[4]....
        /*00bc*/ 	.word	0xffffffff


	//   ....[5]....
        /*00c0*/ 	.word	0xffffffff


	//   ....[6]....
        /*00c4*/ 	.word	0xffffffff


	//   ....[7]....
        /*00c8*/ 	.word	0xffffffff


	//   ....[8]....
        /*00cc*/ 	.word	0xffffffff


	//   ....[9]....
        /*00d0*/ 	.word	0x0500000b


	//   ....[10]....
        /*00d4*/ 	.word	0x0500000e


	//   ....[11]....
        /*00d8*/ 	.word	0xffffffff


	//   ....[12]....
        /*00dc*/ 	.word	0xffffffff


	//   ....[13]....
        /*00e0*/ 	.word	0xffffffff


	//   ....[14]....
        /*00e4*/ 	.word	0xffffffff


	//   ....[15]....
        /*00e8*/ 	.word	0xffffffff


	//   ....[16]....
        /*00ec*/ 	.word	0xffffffff


	//   ....[17]....
        /*00f0*/ 	.word	0xffffffff


	//   ....[18]....
        /*00f4*/ 	.word	0xffffffff


	//   ....[19]....
        /*00f8*/ 	.word	0xffffffff


	//   ....[20]....
        /*00fc*/ 	.word	0x0500000b


	//   ....[21]....
        /*0100*/ 	.word	0x0500000e


	//----- nvinfo : EIATTR_COOP_GROUP_INSTR_OFFSETS
	.align		4
.L_415:
        /*0104*/ 	.byte	0x04, 0x28
        /*0106*/ 	.short	(.L_417 - .L_416)


	//   ....[0]....
.L_416:
        /*0108*/ 	.word	0x000001e0


	//   ....[1]....
        /*010c*/ 	.word	0x00000240


	//   ....[2]....
        /*0110*/ 	.word	0x000002a0


	//   ....[3]....
        /*0114*/ 	.word	0x000002f0


	//   ....[4]....
        /*0118*/ 	.word	0x00000320


	//   ....[5]....
        /*011c*/ 	.word	0x00000370


	//   ....[6]....
        /*0120*/ 	.word	0x00000390


	//   ....[7]....
        /*0124*/ 	.word	0x000003b0


	//   ....[8]....
        /*0128*/ 	.word	0x000003d0


	//   ....[9]....
        /*012c*/ 	.word	0x000006b0


	//   ....[10]....
        /*0130*/ 	.word	0x00000730


	//   ....[11]....
        /*0134*/ 	.word	0x00000950


	//   ....[12]....
        /*0138*/ 	.word	0x000009a0


	//   ....[13]....
        /*013c*/ 	.word	0x000009f0


	//   ....[14]....
        /*0140*/ 	.word	0x00000a40


	//   ....[15]....
        /*0144*/ 	.word	0x00000a70


	//   ....[16]....
        /*0148*/ 	.word	0x00000ac0


	//   ....[17]....
        /*014c*/ 	.word	0x00000ae0


	//   ....[18]....
        /*0150*/ 	.word	0x00000b00


	//   ....[19]....
        /*0154*/ 	.word	0x00000b20


	//   ....[20]....
        /*0158*/ 	.word	0x00000e00


	//   ....[21]....
        /*015c*/ 	.word	0x00000e80


	//----- nvinfo : EIATTR_VRC_CTA_INIT_COUNT
	.align		4
.L_417:
        /*0160*/ 	.byte	0x02, 0x4a
	.zero		1
	.zero		1


	//----- nvinfo : EIATTR_EXIT_INSTR_OFFSETS
	.align		4
        /*0164*/ 	.byte	0x04, 0x1c
        /*0166*/ 	.short	(.L_419 - .L_418)


	//   ....[0]....
.L_418:
        /*0168*/ 	.word	0x000007c0


	//   ....[1]....
        /*016c*/ 	.word	0x00000820


	//   ....[2]....
        /*0170*/ 	.word	0x000008d0


	//   ....[3]....
        /*0174*/ 	.word	0x00000f10


	//   ....[4]....
        /*0178*/ 	.word	0x00000f70


	//   ....[5]....
        /*017c*/ 	.word	0x00001020


	//----- nvinfo : EIATTR_CBANK_PARAM_SIZE
	.align		4
.L_419:
        /*0180*/ 	.byte	0x03, 0x19
        /*0182*/ 	.short	0x003c


	//----- nvinfo : EIATTR_PARAM_CBANK
	.align		4
        /*0184*/ 	.byte	0x04, 0x0a
        /*0186*/ 	.short	(.L_421 - .L_420)
	.align		4
.L_420:
        /*0188*/ 	.word	index@(.nv.constant0._Z19fp16_to_q_kv_kernelILi4ELi4EEvPK6__halfPhPS0_S2_S3_S4_iii)
        /*018c*/ 	.short	0x0380
        /*018e*/ 	.short	0x003c


	//----- nvinfo : EIATTR_SW_WAR
	.align		4
.L_421:
        /*0190*/ 	.byte	0x04, 0x36
        /*0192*/ 	.short	(.L_423 - .L_422)
.L_422:
        /*0194*/ 	.word	0x00000008
.L_423:


//--------------------- .nv.info._Z25fp16_to_q_kv_paged_kernelILi8ELi8EEvPK6__halfPhPS0_S2_S3_S4_PKiS6_iiii --------------------------
	.section	.nv.info._Z25fp16_to_q_kv_paged_kernelILi8ELi8EEvPK6__halfPhPS0_S2_S3_S4_PKiS6_iiii,"",@"SHT_CUDA_INFO"
	.sectionflags	@""
	.align	4


	//----- nvinfo : EIATTR_CUDA_API_VERSION
	.align		4
        /*0000*/ 	.byte	0x04, 0x37
        /*0002*/ 	.short	(.L_425 - .L_424)
.L_424:
        /*0004*/ 	.word	0x00000082


	//----- nvinfo : EIATTR_KPARAM_INFO
	.align		4
.L_425:
        /*0008*/ 	.byte	0x04, 0x17
        /*000a*/ 	.short	(.L_427 - .L_426)
.L_426:
        /*000c*/ 	.word	0x00000000
        /*0010*/ 	.short	0x000b
        /*0012*/ 	.short	0x004c
        /*0014*/ 	.byte	0x00, 0xf0, 0x11, 0x00


	//----- nvinfo : EIATTR_KPARAM_INFO
	.align		4
.L_427:
        /*0018*/ 	.byte	0x04, 0x17
        /*001a*/ 	.short	(.L_429 - .L_428)
.L_428:
        /*001c*/ 	.word	0x00000000
        /*0020*/ 	.short	0x000a
        /*0022*/ 	.short	0x0048
        /*0024*/ 	.byte	0x00, 0xf0, 0x11, 0x00


	//----- nvinfo : EIATTR_KPARAM_INFO
	.align		4
.L_429:
        /*0028*/ 	.byte	0x04, 0x17
        /*002a*/ 	.short	(.L_431 - .L_430)
.L_430:
        /*002c*/ 	.word	0x00000000
        /*0030*/ 	.short	0x0009
        /*0032*/ 	.short	0x0044
        /*0034*/ 	.byte	0x00, 0xf0, 0x11, 0x00


	//----- nvinfo : EIATTR_KPARAM_INFO
	.align		4
.L_431:
        /*0038*/ 	.byte	0x04, 0x17
        /*003a*/ 	.short	(.L_433 - .L_432)
.L_432:
        /*003c*/ 	.word	0x00000000
        /*0040*/ 	.short	0x0008
        /*0042*/ 	.short	0x0040
        /*0044*/ 	.byte	0x00, 0xf0, 0x11, 0x00


	//----- nvinfo : EIATTR_KPARAM_INFO
	.align		4
.L_433:
        /*0048*/ 	.byte	0x04, 0x17
        /*004a*/ 	.short	(.L_435 - .L_434)
.L_434:
        /*004c*/ 	.word	0x00000000
        /*0050*/ 	.short	0x0007
        /*0052*/ 	.short	0x0038
        /*0054*/ 	.byte	0x00, 0xf5, 0x21, 0x00


	//----- nvinfo : EIATTR_KPARAM_INFO
	.align		4
.L_435:
        /*0058*/ 	.byte	0x04, 0x17
        /*005a*/ 	.short	(.L_437 - .L_436)
.L_436:
        /*005c*/ 	.word	0x00000000
        /*0060*/ 	.short	0x0006
        /*0062*/ 	.short	0x0030
        /*0064*/ 	.byte	0x00, 0xf5, 0x21, 0x00


	//----- nvinfo : EIATTR_KPARAM_INFO
	.align		4
.L_437:
        /*0068*/ 	.byte	0x04, 0x17
        /*006a*/ 	.short	(.L_439 - .L_438)
.L_438:
        /*006c*/ 	.word	0x00000000
        /*0070*/ 	.short	0x0005
        /*0072*/ 	.short	0x0028
        /*0074*/ 	.byte	0x00, 0xf5, 0x21, 0x00


	//----- nvinfo : EIATTR_KPARAM_INFO
	.align		4
.L_439:
        /*0078*/ 	.byte	0x04, 0x17
        /*007a*/ 	.short	(.L_441 - .L_440)
.L_440:
        /*007c*/ 	.word	0x00000000
        /*0080*/ 	.short	0x0004
        /*0082*/ 	.short	0x0020
        /*0084*/ 	.byte	0x00, 0xf5, 0x21, 0x00


	//----- nvinfo : EIATTR_KPARAM_INFO
	.align		4
.L_441:
        /*0088*/ 	.byte	0x04, 0x17
        /*008a*/ 	.short	(.L_443 - .L_442)
.L_442:
        /*008c*/ 	.word	0x00000000
        /*0090*/ 	.short	0x0003
        /*0092*/ 	.short	0x0018
        /*0094*/ 	.byte	0x00, 0xf5, 0x21, 0x00


	//----- nvinfo : EIATTR_KPARAM_INFO
	.align		4
.L_443:
        /*0098*/ 	.byte	0x04, 0x17
        /*009a*/ 	.short	(.L_445 - .L_444)
.L_444:
        /*009c*/ 	.word	0x00000000
        /*00a0*/ 	.short	0x0002
        /*00a2*/ 	.short	0x0010
        /*00a4*/ 	.byte	0x00, 0xf5, 0x21, 0x00


	//----- nvinfo : EIATTR_KPARAM_INFO
	.align		4
.L_445:
        /*00a8*/ 	.byte	0x04, 0x17
        /*00aa*/ 	.short	(.L_447 - .L_446)
.L_446:
        /*00ac*/ 	.word	0x00000000
        /*00b0*/ 	.short	0x0001
        /*00b2*/ 	.short	0x0008
        /*00b4*/ 	.byte	0x00, 0xf5, 0x21, 0x00


	//----- nvinfo : EIATTR_KPARAM_INFO
	.align		4
.L_447:
        /*00b8*/ 	.byte	0x04, 0x17
        /*00ba*/ 	.short	(.L_449 - .L_448)
.L_448:
        /*00bc*/ 	.word	0x00000000
        /*00c0*/ 	.short	0x0000
        /*00c2*/ 	.short	0x0000
        /*00c4*/ 	.byte	0x00, 0xf5, 0x21, 0x00


	//----- nvinfo : EIATTR_SPARSE_MMA_MASK
	.align		4
.L_449:
        /*00c8*/ 	.byte	0x03, 0x50
        /*00ca*/ 	.short	0x0000


	//----- nvinfo : EIATTR_MAXREG_COUNT
	.align		4
        /*00cc*/ 	.byte	0x03, 0x1b
        /*00ce*/ 	.short	0x00ff


	//----- nvinfo : EIATTR_NUM_BARRIERS
	.align		4
        /*00d0*/ 	.byte	0x02, 0x4c
        /*00d2*/ 	.byte	0x01
	.zero		1


	//----- nvinfo : EIATTR_MERCURY_ISA_VERSION
	.align		4
        /*00d4*/ 	.byte	0x03, 0x5f
        /*00d6*/ 	.short	0x0101


	//----- nvinfo : EIATTR_COOP_GROUP_MASK_REGIDS
	.align		4
        /*00d8*/ 	.byte	0x04, 0x29
        /*00da*/ 	.short	(.L_451 - .L_450)


	//   ....[0]....
.L_450:
        /*00dc*/ 	.word	0xffffffff


	//   ....[1]....
        /*00e0*/ 	.word	0xffffffff


	//   ....[2]....
        /*00e4*/ 	.word	0xffffffff


	//   ....[3]....
        /*00e8*/ 	.word	0xffffffff


	//   ....[4]....
        /*00ec*/ 	.word	0xffffffff


	//   ....[5]....
        /*00f0*/ 	.word	0xffffffff


	//   ....[6]....
        /*00f4*/ 	.word	0xffffffff


	//   ....[7]....
        /*00f8*/ 	.word	0xffffffff


	//   ....[8]....
        /*00fc*/ 	.word	0xffffffff


	//   ....[9]....
        /*0100*/ 	.word	0x05000018


	//   ....[10]....
        /*0104*/ 	.word	0xffffffff


	//   ....[11]....
        /*0108*/ 	.word	0xffffffff


	//   ....[12]....
        /*010c*/ 	.word	0xffffffff


	//   ....[13]....
        /*0110*/ 	.word	0xffffffff


	//   ....[14]....
        /*0114*/ 	.word	0xffffffff


	//   ....[15]....
        /*0118*/ 	.word	0xffffffff


	//   ....[16]....
        /*011c*/ 	.word	0xffffffff


	//   ....[17]....
        /*0120*/ 	.word	0xffffffff


	//   ....[18]....
        /*0124*/ 	.word	0xffffffff


	//   ....[19]....
        /*0128*/ 	.word	0x05000014


	//----- nvinfo : EIATTR_COOP_GROUP_INSTR_OFFSETS
	.align		4
.L_451:
        /*012c*/ 	.byte	0x04, 0x28
        /*012e*/ 	.short	(.L_453 - .L_452)


	//   ....[0]....
.L_452:
        /*0130*/ 	.word	0x00000500


	//   ....[1]....
        /*0134*/ 	.word	0x00000530


	//   ....[2]....
        /*0138*/ 	.word	0x00000560


	//   ....[3]....
        /*013c*/ 	.word	0x00000590


	//   ....[4]....
        /*0140*/ 	.word	0x000005c0


	//   ....[5]....
        /*0144*/ 	.word	0x00000610


	//   ....[6]....
        /*0148*/ 	.word	0x00000630


	//   ....[7]....
        /*014c*/ 	.word	0x00000660


	//   ....[8]....
        /*0150*/ 	.word	0x00000680


	//   ....[9]....
        /*0154*/ 	.word	0x00000980


	//   ....[10]....
        /*0158*/ 	.word	0x00000b90


	//   ....[11]....
        /*015c*/ 	.word	0x00000bc0


	//   ....[12]....
        /*0160*/ 	.word	0x00000bf0


	//   ....[13]....
        /*0164*/ 	.word	0x00000c20


	//   ....[14]....
        /*0168*/ 	.word	0x00000c50


	//   ....[15]....
        /*016c*/ 	.word	0x00000ca0


	//   ....[16]....
        /*0170*/ 	.word	0x00000cc0


	//   ....[17]....
        /*0174*/ 	.word	0x00000cf0


	//   ....[18]....
        /*0178*/ 	.word	0x00000d10


	//   ....[19]....
        /*017c*/ 	.word	0x00001030


	//----- nvinfo : EIATTR_VRC_CTA_INIT_COUNT
	.align		4
.L_453:
        /*0180*/ 	.byte	0x02, 0x4a
	.zero		1
	.zero		1


	//----- nvinfo : EIATTR_EXIT_INSTR_OFFSETS
	.align		4
        /*0184*/ 	.byte	0x04, 0x1c
        /*0186*/ 	.short	(.L_455 - .L_454)


	//   ....[0]....
.L_454:
        /*0188*/ 	.word	0x00000300


	//   ....[1]....
        /*018c*/ 	.word	0x00001210


	//----- nvinfo : EIATTR_CRS_STACK_SIZE
	.align		4
.L_455:
        /*0190*/ 	.byte	0x04, 0x1e
        /*0192*/ 	.short	(.L_457 - .L_456)
.L_456:
        /*0194*/ 	.word	0x00000000


	//----- nvinfo : EIATTR_CBANK_PARAM_SIZE
	.align		4
.L_457:
        /*0198*/ 	.byte	0x03, 0x19
        /*019a*/ 	.short	0x0050


	//----- nvinfo : EIATTR_PARAM_CBANK
	.align		4
        /*019c*/ 	.byte	0x04, 0x0a
        /*019e*/ 	.short	(.L_459 - .L_458)
	.align		4
.L_458:
        /*01a0*/ 	.word	index@(.nv.constant0._Z25fp16_to_q_kv_paged_kernelILi8ELi8EEvPK6__halfPhPS0_S2_S3_S4_PKiS6_iiii)
        /*01a4*/ 	.short	0x0380
        /*01a6*/ 	.short	0x0050


	//----- nvinfo : EIATTR_SW_WAR
	.align		4
.L_459:
        /*01a8*/ 	.byte	0x04, 0x36
        /*01aa*/ 	.short	(.L_461 - .L_460)
.L_460:
        /*01ac*/ 	.word	0x00000008
.L_461:


//--------------------- .nv.info._Z25fp16_to_q_kv_paged_kernelILi8ELi4EEvPK6__halfPhPS0_S2_S3_S4_PKiS6_iiii --------------------------
	.section	.nv.info._Z25fp16_to_q_kv_paged_kernelILi8ELi4EEvPK6__halfPhPS0_S2_S3_S4_PKiS6_iiii,"",@"SHT_CUDA_INFO"
	.sectionflags	@""
	.align	4


	//----- nvinfo : EIATTR_CUDA_API_VERSION
	.align		4
        /*0000*/ 	.byte	0x04, 0x37
        /*0002*/ 	.short	(.L_463 - .L_462)
.L_462:
        /*0004*/ 	.word	0x00000082


	//----- nvinfo : EIATTR_KPARAM_INFO
	.align		4
.L_463:
        /*0008*/ 	.byte	0x04, 0x17
        /*000a*/ 	.short	(.L_465 - .L_464)
.L_464:
        /*000c*/ 	.word	0x00000000
        /*0010*/ 	.short	0x000b
        /*0012*/ 	.short	0x004c
        /*0014*/ 	.byte	0x00, 0xf0, 0x11, 0x00


	//----- nvinfo : EIATTR_KPARAM_INFO
	.align		4
.L_465:
        /*0018*/ 	.byte	0x04, 0x17
        /*001a*/ 	.short	(.L_467 - .L_466)
.L_466:
        /*001c*/ 	.word	0x00000000
        /*0020*/ 	.short	0x000a
        /*0022*/ 	.short	0x0048
        /*0024*/ 	.byte	0x00, 0xf0, 0x11, 0x00


	//----- nvinfo : EIATTR_KPARAM_INFO
	.align		4
.L_467:
        /*0028*/ 	.byte	0x04, 0x17
        /*002a*/ 	.short	(.L_469 - .L_468)
.L_468:
        /*002c*/ 	.word	0x00000000
        /*0030*/ 	.short	0x0009
        /*0032*/ 	.short	0x0044
        /*0034*/ 	.byte	0x00, 0xf0, 0x11, 0x00


	//----- nvinfo : EIATTR_KPARAM_INFO
	.align		4
.L_469:
        /*0038*/ 	.byte	0x04, 0x17
        /*003a*/ 	.short	(.L_471 - .L_470)
.L_470:
        /*003c*/ 	.word	0x00000000
        /*0040*/ 	.short	0x0008
        /*0042*/ 	.short	0x0040
        /*0044*/ 	.byte	0x00, 0xf0, 0x11, 0x00


	//----- nvinfo : EIATTR_KPARAM_INFO
	.align		4
.L_471:
        /*0048*/ 	.byte	0x04, 0x17
        /*004a*/ 	.short	(.L_473 - .L_472)
.L_472:
        /*004c*/ 	.word	0x00000000
        /*0050*/ 	.short	0x0007
        /*0052*/ 	.short	0x0038
        /*0054*/ 	.byte	0x00, 0xf5, 0x21, 0x00


	//----- nvinfo : EIATTR_KPARAM_INFO
	.align		4
.L_473:
        /*0058*/ 	.byte	0x04, 0x17
        /*005a*/ 	.short	(.L_475 - .L_474)
.L_474:
        /*005c*/ 	.word	0x00000000
        /*0060*/ 	.short	0x0006
        /*0062*/ 	.short	0x0030
        /*0064*/ 	.byte	0x00, 0xf5, 0x21, 0x00


	//----- nvinfo : EIATTR_KPARAM_INFO
	.align		4
.L_475:
        /*0068*/ 	.byte	0x04, 0x17
        /*006a*/ 	.short	(.L_477 - .L_476)
.L_476:
        /*006c*/ 	.word	0x00000000
        /*0070*/ 	.short	0x0005
        /*0072*/ 	.short	0x0028
        /*0074*/ 	.byte	0x00, 0xf5, 0x21, 0x00


	//----- nvinfo : EIATTR_KPARAM_INFO
	.align		4
.L_477:
        /*0078*/ 	.byte	0x04, 0x17
        /*007a*/ 	.short	(.L_479 - .L_478)
.L_478:
        /*007c*/ 	.word	0x00000000
        /*0080*/ 	.short	0x0004
        /*0082*/ 	.short	0x0020
        /*0084*/ 	.byte	0x00, 0xf5, 0x21, 0x00


	//----- nvinfo : EIATTR_KPARAM_INFO
	.align		4
.L_479:
        /*0088*/ 	.byte	0x04, 0x17
        /*008a*/ 	.short	(.L_481 - .L_480)
.L_480:
        /*008c*/ 	.word	0x00000000
        /*0090*/ 	.short	0x0003
        /*0092*/ 	.short	0x0018
        /*0094*/ 	.byte	0x00, 0xf5, 0x21, 0x00


	//----- nvinfo : EIATTR_KPARAM_INFO
	.align		4
.L_481:
        /*0098*/ 	.byte	0x04, 0x17
        /*009a*/ 	.short	(.L_483 - .L_482)
.L_482:
        /*009c*/ 	.word	0x00000000
        /*00a0*/ 	.short	0x0002
        /*00a2*/ 	.short	0x0010
        /*00a4*/ 	.byte	0x00, 0xf5, 0x21, 0x00


	//----- nvinfo : EIATTR_KPARAM_INFO
	.align		4
.L_483:
        /*00a8*/ 	.byte	0x04, 0x17
        /*00aa*/ 	.short	(.L_485 - .L_484)
.L_484:
        /*00ac*/ 	.word	0x00000000
        /*00b0*/ 	.short	0x0001
        /*00b2*/ 	.short	0x0008
        /*00b4*/ 	.byte	0x00, 0xf5, 0x21, 0x00


	//----- nvinfo : EIATTR_KPARAM_INFO
	.align		4
.L_485:
        /*00b8*/ 	.byte	0x04, 0x17
        /*00ba*/ 	.short	(.L_487 - .L_486)
.L_486:
        /*00bc*/ 	.word	0x00000000
        /*00c0*/ 	.short	0x0000
        /*00c2*/ 	.short	0x0000
        /*00c4*/ 	.byte	0x00, 0xf5, 0x21, 0x00


	//----- nvinfo : EIATTR_SPARSE_MMA_MASK
	.align		4
.L_487:
        /*00c8*/ 	.byte	0x03, 0x50
        /*00ca*/ 	.short	0x0000


	//----- nvinfo : EIATTR_MAXREG_COUNT
	.align		4
        /*00cc*/ 	.byte	0x03, 0x1b
        /*00ce*/ 	.short	0x00ff


	//----- nvinfo : EIATTR_NUM_BARRIERS
	.align		4
        /*00d0*/ 	.byte	0x02, 0x4c
        /*00d2*/ 	.byte	0x01
	.zero		1


	//----- nvinfo : EIATTR_MERCURY_ISA_VERSION
	.align		4
        /*00d4*/ 	.byte	0x03, 0x5f
        /*00d6*/ 	.short	0x0101


	//----- nvinfo : EIATTR_COOP_GROUP_MASK_REGIDS
	.align		4
        /*00d8*/ 	.byte	0x04, 0x29
        /*00da*/ 	.short	(.L_489 - .L_488)


	//   ....[0]....
.L_488:
        /*00dc*/ 	.word	0xffffffff


	//   ....[1]....
        /*00e0*/ 	.word	0xffffffff


	//   ....[2]....
        /*00e4*/ 	.word	0xffffffff


	//   ....[3]....
        /*00e8*/ 	.word	0xffffffff


	//   ....[4]....
        /*00ec*/ 	.word	0xffffffff


	//   ....[5]....
        /*00f0*/ 	.word	0xffffffff


	//   ....[6]....
        /*00f4*/ 	.word	0xffffffff


	//   ....[7]....
        /*00f8*/ 	.word	0xffffffff


	//   ....[8]....
        /*00fc*/ 	.word	0xffffffff


	//   ....[9]....
        /*0100*/ 	.word	0x05000018


	//   ....[10]....
        /*0104*/ 	.word	0x0500001d


	//   ....[11]....
        /*0108*/ 	.word	0xffffffff


	//   ....[12]....
        /*010c*/ 	.word	0xffffffff


	//   ....[13]....
        /*0110*/ 	.word	0xffffffff


	//   ....[14]....
        /*0114*/ 	.word	0xffffffff


	//   ....[15]....
        /*0118*/ 	.word	0xffffffff


	//   ....[16]....
        /*011c*/ 	.word	0xffffffff


	//   ....[17]....
        /*0120*/ 	.word	0xffffffff


	//   ....[18]....
        /*0124*/ 	.word	0xffffffff


	//   ....[19]....
        /*0128*/ 	.word	0xffffffff


	//   ....[20]....
        /*012c*/ 	.word	0x0500001d


	//----- nvinfo : EIATTR_COOP_GROUP_INSTR_OFFSETS
	.align		4
.L_489:
        /*0130*/ 	.byte	0x04, 0x28
        /*0132*/ 	.short	(.L_491 - .L_490)


	//   ....[0]....
.L_490:
        /*0134*/ 	.word	0x000005b0


	//   ....[1]....
        /*0138*/ 	.word	0x000005e0


	//   ....[2]....
        /*013c*/ 	.word	0x00000610


	//   ....[3]....
        /*0140*/ 	.word	0x00000640


	//   ....[4]....
        /*0144*/ 	.word	0x00000670


	//   ....[5]....
        /*0148*/ 	.word	0x000006c0


	//   ....[6]....
        /*014c*/ 	.word	0x000006e0


	//   ....[7]....
        /*0150*/ 	.word	0x00000700


	//   ....[8]....
        /*0154*/ 	.word	0x00000720


	//   ....[9]....
        /*0158*/ 	.word	0x000009f0


	//   ....[10]....
        /*015c*/ 	.word	0x00000a50


	//   ....[11]....
        /*0160*/ 	.word	0x00000c20


	//   ....[12]....
        /*0164*/ 	.word	0x00000c50


	//   ....[13]....
        /*0168*/ 	.word	0x00000c80


	//   ....[14]....
        /*016c*/ 	.word	0x00000cb0


	//   ....[15]....
        /*0170*/ 	.word	0x00000ce0


	//   ....[16]....
        /*0174*/ 	.word	0x00000d30


	//   ....[17]....
        /*0178*/ 	.word	0x00000d50


	//   ....[18]....
        /*017c*/ 	.word	0x00000d70


	//   ....[19]....
        /*0180*/ 	.word	0x00000d90


	//   ....[20]....
        /*0184*/ 	.word	0x00001060


	//----- nvinfo : EIATTR_VRC_CTA_INIT_COUNT
	.align		4
.L_491:
        /*0188*/ 	.byte	0x02, 0x4a
	.zero		1
	.zero		1


	//----- nvinfo : EIATTR_EXIT_INSTR_OFFSETS
	.align		4
        /*018c*/ 	.byte	0x04, 0x1c
        /*018e*/ 	.short	(.L_493 - .L_492)


	//   ....[0]....
.L_492:
        /*0190*/ 	.word	0x00000300


	//   ....[1]....
        /*0194*/ 	.word	0x00001280


	//----- nvinfo : EIATTR_CRS_STACK_SIZE
	.align		4
.L_493:
        /*0198*/ 	.byte	0x04, 0x1e
        /*019a*/ 	.short	(.L_495 - .L_494)
.L_494:
        /*019c*/ 	.word	0x00000000


	//----- nvinfo : EIATTR_CBANK_PARAM_SIZE
	.align		4
.L_495:
        /*01a0*/ 	.byte	0x03, 0x19
        /*01a2*/ 	.short	0x0050


	//----- nvinfo : EIATTR_PARAM_CBANK
	.align		4
        /*01a4*/ 	.byte	0x04, 0x0a
        /*01a6*/ 	.short	(.L_497 - .L_496)
	.align		4
.L_496:
        /*01a8*/ 	.word	index@(.nv.constant0._Z25fp16_to_q_kv_paged_kernelILi8ELi4EEvPK6__halfPhPS0_S2_S3_S4_PKiS6_iiii)
        /*01ac*/ 	.short	0x0380
        /*01ae*/ 	.short	0x0050


	//----- nvinfo : EIATTR_SW_WAR
	.align		4
.L_497:
        /*01b0*/ 	.byte	0x04, 0x36
        /*01b2*/ 	.short	(.L_499 - .L_498)
.L_498:
        /*01b4*/ 	.word	0x00000008
.L_499:


//--------------------- .nv.info._Z25fp16_to_q_kv_paged_kernelILi4ELi4EEvPK6__halfPhPS0_S2_S3_S4_PKiS6_iiii --------------------------
	.section	.nv.info._Z25fp16_to_q_kv_paged_kernelILi4ELi4EEvPK6__halfPhPS0_S2_S3_S4_PKiS6_iiii,"",@"SHT_CUDA_INFO"
	.sectionflags	@""
	.align	4


	//----- nvinfo : EIATTR_CUDA_API_VERSION
	.align		4
        /*0000*/ 	.byte	0x04, 0x37
        /*0002*/ 	.short	(.L_501 - .L_500)
.L_500:
        /*0004*/ 	.word	0x00000082


	//----- nvinfo : EIATTR_KPARAM_INFO
	.align		4
.L_501:
        /*0008*/ 	.byte	0x04, 0x17
        /*000a*/ 	.short	(.L_503 - .L_502)
.L_502:
        /*000c*/ 	.word	0x00000000
        /*0010*/ 	.short	0x000b
        /*0012*/ 	.short	0x004c
        /*0014*/ 	.byte	0x00, 0xf0, 0x11, 0x00


	//----- nvinfo : EIATTR_KPARAM_INFO
	.align		4
.L_503:
        /*0018*/ 	.byte	0x04, 0x17
        /*001a*/ 	.short	(.L_505 - .L_504)
.L_504:
        /*001c*/ 	.word	0x00000000
        /*0020*/ 	.short	0x000a
        /*0022*/ 	.short	0x0048
        /*0024*/ 	.byte	0x00, 0xf0, 0x11, 0x00


	//----- nvinfo : EIATTR_KPARAM_INFO
	.align		4
.L_505:
        /*0028*/ 	.byte	0x04, 0x17
        /*002a*/ 	.short	(.L_507 - .L_506)
.L_506:
        /*002c*/ 	.word	0x00000000
        /*0030*/ 	.short	0x0009
        /*0032*/ 	.short	0x0044
        /*0034*/ 	.byte	0x00, 0xf0, 0x11, 0x00


	//----- nvinfo : EIATTR_KPARAM_INFO
	.align		4
.L_507:
        /*0038*/ 	.byte	0x04, 0x17
        /*003a*/ 	.short	(.L_509 - .L_508)
.L_508:
        /*003c*/ 	.word	0x00000000
        /*0040*/ 	.short	0x0008
        /*0042*/ 	.short	0x0040
        /*0044*/ 	.byte	0x00, 0xf0, 0x11, 0x00


	//----- nvinfo : EIATTR_KPARAM_INFO
	.align		4
.L_509:
        /*0048*/ 	.byte	0x04, 0x17
        /*004a*/ 	.short	(.L_511 - .L_510)
.L_510:
        /*004c*/ 	.word	0x00000000
        /*0050*/ 	.short	0x0007
        /*0052*/ 	.short	0x0038
        /*0054*/ 	.byte	0x00, 0xf5, 0x21, 0x00


	//----- nvinfo : EIATTR_KPARAM_INFO
	.align		4
.L_511:
        /*0058*/ 	.byte	0x04, 0x17
        /*005a*/ 	.short	(.L_513 - .L_512)
.L_512:
        /*005c*/ 	.word	0x00000000
        /*0060*/ 	.short	0x0006
        /*0062*/ 	.short	0x0030
        /*0064*/ 	.byte	0x00, 0xf5, 0x21, 0x00


	//----- nvinfo : EIATTR_KPARAM_INFO
	.align		4
.L_513:
        /*0068*/ 	.byte	0x04, 0x17
        /*006a*/ 	.short	(.L_515 - .L_514)
.L_514:
        /*006c*/ 	.word	0x00000000
        /*0070*/ 	.short	0x0005
        /*0072*/ 	.short	0x0028
        /*0074*/ 	.byte	0x00, 0xf5, 0x21, 0x00


	//----- nvinfo : EIATTR_KPARAM_INFO
	.align		4
.L_515:
        /*0078*/ 	.byte	0x04, 0x17
        /*007a*/ 	.short	(.L_517 - .L_516)
.L_516:
        /*007c*/ 	.word	0x00000000
        /*0080*/ 	.short	0x0004
        /*0082*/ 	.short	0x0020
        /*0084*/ 	.byte	0x00, 0xf5, 0x21, 0x00


	//----- nvinfo : EIATTR_KPARAM_INFO
	.align		4
.L_517:
        /*0088*/ 	.byte	0x04, 0x17
        /*008a*/ 	.short	(.L_519 - .L_518)
.L_518:
        /*008c*/ 	.word	0x00000000
        /*0090*/ 	.short	0x0003
        /*0092*/ 	.short	0x0018
        /*0094*/ 	.byte	0x00, 0xf5, 0x21, 0x00


	//----- nvinfo : EIATTR_KPARAM_INFO
	.align		4
.L_519:
        /*0098*/ 	.byte	0x04, 0x17
        /*009a*/ 	.short	(.L_521 - .L_520)
.L_520:
        /*009c*/ 	.word	0x00000000
        /*00a0*/ 	.short	0x0002
        /*00a2*/ 	.short	0x0010
        /*00a4*/ 	.byte	0x00, 0xf5, 0x21, 0x00


	//----- nvinfo : EIATTR_KPARAM_INFO
	.align		4
.L_521:
        /*00a8*/ 	.byte	0x04, 0x17
        /*00aa*/ 	.short	(.L_523 - .L_522)
.L_522:
        /*00ac*/ 	.word	0x00000000
        /*00b0*/ 	.short	0x0001
        /*00b2*/ 	.short	0x0008
        /*00b4*/ 	.byte	0x00, 0xf5, 0x21, 0x00


	//----- nvinfo : EIATTR_KPARAM_INFO
	.align		4
.L_523:
        /*00b8*/ 	.byte	0x04, 0x17
        /*00ba*/ 	.short	(.L_525 - .L_524)
.L_524:
        /*00bc*/ 	.word	0x00000000
        /*00c0*/ 	.short	0x0000
        /*00c2*/ 	.short	0x0000
        /*00c4*/ 	.byte	0x00, 0xf5, 0x21, 0x00


	//----- nvinfo : EIATTR_SPARSE_MMA_MASK
	.align		4
.L_525:
        /*00c8*/ 	.byte	0x03, 0x50
        /*00ca*/ 	.short	0x0000


	//----- nvinfo : EIATTR_MAXREG_COUNT
	.align		4
        /*00cc*/ 	.byte	0x03, 0x1b
        /*00ce*/ 	.short	0x00ff


	//----- nvinfo : EIATTR_NUM_BARRIERS
	.align		4
        /*00d0*/ 	.byte	0x02, 0x4c
        /*00d2*/ 	.byte	0x01
	.zero		1


	//----- nvinfo : EIATTR_MERCURY_ISA_VERSION
	.align		4
        /*00d4*/ 	.byte	0x03, 0x5f
        /*00d6*/ 	.short	0x0101


	//----- nvinfo : EIATTR_COOP_GROUP_MASK_REGIDS
	.align		4
        /*00d8*/ 	.byte	0x04, 0x29
        /*00da*/ 	.short	(.L_527 - .L_526)


	//   ....[0]....
.L_526:
        /*00dc*/ 	.word	0xffffffff


	//   ....[1]....
        /*00e0*/ 	.word	0xffffffff


	//   ....[2]....
        /*00e4*/ 	.word	0xffffffff


	//   ....[3]....
        /*00e8*/ 	.word	0xffffffff


	//   ....[4]....
        /*00ec*/ 	.word	0xffffffff


	//   ....[5]....
        /*00f0*/ 	.word	0xffffffff


	//   ....[6]....
        /*00f4*/ 	.word	0xffffffff


	//   ....[7]....
        /*00f8*/ 	.word	0xffffffff


	//   ....[8]....
        /*00fc*/ 	.word	0xffffffff


	//   ....[9]....
        /*0100*/ 	.word	0x05000016


	//   ....[10]....
        /*0104*/ 	.word	0x05000015


	//   ....[11]....
        /*0108*/ 	.word	0xffffffff


	//   ....[12]....
        /*010c*/ 	.word	0xffffffff


	//   ....[13]....
        /*0110*/ 	.word	0xffffffff


	//   ....[14]....
        /*0114*/ 	.word	0xffffffff


	//   ....[15]....
        /*0118*/ 	.word	0xffffffff


	//   ....[16]....
        /*011c*/ 	.word	0xffffffff


	//   ....[17]....
        /*0120*/ 	.word	0xffffffff


	//   ....[18]....
        /*0124*/ 	.word	0xffffffff


	//   ....[19]....
        /*0128*/ 	.word	0xffffffff


	//   ....[20]....
        /*012c*/ 	.word	0x05000016


	//   ....[21]....
        /*0130*/ 	.word	0x05000015


	//----- nvinfo : EIATTR_COOP_GROUP_INSTR_OFFSETS
	.align		4
.L_527:
        /*0134*/ 	.byte	0x04, 0x28
        /*0136*/ 	.short	(.L_529 - .L_528)


	//   ....[0]....
.L_528:
        /*0138*/ 	.word	0x00000530


	//   ....[1]....
        /*013c*/ 	.word	0x00000560


	//   ....[2]....
        /*0140*/ 	.word	0x00000590


	//   ....[3]....
        /*0144*/ 	.word	0x000005c0


	//   ....[4]....
        /*0148*/ 	.word	0x000005f0


	//   ....[5]....
        /*014c*/ 	.word	0x00000640


	//   ....[6]....
        /*0150*/ 	.word	0x00000670


	//   ....[7]....
        /*0154*/ 	.word	0x00000690


	//   ....[8]....
        /*0158*/ 	.word	0x000006b0


	//   ....[9]....
        /*015c*/ 	.word	0x00000970


	//   ....[10]....
        /*0160*/ 	.word	0x000009d0


	//   ....[11]....
        /*0164*/ 	.word	0x00000bd0


	//   ....[12]....
        /*0168*/ 	.word	0x00000c00


	//   ....[13]....
        /*016c*/ 	.word	0x00000c30


	//   ....[14]....
        /*0170*/ 	.word	0x00000c60


	//   ....[15]....
        /*0174*/ 	.word	0x00000c90


	//   ....[16]....
        /*0178*/ 	.word	0x00000ce0


	//   ....[17]....
        /*017c*/ 	.word	0x00000d10


	//   ....[18]....
        /*0180*/ 	.word	0x00000d30


	//   ....[19]....
        /*0184*/ 	.word	0x00000d50


	//   ....[20]....
        /*0188*/ 	.word	0x00001010


	//   ....[21]....
        /*018c*/ 	.word	0x00001070


	//----- nvinfo : EIATTR_VRC_CTA_INIT_COUNT
	.align		4
.L_529:
        /*0190*/ 	.byte	0x02, 0x4a
	.zero		1
	.zero		1


	//----- nvinfo : EIATTR_EXIT_INSTR_OFFSETS
	.align		4
        /*0194*/ 	.byte	0x04, 0x1c
        /*0196*/ 	.short	(.L_531 - .L_530)


	//   ....[0]....
.L_530:
        /*0198*/ 	.word	0x00000300


	//   ....[1]....
        /*019c*/ 	.word	0x00001260


	//----- nvinfo : EIATTR_CRS_STACK_SIZE
	.align		4
.L_531:
        /*01a0*/ 	.byte	0x04, 0x1e
        /*01a2*/ 	.short	(.L_533 - .L_532)
.L_532:
        /*01a4*/ 	.word	0x00000000


	//----- nvinfo : EIATTR_CBANK_PARAM_SIZE
	.align		4
.L_533:
        /*01a8*/ 	.byte	0x03, 0x19
        /*01aa*/ 	.short	0x0050


	//----- nvinfo : EIATTR_PARAM_CBANK
	.align		4
        /*01ac*/ 	.byte	0x04, 0x0a
        /*01ae*/ 	.short	(.L_535 - .L_534)
	.align		4
.L_534:
        /*01b0*/ 	.word	index@(.nv.constant0._Z25fp16_to_q_kv_paged_kernelILi4ELi4EEvPK6__halfPhPS0_S2_S3_S4_PKiS6_iiii)
        /*01b4*/ 	.short	0x0380
        /*01b6*/ 	.short	0x0050


	//----- nvinfo : EIATTR_SW_WAR
	.align		4
.L_535:
        /*01b8*/ 	.byte	0x04, 0x36
        /*01ba*/ 	.short	(.L_537 - .L_536)
.L_536:
        /*01bc*/ 	.word	0x00000008
.L_537:


//--------------------- .nv.info._Z18fp8_to_fp16_kernelPKhP6__halfiiii --------------------------
	.section	.nv.info._Z18fp8_to_fp16_kernelPKhP6__halfiiii,"",@"SHT_CUDA_INFO"
	.sectionflags	@""
	.align	4


	//----- nvinfo : EIATTR_CUDA_API_VERSION
	.align		4
        /*0000*/ 	.byte	0x04, 0x37
        /*0002*/ 	.short	(.L_539 - .L_538)
.L_538:
        /*0004*/ 	.word	0x00000082


	//----- nvinfo : EIATTR_KPARAM_INFO
	.align		4
.L_539:
        /*0008*/ 	.byte	0x04, 0x17
        /*000a*/ 	.short	(.L_541 - .L_540)
.L_540:
        /*000c*/ 	.word	0x00000000
        /*0010*/ 	.short	0x0005
        /*0012*/ 	.short	0x001c
        /*0014*/ 	.byte	0x00, 0xf0, 0x11, 0x00


	//----- nvinfo : EIATTR_KPARAM_INFO
	.align		4
.L_541:
        /*0018*/ 	.byte	0x04, 0x17
        /*001a*/ 	.short	(.L_543 - .L_542)
.L_542:
        /*001c*/ 	.word	0x00000000
        /*0020*/ 	.short	0x0004
        /*0022*/ 	.short	0x0018
        /*0024*/ 	.byte	0x00, 0xf0, 0x11, 0x00


	//----- nvinfo : EIATTR_KPARAM_INFO
	.align		4
.L_543:
        /*0028*/ 	.byte	0x04, 0x17
        /*002a*/ 	.short	(.L_545 - .L_544)
.L_544:
        /*002c*/ 	.word	0x00000000
        /*0030*/ 	.short	0x0003
        /*0032*/ 	.short	0x0014
        /*0034*/ 	.byte	0x00, 0xf0, 0x11, 0x00


	//----- nvinfo : EIATTR_KPARAM_INFO
	.align		4
.L_545:
        /*0038*/ 	.byte	0x04, 0x17
        /*003a*/ 	.short	(.L_547 - .L_546)
.L_546:
        /*003c*/ 	.word	0x00000000
        /*0040*/ 	.short	0x0002
        /*0042*/ 	.short	0x0010
        /*0044*/ 	.byte	0x00, 0xf0, 0x11, 0x00


	//----- nvinfo : EIATTR_KPARAM_INFO
	.align		4
.L_547:
        /*0048*/ 	.byte	0x04, 0x17
        /*004a*/ 	.short	(.L_549 - .L_548)
.L_548:
        /*004c*/ 	.word	0x00000000
        /*0050*/ 	.short	0x0001
        /*0052*/ 	.short	0x0008
        /*0054*/ 	.byte	0x00, 0xf5, 0x21, 0x00


	//----- nvinfo : EIATTR_KPARAM_INFO
	.align		4
.L_549:
        /*0058*/ 	.byte	0x04, 0x17
        /*005a*/ 	.short	(.L_551 - .L_550)
.L_550:
        /*005c*/ 	.word	0x00000000
        /*0060*/ 	.short	0x0000
        /*0062*/ 	.short	0x0000
        /*0064*/ 	.byte	0x00, 0xf5, 0x21, 0x00


	//----- nvinfo : EIATTR_SPARSE_MMA_MASK
	.align		4
.L_551:
        /*0068*/ 	.byte	0x03, 0x50
        /*006a*/ 	.short	0x0000


	//----- nvinfo : EIATTR_MAXREG_COUNT
	.align		4
        /*006c*/ 	.byte	0x03, 0x1b
        /*006e*/ 	.short	0x00ff


	//----- nvinfo : EIATTR_MERCURY_ISA_VERSION
	.align		4
        /*0070*/ 	.byte	0x03, 0x5f
        /*0072*/ 	.short	0x0101


	//----- nvinfo : EIATTR_VRC_CTA_INIT_COUNT
	.align		4
        /*0074*/ 	.byte	0x02, 0x4a
	.zero		1
	.zero		1


	//----- nvinfo : EIATTR_EXIT_INSTR_OFFSETS
	.align		4
        /*0078*/ 	.byte	0x04, 0x1c
        /*007a*/ 	.short	(.L_553 - .L_552)


	//   ....[0]....
.L_552:
        /*007c*/ 	.word	0x00000080


	//   ....[1]....
        /*0080*/ 	.word	0x00000250


	//----- nvinfo : EIATTR_CBANK_PARAM_SIZE
	.align		4
.L_553:
        /*0084*/ 	.byte	0x03, 0x19
        /*0086*/ 	.short	0x0020


	//----- nvinfo : EIATTR_PARAM_CBANK
	.align		4
        /*0088*/ 	.byte	0x04, 0x0a
        /*008a*/ 	.short	(.L_555 - .L_554)
	.align		4
.L_554:
        /*008c*/ 	.word	index@(.nv.constant0._Z18fp8_to_fp16_kernelPKhP6__halfiiii)
        /*0090*/ 	.short	0x0380
        /*0092*/ 	.short	0x0020


	//----- nvinfo : EIATTR_SW_WAR
	.align		4
.L_555:
        /*0094*/ 	.byte	0x04, 0x36
        /*0096*/ 	.short	(.L_557 - .L_556)
.L_556:
        /*0098*/ 	.word	0x00000008
.L_557:


//--------------------- .nv.info._Z18fp16_to_fp8_kernelPK6__halfPhiiii --------------------------
	.section	.nv.info._Z18fp16_to_fp8_kernelPK6__halfPhiiii,"",@"SHT_CUDA_INFO"
	.sectionflags	@""
	.align	4


	//----- nvinfo : EIATTR_CUDA_API_VERSION
	.align		4
        /*0000*/ 	.byte	0x04, 0x37
        /*0002*/ 	.short	(.L_559 - .L_558)
.L_558:
        /*0004*/ 	.word	0x00000082


	//----- nvinfo : EIATTR_KPARAM_INFO
	.align		4
.L_559:
        /*0008*/ 	.byte	0x04, 0x17
        /*000a*/ 	.short	(.L_561 - .L_560)
.L_560:
        /*000c*/ 	.word	0x00000000
        /*0010*/ 	.short	0x0005
        /*0012*/ 	.short	0x001c
        /*0014*/ 	.byte	0x00, 0xf0, 0x11, 0x00


	//----- nvinfo : EIATTR_KPARAM_INFO
	.align		4
.L_561:
        /*0018*/ 	.byte	0x04, 0x17
        /*001a*/ 	.short	(.L_563 - .L_562)
.L_562:
        /*001c*/ 	.word	0x00000000
        /*0020*/ 	.short	0x0004
        /*0022*/ 	.short	0x0018
        /*0024*/ 	.byte	0x00, 0xf0, 0x11, 0x00


	//----- nvinfo : EIATTR_KPARAM_INFO
	.align		4
.L_563:
        /*0028*/ 	.byte	0x04, 0x17
        /*002a*/ 	.short	(.L_565 - .L_564)
.L_564:
        /*002c*/ 	.word	0x00000000
        /*0030*/ 	.short	0x0003
        /*0032*/ 	.short	0x0014
        /*0034*/ 	.byte	0x00, 0xf0, 0x11, 0x00


	//----- nvinfo : EIATTR_KPARAM_INFO
	.align		4
.L_565:
        /*0038*/ 	.byte	0x04, 0x17
        /*003a*/ 	.short	(.L_567 - .L_566)
.L_566:
        /*003c*/ 	.word	0x00000000
        /*0040*/ 	.short	0x0002
        /*0042*/ 	.short	0x0010
        /*0044*/ 	.byte	0x00, 0xf0, 0x11, 0x00


	//----- nvinfo : EIATTR_KPARAM_INFO
	.align		4
.L_567:
        /*0048*/ 	.byte	0x04, 0x17
        /*004a*/ 	.short	(.L_569 - .L_568)
.L_568:
        /*004c*/ 	.word	0x00000000
        /*0050*/ 	.short	0x0001
        /*0052*/ 	.short	0x0008
        /*0054*/ 	.byte	0x00, 0xf5, 0x21, 0x00


	//----- nvinfo : EIATTR_KPARAM_INFO
	.align		4
.L_569:
        /*0058*/ 	.byte	0x04, 0x17
        /*005a*/ 	.short	(.L_571 - .L_570)
.L_570:
        /*005c*/ 	.word	0x00000000
        /*0060*/ 	.short	0x0000
        /*0062*/ 	.short	0x0000
        /*0064*/ 	.byte	0x00, 0xf5, 0x21, 0x00


	//----- nvinfo : EIATTR_SPARSE_MMA_MASK
	.align		4
.L_571:
        /*0068*/ 	.byte	0x03, 0x50
        /*006a*/ 	.short	0x0000


	//----- nvinfo : EIATTR_MAXREG_COUNT
	.align		4
        /*006c*/ 	.byte	0x03, 0x1b
        /*006e*/ 	.short	0x00ff


	//----- nvinfo : EIATTR_MERCURY_ISA_VERSION
	.align		4
        /*0070*/ 	.byte	0x03, 0x5f
        /*0072*/ 	.short	0x0101


	//----- nvinfo : EIATTR_VRC_CTA_INIT_COUNT
	.align		4
        /*0074*/ 	.byte	0x02, 0x4a
	.zero		1
	.zero		1


	//----- nvinfo : EIATTR_EXIT_INSTR_OFFSETS
	.align		4
        /*0078*/ 	.byte	0x04, 0x1c
        /*007a*/ 	.short	(.L_573 - .L_572)


	//   ....[0]....
.L_572:
        /*007c*/ 	.word	0x00000080


	//   ....[1]....
        /*0080*/ 	.word	0x00000250


	//----- nvinfo : EIATTR_CBANK_PARAM_SIZE
	.align		4
.L_573:
        /*0084*/ 	.byte	0x03, 0x19
        /*0086*/ 	.short	0x0020


	//----- nvinfo : EIATTR_PARAM_CBANK
	.align		4
        /*0088*/ 	.byte	0x04, 0x0a
        /*008a*/ 	.short	(.L_575 - .L_574)
	.align		4
.L_574:
        /*008c*/ 	.word	index@(.nv.constant0._Z18fp16_to_fp8_kernelPK6__halfPhiiii)
        /*0090*/ 	.short	0x0380
        /*0092*/ 	.short	0x0020


	//----- nvinfo : EIATTR_SW_WAR
	.align		4
.L_575:
        /*0094*/ 	.byte	0x04, 0x36
        /*0096*/ 	.short	(.L_577 - .L_576)
.L_576:
        /*0098*/ 	.word	0x00000008
.L_577:


//--------------------- .nv.callgraph             --------------------------
	.section	.nv.callgraph,"",@"SHT_CUDA_CALLGRAPH"
	.align	4
	.sectionentsize	8
	.align		4
        /*0000*/ 	.word	0x00000000
	.align		4
        /*0004*/ 	.word	0xffffffff
	.align		4
        /*0008*/ 	.word	0x00000000
	.align		4
        /*000c*/ 	.word	0xfffffffe
	.align		4
        /*0010*/ 	.word	0x00000000
	.align		4
        /*0014*/ 	.word	0xfffffffd
	.align		4
        /*0018*/ 	.word	0x00000000
	.align		4
        /*001c*/ 	.word	0xfffffffc


//--------------------- .nv.constant4             --------------------------
	.section	.nv.constant4,"a",@progbits
	.align	8
	.align		8
.nv.constant4:
        /*0000*/ 	.dword	_ZN38_INTERNAL_0686a124_8_cache_cu_6c800cfc4cuda3std3__45__cpo5beginE
	.align		8
        /*0008*/ 	.dword	_ZN38_INTERNAL_0686a124_8_cache_cu_6c800cfc4cuda3std3__45__cpo3endE
	.align		8
        /*0010*/ 	.dword	_ZN38_INTERNAL_0686a124_8_cache_cu_6c800cfc4cuda3std3__45__cpo6cbeginE
	.align		8
        /*0018*/ 	.dword	_ZN38_INTERNAL_0686a124_8_cache_cu_6c800cfc4cuda3std3__45__cpo4cendE
	.align		8
        /*0020*/ 	.dword	_ZN38_INTERNAL_0686a124_8_cache_cu_6c800cfc4cuda3std3__45__cpo6rbeginE
	.align		8
        /*0028*/ 	.dword	_ZN38_INTERNAL_0686a124_8_cache_cu_6c800cfc4cuda3std3__45__cpo4rendE
	.align		8
        /*0030*/ 	.dword	_ZN38_INTERNAL_0686a124_8_cache_cu_6c800cfc4cuda3std3__45__cpo7crbeginE
	.align		8
        /*0038*/ 	.dword	_ZN38_INTERNAL_0686a124_8_cache_cu_6c800cfc4cuda3std3__45__cpo5crendE
	.align		8
        /*0040*/ 	.dword	_ZN38_INTERNAL_0686a124_8_cache_cu_6c800cfc4cuda3std3__440_GLOBAL__N__0686a124_8_cache_cu_6c800cfc6ignoreE
	.align		8
        /*0048*/ 	.dword	_ZN38_INTERNAL_0686a124_8_cache_cu_6c800cfc4cuda3std3__419piecewise_constructE
	.align		8
        /*0050*/ 	.dword	_ZN38_INTERNAL_0686a124_8_cache_cu_6c800cfc4cuda3std3__48in_placeE
	.align		8
        /*0058*/ 	.dword	_ZN38_INTERNAL_0686a124_8_cache_cu_6c800cfc4cuda3std3__420unreachable_sentinelE
	.align		8
        /*0060*/ 	.dword	_ZN38_INTERNAL_0686a124_8_cache_cu_6c800cfc4cuda3std6ranges3__45__cpo4swapE
	.align		8
        /*0068*/ 	.dword	_ZN38_INTERNAL_0686a124_8_cache_cu_6c800cfc4cuda3std6ranges3__45__cpo9iter_moveE
	.align		8
        /*0070*/ 	.dword	_ZN38_INTERNAL_0686a124_8_cache_cu_6c800cfc4cuda3std6ranges3__45__cpo5beginE
	.align		8
        /*0078*/ 	.dword	_ZN38_INTERNAL_0686a124_8_cache_cu_6c800cfc4cuda3std6ranges3__45__cpo3endE
	.align		8
        /*0080*/ 	.dword	_ZN38_INTERNAL_0686a124_8_cache_cu_6c800cfc4cuda3std6ranges3__45__cpo6cbeginE
	.align		8
        /*0088*/ 	.dword	_ZN38_INTERNAL_0686a124_8_cache_cu_6c800cfc4cuda3std6ranges3__45__cpo4cendE
	.align		8
        /*0090*/ 	.dword	_ZN38_INTERNAL_0686a124_8_cache_cu_6c800cfc4cuda3std6ranges3__45__cpo7advanceE
	.align		8
        /*0098*/ 	.dword	_ZN38_INTERNAL_0686a124_8_cache_cu_6c800cfc4cuda3std6ranges3__45__cpo9iter_swapE
	.align		8
        /*00a0*/ 	.dword	_ZN38_INTERNAL_0686a124_8_cache_cu_6c800cfc4cuda3std6ranges3__45__cpo4nextE
	.align		8
        /*00a8*/ 	.dword	_ZN38_INTERNAL_0686a124_8_cache_cu_6c800cfc4cuda3std6ranges3__45__cpo4prevE
	.align		8
        /*00b0*/ 	.dword	_ZN38_INTERNAL_0686a124_8_cache_cu_6c800cfc4cuda3std6ranges3__45__cpo4dataE
	.align		8
        /*00b8*/ 	.dword	_ZN38_INTERNAL_0686a124_8_cache_cu_6c800cfc4cuda3std6ranges3__45__cpo5cdataE
	.align		8
        /*00c0*/ 	.dword	_ZN38_INTERNAL_0686a124_8_cache_cu_6c800cfc4cuda3std6ranges3__45__cpo4sizeE
	.align		8
        /*00c8*/ 	.dword	_ZN38_INTERNAL_0686a124_8_cache_cu_6c800cfc4cuda3std6ranges3__45__cpo5ssizeE
	.align		8
        /*00d0*/ 	.dword	_ZN38_INTERNAL_0686a124_8_cache_cu_6c800cfc4cuda3std6ranges3__45__cpo8distanceE
	.align		8
        /*00d8*/ 	.dword	_ZN38_INTERNAL_0686a124_8_cache_cu_6c800cfc6thrust24THRUST_300001_SM_1000_NS6system6detail10sequential3seqE


//--------------------- .text._Z19cache_rotate_kernelPhPKjS_mm --------------------------
	.section	.text._Z19cache_rotate_kernelPhPKjS_mm,"ax",@progbits
	.align	128
        .global         _Z19cache_rotate_kernelPhPKjS_mm
        .type           _Z19cache_rotate_kernelPhPKjS_mm,@function
        .size           _Z19cache_rotate_kernelPhPKjS_mm,(.L_x_87 - _Z19cache_rotate_kernelPhPKjS_mm)
        .other          _Z19cache_rotate_kernelPhPKjS_mm,@"STO_CUDA_ENTRY STV_DEFAULT"
_Z19cache_rotate_kernelPhPKjS_mm:
.text._Z19cache_rotate_kernelPhPKjS_mm:
[----:B------:R-:W-:Y:S01]  /*0000*/  LDC R1, c[0x0][0x37c] ;  /* 0x0000df00ff017b82 */ /* 0x000fe20000000800 */
[----:B------:R-:W0:Y:S01]  /*0010*/  LDCU UR6, c[0x0][0x370] ;  /* 0x00006e00ff0677ac */ /* 0x000e220008000800 */
[----:B------:R-:W0:Y:S02]  /*0020*/  LDCU.64 UR4, c[0x0][0x398] ;  /* 0x00007300ff0477ac */ /* 0x000e240008000a00 */
[----:B0-----:R-:W-:-:S04]  /*0030*/  UIADD3 UR7, UP0, UPT, UR6, UR4, URZ ;  /* 0x0000000406077290 */ /* 0x001fc8000ff1e0ff */
[----:B------:R-:W-:-:S04]  /*0040*/  UIADD3 UR7, UP1, UPT, UR7, -0x1, URZ ;  /* 0xffffffff07077890 */ /* 0x000fc8000ff3e0ff */
[----:B------:R-:W-:-:S04]  /*0050*/  UIADD3.X UR12, UPT, UPT, URZ, -0x1, UR5, UP1, UP0 ;  /* 0xffffffffff0c7890 */ /* 0x000fc80008fe0405 */
[----:B------:R-:W-:-:S09]  /*0060*/  UISETP.NE.U32.AND UP0, UPT, UR12, URZ, UPT ;  /* 0x000000ff0c00728c */ /* 0x000fd2000bf05070 */
[----:B------:R-:W-:Y:S05]  /*0070*/  BRA.U UP0, `(.L_x_0) ;  /* 0x0000000100587547 */ /* 0x000fea000b800000 */
[----:B------:R-:W0:Y:S01]  /*0080*/  I2F.U32.RP R0, UR6 ;  /* 0x0000000600007d06 */ /* 0x000e220008209000 */
[----:B------:R-:W-:Y:S01]  /*0090*/  UMOV UR4, URZ ;  /* 0x000000ff00047c82 */ /* 0x000fe20008000000 */
[----:B------:R-:W-:-:S06]  /*00a0*/  UISETP.NE.U32.AND UP2, UPT, UR6, URZ, UPT ;  /* 0x000000ff0600728c */ /* 0x000fcc000bf45070 */
[----:B0-----:R-:W0:Y:S02]  /*00b0*/  MUFU.RCP R0, R0 ;  /* 0x0000000000007308 */ /* 0x001e240000001000 */
[----:B0-----:R-:W-:-:S06]  /*00c0*/  VIADD R2, R0, 0xffffffe ;  /* 0x0ffffffe00027836 */ /* 0x001fcc0000000000 */
[----:B------:R-:W0:Y:S02]  /*00d0*/  F2I.FTZ.U32.TRUNC.NTZ R2, R2 ;  /* 0x0000000200027305 */ /* 0x000e24000021f000 */
[----:B0-----:R-:W-:-:S13]  /*00e0*/  R2UR UR5, R2 ;  /* 0x00000000020572ca */ /* 0x001fda00000e0000 */
[----:B------:R-:W-:-:S04]  /*00f0*/  UIADD3 UR8, UPT, UPT, URZ, -UR5, URZ ;  /* 0x80000005ff087290 */ /* 0x000fc8000fffe0ff */
[----:B------:R-:W-:-:S04]  /*0100*/  UIMAD UR8, UR8, UR6, URZ ;  /* 0x00000006080872a4 */ /* 0x000fc8000f8e02ff */
[----:B------:R-:W-:-:S04]  /*0110*/  UIMAD.WIDE.U32 UR4, UR5, UR8, UR4 ;  /* 0x00000008050472a5 */ /* 0x000fc8000f8e0004 */
[----:B------:R-:W-:-:S07]  /*0120*/  UIMAD.WIDE.U32 UR4, UR5, UR7, URZ ;  /* 0x00000007050472a5 */ /* 0x000fce000f8e00ff */
[----:B------:R-:W-:Y:S02]  /*0130*/  UMOV UR4, UR5 ;  /* 0x0000000500047c82 */ /* 0x000fe40008000000 */
[----:B------:R-:W-:-:S04]  /*0140*/  UIADD3 UR5, UPT, UPT, -UR4, URZ, URZ ;  /* 0x000000ff04057290 */ /* 0x000fc8000fffe1ff */
[----:B------:R-:W-:-:S03]  /*0150*/  UIMAD UR7, UR6, UR5, UR7 ;  /* 0x00000005060772a4 */ /* 0x000fc6000f8e0207 */
[----:B------:R-:W-:Y:S01]  /*0160*/  UMOV UR5, URZ ;  /* 0x000000ff00057c82 */ /* 0x000fe20008000000 */
[----:B------:R-:W-:-:S11]  /*0170*/  UISETP.GE.U32.AND UP0, UPT, UR7, UR6, UPT ;  /* 0x000000060700728c */ /* 0x000fd6000bf06070 */
[----:B------:R-:W-:Y:S02]  /*0180*/  @UP0 UIADD3 UR7, UPT, UPT, UR7, -UR6, URZ ;  /* 0x8000000607070290 */ /* 0x000fe4000fffe0ff */
[----:B------:R-:W-:Y:S02]  /*0190*/  @UP0 UIADD3 UR4, UPT, UPT, UR4, 0x1, URZ ;  /* 0x0000000104040890 */ /* 0x000fe4000fffe0ff */
[----:B------:R-:W-:-:S11]  /*01a0*/  UISETP.GE.U32.AND UP1, UPT, UR7, UR6, UPT ;  /* 0x000000060700728c */ /* 0x000fd6000bf26070 */
[----:B------:R-:W-:Y:S02]  /*01b0*/  @UP1 UIADD3 UR4, UPT, UPT, UR4, 0x1, URZ ;  /* 0x0000000104041890 */ /* 0x000fe4000fffe0ff */
[----:B------:R-:W-:Y:S01]  /*01c0*/  @!UP2 ULOP3.LUT UR4, URZ, UR6, URZ, 0x33, !UPT ;  /* 0x00000006ff04a292 */ /* 0x000fe2000f8e33ff */
[----:B------:R-:W-:Y:S11]  /*01d0*/  BRA `(.L_x_1) ;  /* 0x0000000000087947 */ /* 0x000ff60003800000 */
.L_x_0:
[----:B------:R-:W-:-:S07]  /*01e0*/  MOV R4, 0x200 ;  /* 0x0000020000047802 */ /* 0x000fce0000000f00 */
[----:B------:R-:W-:Y:S05]  /*01f0*/  CALL.REL.NOINC `($__internal_0_$__cuda_sm20_div_u64) ;  /* 0x00000014000c7944 */ /* 0x000fea0003c00000 */
.L_x_1:
[----:B------:R-:W0:Y:S01]  /*0200*/  S2UR UR6, SR_CTAID.X ;  /* 0x00000000000679c3 */ /* 0x000e220000002500 */
[----:B------:R-:W1:Y:S01]  /*0210*/  LDCU.64 UR18, c[0x0][0x398] ;  /* 0x00007300ff1277ac */ /* 0x000e620008000a00 */
[----:B0-----:R-:W-:Y:S02]  /*0220*/  UIMAD.WIDE.U32 UR14, UR4, UR6, URZ ;  /* 0x00000006040e72a5 */ /* 0x001fe4000f8e00ff */
[----:B------:R-:W-:-:S04]  /*0230*/  UIMAD UR6, UR5, UR6, URZ ;  /* 0x00000006050672a4 */ /* 0x000fc8000f8e02ff */
[----:B------:R-:W-:Y:S02]  /*0240*/  UIADD3 UR8, UPT, UPT, UR15, UR6, URZ ;  /* 0x000000060f087290 */ /* 0x000fe4000fffe0ff */
[----:B------:R-:W-:-:S04]  /*0250*/  UIADD3 UR6, UP0, UPT, UR4, UR14, URZ ;  /* 0x0000000e04067290 */ /* 0x000fc8000ff1e0ff */
[----:B------:R-:W-:Y:S02]  /*0260*/  UIADD3.X UR7, UPT, UPT, UR5, UR8, URZ, UP0, !UPT ;  /* 0x0000000805077290 */ /* 0x000fe400087fe4ff */
[----:B-1----:R-:W-:-:S04]  /*0270*/  UISETP.LT.U32.AND UP0, UPT, UR6, UR18, UPT ;  /* 0x000000120600728c */ /* 0x002fc8000bf01070 */
[----:B------:R-:W-:-:S04]  /*0280*/  UISETP.LT.U32.AND.EX UP0, UPT, UR7, UR19, UPT, UP0 ;  /* 0x000000130700728c */ /* 0x000fc8000bf01100 */
[----:B------:R-:W-:Y:S02]  /*0290*/  USEL UR6, UR6, UR18, UP0 ;  /* 0x0000001206067287 */ /* 0x000fe40008000000 */
[----:B------:R-:W-:Y:S02]  /*02a0*/  USEL UR7, UR7, UR19, UP0 ;  /* 0x0000001307077287 */ /* 0x000fe40008000000 */
[----:B------:R-:W-:-:S04]  /*02b0*/  UIADD3 UR9, UP0, UPT, UR6, -UR14, URZ ;  /* 0x8000000e06097290 */ /* 0x000fc8000ff1e0ff */
[----:B------:R-:W-:Y:S02]  /*02c0*/  UIADD3.X UR16, UPT, UPT, UR7, ~UR8, URZ, UP0, !UPT ;  /* 0x8000000807107290 */ /* 0x000fe400087fe4ff */
[----:B------:R-:W-:-:S04]  /*02d0*/  ISETP.NE.U32.AND P0, PT, RZ, UR9, PT ;  /* 0x00000009ff007c0c */ /* 0x000fc8000bf05070 */
[----:B------:R-:W-:-:S13]  /*02e0*/  ISETP.NE.AND.EX P0, PT, RZ, UR16, PT, P0 ;  /* 0x00000010ff007c0c */ /* 0x000fda000bf05300 */
[----:B------:R-:W-:Y:S05]  /*02f0*/  @!P0 EXIT ;  /* 0x000000000000894d */ /* 0x000fea0003800000 */
[----:B------:R-:W0:Y:S01]  /*0300*/  LDC.64 R2, c[0x0][0x388] ;  /* 0x0000e200ff027b82 */ /* 0x000e220000000a00 */
[----:B------:R-:W0:Y:S01]  /*0310*/  LDCU.64 UR10, c[0x0][0x358] ;  /* 0x00006b00ff0a77ac */ /* 0x000e220008000a00 */
[----:B------:R-:W1:Y:S01]  /*0320*/  S2R R16, SR_TID.X ;  /* 0x0000000000107919 */ /* 0x000e620000002100 */
[----:B------:R-:W-:Y:S01]  /*0330*/  IMAD.U32 R0, RZ, RZ, UR16 ;  /* 0x00000010ff007e24 */ /* 0x000fe2000f8e00ff */
[----:B------:R-:W2:Y:S01]  /*0340*/  LDCU.64 UR22, c[0x0][0x380] ;  /* 0x00007000ff1677ac */ /* 0x000ea20008000a00 */
[----:B------:R-:W3:Y:S01]  /*0350*/  LDCU.64 UR20, c[0x0][0x390] ;  /* 0x00007200ff1477ac */ /* 0x000ee20008000a00 */
[----:B0-----:R0:W5:Y:S01]  /*0360*/  LDG.E.CONSTANT R18, desc[UR10][R2.64] ;  /* 0x0000000a02127981 */ /* 0x001162000c1e9900 */
[----:B------:R-:W-:Y:S01]  /*0370*/  BSSY.RECONVERGENT B0, `(.L_x_2) ;  /* 0x0000065000007945 */ /* 0x000fe20003800200 */
[----:B------:R-:W-:Y:S02]  /*0380*/  IMAD.MOV.U32 R7, RZ, RZ, RZ ;  /* 0x000000ffff077224 */ /* 0x000fe400078e00ff */
[----:B-1----:R-:W-:-:S05]  /*0390*/  IMAD.SHL.U32 R16, R16, 0x10, RZ ;  /* 0x0000001010107824 */ /* 0x002fca00078e00ff */
[----:B------:R-:W-:-:S04]  /*03a0*/  ISETP.LT.U32.AND P0, PT, R16, UR9, PT ;  /* 0x0000000910007c0c */ /* 0x000fc8000bf01070 */
[----:B------:R-:W-:-:S13]  /*03b0*/  ISETP.GT.U32.AND.EX P0, PT, R0, RZ, PT, P0 ;  /* 0x000000ff0000720c */ /* 0x000fda0003f04100 */
[----:B0-23--:R-:W-:Y:S05]  /*03c0*/  @!P0 BRA `(.L_x_3) ;  /* 0x00000004007c8947 */ /* 0x00dfea0003800000 */
[----:B------:R-:W-:Y:S01]  /*03d0*/  LOP3.LUT R3, RZ, UR14, RZ, 0x33, !PT ;  /* 0x0000000eff037c12 */ /* 0x000fe2000f8e33ff */
[----:B------:R-:W-:Y:S01]  /*03e0*/  BSSY.RECONVERGENT B1, `(.L_x_4) ;  /* 0x000002e000017945 */ /* 0x000fe20003800200 */
[----:B------:R-:W-:Y:S01]  /*03f0*/  LOP3.LUT R0, RZ, UR8, RZ, 0x33, !PT ;  /* 0x00000008ff007c12 */ /* 0x000fe2000f8e33ff */
[----:B------:R-:W-:Y:S01]  /*0400*/  IMAD.MOV.U32 R6, RZ, RZ, R7 ;  /* 0x000000ffff067224 */ /* 0x000fe200078e0007 */
[----:B------:R-:W-:-:S04]  /*0410*/  IADD3 R2, P0, P1, -R16, UR6, R3 ;  /* 0x0000000610027c10 */ /* 0x000fc8000f91e103 */
[C---:B------:R-:W-:Y:S02]  /*0420*/  LOP3.LUT R3, R2.reuse, 0x6000, RZ, 0xc0, !PT ;  /* 0x0000600002037812 */ /* 0x040fe400078ec0ff */
[----:B------:R-:W-:Y:S01]  /*0430*/  IADD3.X R9, PT, PT, ~R7, UR7, R0, P0, P1 ;  /* 0x0000000707097c10 */ /* 0x000fe200087e2500 */
[----:B------:R-:W-:Y:S01]  /*0440*/  IMAD.MOV.U32 R0, RZ, RZ, R16 ;  /* 0x000000ffff007224 */ /* 0x000fe200078e0010 */
[----:B------:R-:W-:Y:S02]  /*0450*/  ISETP.NE.U32.AND P1, PT, R3, 0x6000, PT ;  /* 0x000060000300780c */ /* 0x000fe40003f25070 */
[----:B------:R-:W-:Y:S02]  /*0460*/  ISETP.GE.U32.AND P0, PT, R2, 0x6000, PT ;  /* 0x000060000200780c */ /* 0x000fe40003f06070 */
[----:B------:R-:W-:Y:S02]  /*0470*/  ISETP.NE.AND.EX P1, PT, RZ, RZ, PT, P1 ;  /* 0x000000ffff00720c */ /* 0x000fe40003f25310 */
[----:B------:R-:W-:-:S11]  /*0480*/  ISETP.GE.U32.AND.EX P0, PT, R9, RZ, PT, P0 ;  /* 0x000000ff0900720c */ /* 0x000fd60003f06100 */
[----:B------:R-:W-:Y:S05]  /*0490*/  @!P1 BRA `(.L_x_5) ;  /* 0x0000000000889947 */ /* 0x000fea0003800000 */
[----:B------:R-:W0:Y:S01]  /*04a0*/  LDCU.64 UR12, c[0x0][0x390] ;  /* 0x00007200ff0c77ac */ /* 0x000e220008000a00 */
[----:B------:R-:W-:Y:S01]  /*04b0*/  IMAD.U32 R4, RZ, RZ, UR14 ;  /* 0x0000000eff047e24 */ /* 0x000fe2000f8e00ff */
[----:B------:R-:W-:Y:S01]  /*04c0*/  SHF.R.U64 R0, R2, 0xd, R9 ;  /* 0x0000000d02007819 */ /* 0x000fe20000001209 */
[----:B------:R-:W-:Y:S01]  /*04d0*/  IMAD.U32 R3, RZ, RZ, UR8 ;  /* 0x00000008ff037e24 */ /* 0x000fe2000f8e00ff */
[----:B------:R-:W1:Y:S01]  /*04e0*/  LDCU.64 UR4, c[0x0][0x380] ;  /* 0x00007000ff0477ac */ /* 0x000e620008000a00 */
[----:B------:R-:W-:Y:S02]  /*04f0*/  IMAD.MOV.U32 R2, RZ, RZ, R4 ;  /* 0x000000ffff027224 */ /* 0x000fe400078e0004 */
[----:B------:R-:W-:Y:S02]  /*0500*/  VIADD R4, R0, 0x1 ;  /* 0x0000000100047836 */ /* 0x000fe40000000000 */
[----:B-----5:R-:W-:-:S03]  /*0510*/  IMAD.WIDE.U32 R2, R18, UR18, R2 ;  /* 0x0000001212027c25 */ /* 0x020fc6000f8e0002 */
[----:B------:R-:W-:Y:S01]  /*0520*/  LOP3.LUT R4, R4, 0x3, RZ, 0xc0, !PT ;  /* 0x0000000304047812 */ /* 0x000fe200078ec0ff */
[----:B------:R-:W-:Y:S02]  /*0530*/  IMAD R0, R18, UR19, R3 ;  /* 0x0000001312007c24 */ /* 0x000fe4000f8e0203 */
[----:B------:R-:W-:Y:S01]  /*0540*/  IMAD.U32 R5, RZ, RZ, UR15 ;  /* 0x0000000fff057e24 */ /* 0x000fe2000f8e00ff */
[----:B------:R-:W-:Y:S01]  /*0550*/  IADD3 R4, P3, PT, RZ, -R4, RZ ;  /* 0x80000004ff047210 */ /* 0x000fe20007f7e0ff */
[----:B------:R-:W-:Y:S02]  /*0560*/  IMAD.MOV.U32 R6, RZ, RZ, R7 ;  /* 0x000000ffff067224 */ /* 0x000fe400078e0007 */
[----:B0-----:R-:W-:Y:S02]  /*0570*/  IMAD.U32 R17, RZ, RZ, UR12 ;  /* 0x0000000cff117e24 */ /* 0x001fe4000f8e00ff */
[----:B------:R-:W-:Y:S01]  /*0580*/  IMAD.U32 R19, RZ, RZ, UR13 ;  /* 0x0000000dff137e24 */ /* 0x000fe2000f8e00ff */
[----:B-1----:R-:W-:Y:S01]  /*0590*/  IADD3 R13, P1, PT, R2, UR4, RZ ;  /* 0x00000004020d7c10 */ /* 0x002fe2000ff3e0ff */
[----:B------:R-:W-:Y:S01]  /*05a0*/  IMAD.X R5, RZ, RZ, -0x1, P3 ;  /* 0xffffffffff057424 */ /* 0x000fe200018e06ff */
[----:B------:R-:W-:-:S02]  /*05b0*/  IADD3 R17, P2, PT, R17, UR14, RZ ;  /* 0x0000000e11117c10 */ /* 0x000fc4000ff5e0ff */
[----:B------:R-:W-:Y:S01]  /*05c0*/  IADD3.X R15, PT, PT, R0, UR5, RZ, P1, !PT ;  /* 0x00000005000f7c10 */ /* 0x000fe20008ffe4ff */
[----:B------:R-:W-:Y:S01]  /*05d0*/  IMAD.MOV.U32 R0, RZ, RZ, R16 ;  /* 0x000000ffff007224 */ /* 0x000fe200078e0010 */
[----:B------:R-:W-:-:S09]  /*05e0*/  IADD3.X R19, PT, PT, R19, UR8, RZ, P2, !PT ;  /* 0x0000000813137c10 */ /* 0x000fd200097fe4ff */
.L_x_6:
[----:B0-----:R-:W-:-:S05]  /*05f0*/  IADD3 R8, P1, PT, R0, R13, RZ ;  /* 0x0000000d00087210 */ /* 0x001fca0007f3e0ff */
[----:B------:R-:W-:-:S06]  /*0600*/  IMAD.X R9, R6, 0x1, R15, P1 ;  /* 0x0000000106097824 */ /* 0x000fcc00008e060f */
[----:B------:R-:W2:Y:S01]  /*0610*/  LDG.E.128 R8, desc[UR10][R8.64] ;  /* 0x0000000a08087981 */ /* 0x000ea2000c1e1d00 */
[C---:B------:R-:W-:Y:S02]  /*0620*/  IADD3 R2, P1, PT, R0.reuse, R17, RZ ;  /* 0x0000001100027210 */ /* 0x040fe40007f3e0ff */
[----:B------:R-:W-:-:S03]  /*0630*/  IADD3 R0, P2, PT, R0, 0x2000, RZ ;  /* 0x0000200000007810 */ /* 0x000fc60007f5e0ff */
[----:B------:R-:W-:Y:S01]  /*0640*/  IMAD.X R3, R6, 0x1, R19, P1 ;  /* 0x0000000106037824 */ /* 0x000fe200008e0613 */
[----:B------:R-:W-:Y:S01]  /*0650*/  IADD3 R4, P1, PT, R4, 0x1, RZ ;  /* 0x0000000104047810 */ /* 0x000fe20007f3e0ff */
[----:B------:R-:W-:-:S04]  /*0660*/  IMAD.X R6, RZ, RZ, R6, P2 ;  /* 0x000000ffff067224 */ /* 0x000fc800010e0606 */
[----:B------:R-:W-:Y:S01]  /*0670*/  IMAD.X R5, RZ, RZ, R5, P1 ;  /* 0x000000ffff057224 */ /* 0x000fe200008e0605 */
[----:B------:R-:W-:-:S04]  /*0680*/  ISETP.NE.U32.AND P1, PT, R4, RZ, PT ;  /* 0x000000ff0400720c */ /* 0x000fc80003f25070 */
[----:B------:R-:W-:Y:S01]  /*0690*/  ISETP.NE.AND.EX P1, PT, R5, RZ, PT, P1 ;  /* 0x000000ff0500720c */ /* 0x000fe20003f25310 */
[----:B--2---:R0:W-:-:S12]  /*06a0*/  STG.E.128 desc[UR10][R2.64], R8 ;  /* 0x0000000802007986 */ /* 0x0041d8000c101d0a */
[----:B------:R-:W-:Y:S05]  /*06b0*/  @P1 BRA `(.L_x_6) ;  /* 0xfffffffc00cc1947 */ /* 0x000fea000383ffff */
.L_x_5:
[----:B------:R-:W-:Y:S05]  /*06c0*/  BSYNC.RECONVERGENT B1 ;  /* 0x0000000000017941 */ /* 0x000fea0003800200 */
.L_x_4:
[----:B------:R-:W-:Y:S05]  /*06d0*/  @!P0 BRA `(.L_x_3) ;  /* 0x0000000000b88947 */ /* 0x000fea0003800000 */
.L_x_7:
[----:B--2---:R-:W-:Y:S01]  /*06e0*/  IADD3 R12, P0, PT, R0, UR14, RZ ;  /* 0x0000000e000c7c10 */ /* 0x004fe2000ff1e0ff */
[----:B0----5:R-:W-:-:S03]  /*06f0*/  IMAD R2, R18, UR19, RZ ;  /* 0x0000001312027c24 */ /* 0x021fc6000f8e02ff */
[----:B------:R-:W-:-:S03]  /*0700*/  IADD3.X R13, PT, PT, R6, UR8, RZ, P0, !PT ;  /* 0x00000008060d7c10 */ /* 0x000fc600087fe4ff */
[----:B------:R-:W-:-:S03]  /*0710*/  IMAD.WIDE.U32 R4, R18, UR18, R12 ;  /* 0x0000001212047c25 */ /* 0x000fc6000f8e000c */
[----:B------:R-:W-:-:S04]  /*0720*/  IADD3 R8, P0, PT, R4, UR22, RZ ;  /* 0x0000001604087c10 */ /* 0x000fc8000ff1e0ff */
[----:B------:R-:W-:-:S06]  /*0730*/  IADD3.X R9, PT, PT, R2, UR23, R5, P0, !PT ;  /* 0x0000001702097c10 */ /* 0x000fcc00087fe405 */
[----:B------:R-:W2:Y:S01]  /*0740*/  LDG.E.128 R8, desc[UR10][R8.64] ;  /* 0x0000000a08087981 */ /* 0x000ea2000c1e1d00 */
[----:B------:R-:W-:-:S05]  /*0750*/  VIADD R4, R0, 0x2000 ;  /* 0x0000200000047836 */ /* 0x000fca0000000000 */
[----:B------:R-:W-:-:S05]  /*0760*/  IADD3 R4, P0, PT, R4, UR14, RZ ;  /* 0x0000000e04047c10 */ /* 0x000fca000ff1e0ff */
[----:B------:R-:W-:Y:S01]  /*0770*/  IMAD.X R5, RZ, RZ, UR8, P0 ;  /* 0x00000008ff057e24 */ /* 0x000fe200080e06ff */
[----:B------:R-:W-:Y:S01]  /*0780*/  IADD3 R22, P0, PT, R12, UR20, RZ ;  /* 0x000000140c167c10 */ /* 0x000fe2000ff1e0ff */
[----:B------:R-:W-:-:S03]  /*0790*/  IMAD.WIDE.U32 R14, R18, UR18, R4 ;  /* 0x00000012120e7c25 */ /* 0x000fc6000f8e0004 */
[----:B------:R-:W-:Y:S02]  /*07a0*/  IADD3.X R23, PT, PT, R13, UR21, RZ, P0, !PT ;  /* 0x000000150d177c10 */ /* 0x000fe400087fe4ff */
[----:B------:R-:W-:-:S04]  /*07b0*/  IADD3 R12, P1, PT, R14, UR22, RZ ;  /* 0x000000160e0c7c10 */ /* 0x000fc8000ff3e0ff */
[----:B------:R-:W-:Y:S01]  /*07c0*/  IADD3.X R13, PT, PT, R2, UR23, R15, P1, !PT ;  /* 0x00000017020d7c10 */ /* 0x000fe20008ffe40f */
[----:B------:R-:W-:Y:S01]  /*07d0*/  VIADD R20, R0, 0x4000 ;  /* 0x0000400000147836 */ /* 0x000fe20000000000 */
[----:B--2---:R0:W-:Y:S04]  /*07e0*/  STG.E.128 desc[UR10][R22.64], R8 ;  /* 0x0000000816007986 */ /* 0x0041e8000c101d0a */
[----:B------:R-:W2:Y:S01]  /*07f0*/  LDG.E.128 R12, desc[UR10][R12.64] ;  /* 0x0000000a0c0c7981 */ /* 0x000ea2000c1e1d00 */
        /* <DEDUP_REMOVED lines=9> */
[----:B0-----:R-:W2:Y:S01]  /*0890*/  LDG.E.128 R8, desc[UR10][R26.64] ;  /* 0x0000000a1a087981 */ /* 0x001ea2000c1e1d00 */
[----:B------:R-:W-:-:S05]  /*08a0*/  IADD3 R4, P0, PT, R4, UR14, RZ ;  /* 0x0000000e04047c10 */ /* 0x000fca000ff1e0ff */
[----:B------:R-:W-:Y:S01]  /*08b0*/  IMAD.X R5, RZ, RZ, UR8, P0 ;  /* 0x00000008ff057e24 */ /* 0x000fe200080e06ff */
[----:B------:R-:W-:Y:S01]  /*08c0*/  IADD3 R20, P0, PT, R20, UR20, RZ ;  /* 0x0000001414147c10 */ /* 0x000fe2000ff1e0ff */
[----:B------:R-:W-:-:S03]  /*08d0*/  IMAD.WIDE.U32 R22, R18, UR18, R4 ;  /* 0x0000001212167c25 */ /* 0x000fc6000f8e0004 */
[----:B------:R-:W-:Y:S02]  /*08e0*/  IADD3.X R21, PT, PT, R21, UR21, RZ, P0, !PT ;  /* 0x0000001515157c10 */ /* 0x000fe400087fe4ff */
[----:B------:R-:W-:-:S04]  /*08f0*/  IADD3 R22, P1, PT, R22, UR22, RZ ;  /* 0x0000001616167c10 */ /* 0x000fc8000ff3e0ff */
[----:B------:R-:W-:Y:S01]  /*0900*/  IADD3.X R23, PT, PT, R2, UR23, R23, P1, !PT ;  /* 0x0000001702177c10 */ /* 0x000fe20008ffe417 */
[----:B--2---:R2:W-:Y:S04]  /*0910*/  STG.E.128 desc[UR10][R20.64], R8 ;  /* 0x0000000814007986 */ /* 0x0045e8000c101d0a */
[----:B-1----:R-:W3:Y:S01]  /*0920*/  LDG.E.128 R12, desc[UR10][R22.64] ;  /* 0x0000000a160c7981 */ /* 0x002ee2000c1e1d00 */
[----:B------:R-:W-:Y:S01]  /*0930*/  IADD3 R2, P0, PT, R4, UR20, RZ ;  /* 0x0000001404027c10 */ /* 0x000fe2000ff1e0ff */
[----:B------:R-:W-:Y:S02]  /*0940*/  VIADD R0, R0, 0x8000 ;  /* 0x0000800000007836 */ /* 0x000fe40000000000 */
[----:B------:R-:W-:Y:S01]  /*0950*/  IMAD.U32 R4, RZ, RZ, UR16 ;  /* 0x00000010ff047e24 */ /* 0x000fe2000f8e00ff */
[----:B------:R-:W-:Y:S01]  /*0960*/  IADD3.X R3, PT, PT, R5, UR21, RZ, P0, !PT ;  /* 0x0000001505037c10 */ /* 0x000fe200087fe4ff */
[----:B------:R-:W-:Y:S01]  /*0970*/  IMAD.MOV.U32 R6, RZ, RZ, RZ ;  /* 0x000000ffff067224 */ /* 0x000fe200078e00ff */
[----:B------:R-:W-:-:S04]  /*0980*/  ISETP.LT.U32.AND P0, PT, R0, UR9, PT ;  /* 0x0000000900007c0c */ /* 0x000fc8000bf01070 */
[----:B------:R-:W-:Y:S01]  /*0990*/  ISETP.GT.U32.AND.EX P0, PT, R4, RZ, PT, P0 ;  /* 0x000000ff0400720c */ /* 0x000fe20003f04100 */
[----:B---3--:R2:W-:-:S12]  /*09a0*/  STG.E.128 desc[UR10][R2.64], R12 ;  /* 0x0000000c02007986 */ /* 0x0085d8000c101d0a */
[----:B------:R-:W-:Y:S05]  /*09b0*/  @P0 BRA `(.L_x_7) ;  /* 0xfffffffc00480947 */ /* 0x000fea000383ffff */
.L_x_3:
[----:B------:R-:W-:Y:S05]  /*09c0*/  BSYNC.RECONVERGENT B0 ;  /* 0x0000000000007941 */ /* 0x000fea0003800200 */
.L_x_2:
[----:B------:R-:W1:Y:S02]  /*09d0*/  LDCU.64 UR4, c[0x0][0x3a0] ;  /* 0x00007400ff0477ac */ /* 0x000e640008000a00 */
[----:B-1----:R-:W-:-:S04]  /*09e0*/  UIADD3 UR4, UP0, UPT, UR4, -0x1, URZ ;  /* 0xffffffff04047890 */ /* 0x002fc8000ff1e0ff */
[----:B------:R-:W-:Y:S02]  /*09f0*/  UIADD3.X UR5, UPT, UPT, UR5, -0x1, URZ, UP0, !UPT ;  /* 0xffffffff05057890 */ /* 0x000fe400087fe4ff */
[----:B------:R-:W-:-:S04]  /*0a00*/  UISETP.NE.U32.AND UP0, UPT, UR4, URZ, UPT ;  /* 0x000000ff0400728c */ /* 0x000fc8000bf05070 */
[----:B------:R-:W-:-:S09]  /*0a10*/  UISETP.NE.AND.EX UP0, UPT, UR5, URZ, UPT, UP0 ;  /* 0x000000ff0500728c */ /* 0x000fd2000bf05300 */
[----:B------:R-:W-:Y:S05]  /*0a20*/  BRA.U !UP0, `(.L_x_8) ;  /* 0x0000000508a47547 */ /* 0x000fea000b800000 */
[----:B0-2---:R-:W-:Y:S01]  /*0a30*/  LOP3.LUT R3, RZ, UR14, RZ, 0x33, !PT ;  /* 0x0000000eff037c12 */ /* 0x005fe2000f8e33ff */
[C---:B------:R-:W-:Y:S01]  /*0a40*/  VIADD R24, R16.reuse, 0x6000 ;  /* 0x0000600010187836 */ /* 0x040fe20000000000 */
[----:B------:R-:W-:Y:S01]  /*0a50*/  LOP3.LUT R4, RZ, UR8, RZ, 0x33, !PT ;  /* 0x00000008ff047c12 */ /* 0x000fe2000f8e33ff */
[C---:B------:R-:W-:Y:S01]  /*0a60*/  VIADD R2, R16.reuse, 0x2000 ;  /* 0x0000200010027836 */ /* 0x040fe20000000000 */
[C---:B------:R-:W-:Y:S01]  /*0a70*/  IADD3 R0, P0, P1, -R16.reuse, UR6, R3 ;  /* 0x0000000610007c10 */ /* 0x040fe2000f91e103 */
[----:B------:R-:W-:Y:S01]  /*0a80*/  IMAD.MOV.U32 R17, RZ, RZ, RZ ;  /* 0x000000ffff117224 */ /* 0x000fe200078e00ff */
[----:B------:R-:W-:Y:S01]  /*0a90*/  LOP3.LUT R26, R16, 0x4000, RZ, 0xfc, !PT ;  /* 0x00004000101a7812 */ /* 0x000fe200078efcff */
[----:B------:R-:W-:Y:S01]  /*0aa0*/  IMAD.MOV.U32 R27, RZ, RZ, RZ ;  /* 0x000000ffff1b7224 */ /* 0x000fe200078e00ff */
[----:B------:R-:W-:Y:S01]  /*0ab0*/  IADD3.X R3, PT, PT, ~R7, UR7, R4, P0, P1 ;  /* 0x0000000707037c10 */ /* 0x000fe200087e2504 */
[----:B------:R-:W-:Y:S01]  /*0ac0*/  IMAD.MOV.U32 R25, RZ, RZ, RZ ;  /* 0x000000ffff197224 */ /* 0x000fe200078e00ff */
[----:B------:R-:W-:-:S07]  /*0ad0*/  LOP3.LUT R6, R0, 0x6000, RZ, 0xc0, !PT ;  /* 0x0000600000067812 */ /* 0x000fce00078ec0ff */
.L_x_14:
[----:B0-----:R-:W0:Y:S01]  /*0ae0*/  LDC.64 R4, c[0x0][0x388] ;  /* 0x0000e200ff047b82 */ /* 0x001e220000000a00 */
[----:B------:R-:W-:Y:S01]  /*0af0*/  ISETP.LT.U32.AND P0, PT, R16, UR9, PT ;  /* 0x0000000910007c0c */ /* 0x000fe2000bf01070 */
[----:B-1----:R-:W1:Y:S01]  /*0b00*/  LDCU.64 UR18, c[0x0][0x398] ;  /* 0x00007300ff1277ac */ /* 0x002e620008000a00 */
[----:B--2---:R-:W2:Y:S01]  /*0b10*/  LDCU.64 UR20, c[0x0][0x380] ;  /* 0x00007000ff1477ac */ /* 0x004ea20008000a00 */
[----:B0-----:R-:W-:-:S05]  /*0b20*/  IMAD.WIDE.U32 R4, R17, 0x4, R4 ;  /* 0x0000000411047825 */ /* 0x001fca00078e0004 */
[----:B---3--:R-:W3:Y:S01]  /*0b30*/  LDG.E.CONSTANT R9, desc[UR10][R4.64+0x4] ;  /* 0x0000040a04097981 */ /* 0x008ee2000c1e9900 */
[----:B------:R-:W-:Y:S01]  /*0b40*/  IMAD.U32 R8, RZ, RZ, UR16 ;  /* 0x00000010ff087e24 */ /* 0x000fe2000f8e00ff */
[----:B------:R-:W-:Y:S01]  /*0b50*/  BSSY.RECONVERGENT B0, `(.L_x_9) ;  /* 0x0000052000007945 */ /* 0x000fe20003800200 */
[----:B-----5:R-:W-:Y:S02]  /*0b60*/  IMAD.MOV.U32 R11, RZ, RZ, R18 ;  /* 0x000000ffff0b7224 */ /* 0x020fe400078e0012 */
[----:B------:R-:W-:Y:S01]  /*0b70*/  VIADD R17, R17, 0x1 ;  /* 0x0000000111117836 */ /* 0x000fe20000000000 */
[----:B------:R-:W-:Y:S01]  /*0b80*/  ISETP.GT.U32.AND.EX P0, PT, R8, R7, PT, P0 ;  /* 0x000000070800720c */ /* 0x000fe20003f04100 */
[----:B---3--:R-:W-:-:S12]  /*0b90*/  IMAD.MOV.U32 R18, RZ, RZ, R9 ;  /* 0x000000ffff127224 */ /* 0x008fd800078e0009 */
[----:B-12---:R-:W-:Y:S05]  /*0ba0*/  @!P0 BRA `(.L_x_10) ;  /* 0x0000000400308947 */ /* 0x006fea0003800000 */
[----:B------:R-:W-:Y:S01]  /*0bb0*/  ISETP.NE.U32.AND P0, PT, R6, 0x6000, PT ;  /* 0x000060000600780c */ /* 0x000fe20003f05070 */
[----:B------:R-:W-:Y:S01]  /*0bc0*/  IMAD.U32 R4, RZ, RZ, UR14 ;  /* 0x0000000eff047e24 */ /* 0x000fe2000f8e00ff */
[----:B------:R-:W-:Y:S01]  /*0bd0*/  BSSY.RECONVERGENT B1, `(.L_x_11) ;  /* 0x0000025000017945 */ /* 0x000fe20003800200 */
[----:B------:R-:W-:Y:S01]  /*0be0*/  IMAD.U32 R21, RZ, RZ, UR8 ;  /* 0x00000008ff157e24 */ /* 0x000fe2000f8e00ff */
[----:B------:R-:W-:Y:S01]  /*0bf0*/  ISETP.NE.AND.EX P0, PT, RZ, RZ, PT, P0 ;  /* 0x000000ffff00720c */ /* 0x000fe20003f05300 */
[----:B------:R-:W-:Y:S02]  /*0c00*/  IMAD.MOV.U32 R20, RZ, RZ, R4 ;  /* 0x000000ffff147224 */ /* 0x000fe400078e0004 */
[----:B------:R-:W-:Y:S02]  /*0c10*/  IMAD.U32 R5, RZ, RZ, UR15 ;  /* 0x0000000fff057e24 */ /* 0x000fe4000f8e00ff */
[----:B------:R-:W-:-:S04]  /*0c20*/  IMAD.WIDE.U32 R22, R11, UR18, R20 ;  /* 0x000000120b167c25 */ /* 0x000fc8000f8e0014 */
[----:B------:R-:W-:Y:S02]  /*0c30*/  IMAD R5, R11, UR19, RZ ;  /* 0x000000130b057c24 */ /* 0x000fe4000f8e02ff */
[----:B------:R-:W-:-:S04]  /*0c40*/  IMAD.WIDE.U32 R20, R9, UR18, R20 ;  /* 0x0000001209147c25 */ /* 0x000fc8000f8e0014 */
[----:B------:R-:W-:Y:S02]  /*0c50*/  IMAD R9, R9, UR19, RZ ;  /* 0x0000001309097c24 */ /* 0x000fe4000f8e02ff */
[----:B------:R-:W-:Y:S02]  /*0c60*/  IMAD.IADD R4, R23, 0x1, R5 ;  /* 0x0000000117047824 */ /* 0x000fe400078e0205 */
[----:B------:R-:W-:Y:S02]  /*0c70*/  IMAD.IADD R5, R21, 0x1, R9 ;  /* 0x0000000115057824 */ /* 0x000fe400078e0209 */
[----:B------:R-:W-:Y:S02]  /*0c80*/  IMAD.MOV.U32 R28, RZ, RZ, R16 ;  /* 0x000000ffff1c7224 */ /* 0x000fe400078e0010 */
[----:B------:R-:W-:Y:S01]  /*0c90*/  IMAD.MOV.U32 R29, RZ, RZ, R7 ;  /* 0x000000ffff1d7224 */ /* 0x000fe200078e0007 */
[----:B------:R-:W-:Y:S06]  /*0ca0*/  @!P0 BRA `(.L_x_12) ;  /* 0x00000000005c8947 */ /* 0x000fec0003800000 */
[----:B------:R-:W0:Y:S02]  /*0cb0*/  LDCU.64 UR12, c[0x0][0x380] ;  /* 0x00007000ff0c77ac */ /* 0x000e240008000a00 */
[----:B0-----:R-:W-:-:S04]  /*0cc0*/  IADD3 R14, P0, P1, R20, UR12, R16 ;  /* 0x0000000c140e7c10 */ /* 0x001fc8000f91e010 */
[----:B------:R-:W-:-:S05]  /*0cd0*/  IADD3.X R15, PT, PT, R5, UR13, R7, P0, P1 ;  /* 0x0000000d050f7c10 */ /* 0x000fca00087e2407 */
[----:B------:R-:W2:Y:S01]  /*0ce0*/  LDG.E.128 R8, desc[UR10][R14.64] ;  /* 0x0000000a0e087981 */ /* 0x000ea2000c1e1d00 */
[----:B------:R-:W-:Y:S01]  /*0cf0*/  IADD3 R12, P0, P1, R22, UR12, R16 ;  /* 0x0000000c160c7c10 */ /* 0x000fe2000f91e010 */
[----:B------:R-:W-:Y:S02]  /*0d00*/  IMAD.MOV.U32 R28, RZ, RZ, R2 ;  /* 0x000000ffff1c7224 */ /* 0x000fe400078e0002 */
[----:B------:R-:W-:Y:S01]  /*0d10*/  IMAD.MOV.U32 R29, RZ, RZ, RZ ;  /* 0x000000ffff1d7224 */ /* 0x000fe200078e00ff */
[----:B------:R-:W-:Y:S02]  /*0d20*/  IADD3.X R13, PT, PT, R4, UR13, R7, P0, P1 ;  /* 0x0000000d040d7c10 */ /* 0x000fe400087e2407 */
[----:B------:R-:W-:-:S04]  /*0d30*/  ISETP.NE.U32.AND P0, PT, R6, RZ, PT ;  /* 0x000000ff0600720c */ /* 0x000fc80003f05070 */
[----:B------:R-:W-:Y:S01]  /*0d40*/  ISETP.NE.AND.EX P0, PT, RZ, RZ, PT, P0 ;  /* 0x000000ffff00720c */ /* 0x000fe20003f05300 */
[----:B--2---:R0:W-:-:S12]  /*0d50*/  STG.E.128 desc[UR10][R12.64], R8 ;  /* 0x000000080c007986 */ /* 0x0041d8000c101d0a */
[----:B------:R-:W-:Y:S05]  /*0d60*/  @!P0 BRA `(.L_x_12) ;  /* 0x00000000002c8947 */ /* 0x000fea0003800000 */
[----:B0-----:R-:W2:Y:S01]  /*0d70*/  LDG.E.128 R8, desc[UR10][R14.64+0x2000] ;  /* 0x0020000a0e087981 */ /* 0x001ea2000c1e1d00 */
[----:B------:R-:W-:Y:S01]  /*0d80*/  ISETP.NE.U32.AND P0, PT, R6, 0x2000, PT ;  /* 0x000020000600780c */ /* 0x000fe20003f05070 */
[----:B------:R-:W-:Y:S02]  /*0d90*/  IMAD.MOV.U32 R28, RZ, RZ, R26 ;  /* 0x000000ffff1c7224 */ /* 0x000fe400078e001a */
[----:B------:R-:W-:Y:S01]  /*0da0*/  IMAD.MOV.U32 R29, RZ, RZ, R27 ;  /* 0x000000ffff1d7224 */ /* 0x000fe200078e001b */
[----:B------:R-:W-:Y:S01]  /*0db0*/  ISETP.NE.AND.EX P0, PT, RZ, RZ, PT, P0 ;  /* 0x000000ffff00720c */ /* 0x000fe20003f05300 */
[----:B--2---:R1:W-:-:S12]  /*0dc0*/  STG.E.128 desc[UR10][R12.64+0x2000], R8 ;  /* 0x002000080c007986 */ /* 0x0043d8000c101d0a */
[----:B------:R-:W-:Y:S05]  /*0dd0*/  @!P0 BRA `(.L_x_12) ;  /* 0x0000000000108947 */ /* 0x000fea0003800000 */
[----:B-1----:R-:W2:Y:S01]  /*0de0*/  LDG.E.128 R8, desc[UR10][R14.64+0x4000] ;  /* 0x0040000a0e087981 */ /* 0x002ea2000c1e1d00 */
[----:B------:R-:W-:Y:S02]  /*0df0*/  IMAD.MOV.U32 R28, RZ, RZ, R24 ;  /* 0x000000ffff1c7224 */ /* 0x000fe400078e0018 */
[----:B------:R-:W-:Y:S01]  /*0e00*/  IMAD.MOV.U32 R29, RZ, RZ, R25 ;  /* 0x000000ffff1d7224 */ /* 0x000fe200078e0019 */
[----:B--2---:R2:W-:Y:S06]  /*0e10*/  STG.E.128 desc[UR10][R12.64+0x4000], R8 ;  /* 0x004000080c007986 */ /* 0x0045ec000c101d0a */
.L_x_12:
[----:B------:R-:W-:Y:S05]  /*0e20*/  BSYNC.RECONVERGENT B1 ;  /* 0x0000000000017941 */ /* 0x000fea0003800200 */
.L_x_11:
[----:B------:R-:W-:-:S04]  /*0e30*/  ISETP.GE.U32.AND P0, PT, R0, 0x6000, PT ;  /* 0x000060000000780c */ /* 0x000fc80003f06070 */
[----:B------:R-:W-:-:S13]  /*0e40*/  ISETP.GE.U32.AND.EX P0, PT, R3, RZ, PT, P0 ;  /* 0x000000ff0300720c */ /* 0x000fda0003f06100 */
[----:B------:R-:W-:Y:S05]  /*0e50*/  @!P0 BRA `(.L_x_10) ;  /* 0x0000000000848947 */ /* 0x000fea0003800000 */
.L_x_13:
[----:B012---:R-:W-:-:S04]  /*0e60*/  IADD3 R10, P0, P1, R20, UR20, R28 ;  /* 0x00000014140a7c10 */ /* 0x007fc8000f91e01c */
[----:B------:R-:W-:-:S06]  /*0e70*/  IADD3.X R11, PT, PT, R5, UR21, R29, P0, P1 ;  /* 0x00000015050b7c10 */ /* 0x000fcc00087e241d */
[----:B---3--:R-:W2:Y:S01]  /*0e80*/  LDG.E.128 R8, desc[UR10][R10.64] ;  /* 0x0000000a0a087981 */ /* 0x008ea2000c1e1d00 */
[----:B------:R-:W-:Y:S01]  /*0e90*/  IADD3 R12, P0, P1, R22, UR20, R28 ;  /* 0x00000014160c7c10 */ /* 0x000fe2000f91e01c */
[----:B------:R-:W-:-:S03]  /*0ea0*/  VIADD R19, R28, 0x2000 ;  /* 0x000020001c137836 */ /* 0x000fc60000000000 */
[----:B------:R-:W-:Y:S02]  /*0eb0*/  IADD3.X R13, PT, PT, R4, UR21, R29, P0, P1 ;  /* 0x00000015040d7c10 */ /* 0x000fe400087e241d */
[----:B------:R-:W-:-:S04]  /*0ec0*/  IADD3 R14, P0, P1, R20, UR20, R19 ;  /* 0x00000014140e7c10 */ /* 0x000fc8000f91e013 */
[----:B------:R-:W-:Y:S01]  /*0ed0*/  IADD3.X R15, PT, PT, R5, UR21, RZ, P0, P1 ;  /* 0x00000015050f7c10 */ /* 0x000fe200087e24ff */
[----:B--2---:R0:W-:Y:S05]  /*0ee0*/  STG.E.128 desc[UR10][R12.64], R8 ;  /* 0x000000080c007986 */ /* 0x0041ea000c101d0a */
[----:B0-----:R-:W2:Y:S01]  /*0ef0*/  LDG.E.128 R12, desc[UR10][R14.64] ;  /* 0x0000000a0e0c7981 */ /* 0x001ea2000c1e1d00 */
[----:B------:R-:W-:Y:S01]  /*0f00*/  IADD3 R8, P0, P1, R22, UR20, R19 ;  /* 0x0000001416087c10 */ /* 0x000fe2000f91e013 */
[----:B------:R-:W-:-:S03]  /*0f10*/  VIADD R19, R28, 0x4000 ;  /* 0x000040001c137836 */ /* 0x000fc60000000000 */
[----:B------:R-:W-:Y:S02]  /*0f20*/  IADD3.X R9, PT, PT, R4, UR21, RZ, P0, P1 ;  /* 0x0000001504097c10 */ /* 0x000fe400087e24ff */
        /* <DEDUP_REMOVED lines=12> */
[----:B------:R-:W-:Y:S02]  /*0ff0*/  VIADD R28, R28, 0x8000 ;  /* 0x000080001c1c7836 */ /* 0x000fe40000000000 */
[----:B------:R-:W-:Y:S01]  /*1000*/  IMAD.U32 R19, RZ, RZ, UR16 ;  /* 0x00000010ff137e24 */ /* 0x000fe2000f8e00ff */
[----:B------:R-:W-:Y:S01]  /*1010*/  IADD3.X R9, PT, PT, R4, UR21, RZ, P0, P1 ;  /* 0x0000001504097c10 */ /* 0x000fe200087e24ff */
[----:B------:R-:W-:Y:S01]  /*1020*/  IMAD.MOV.U32 R29, RZ, RZ, RZ ;  /* 0x000000ffff1d7224 */ /* 0x000fe200078e00ff */
[----:B------:R-:W-:-:S04]  /*1030*/  ISETP.LT.U32.AND P0, PT, R28, UR9, PT ;  /* 0x000000091c007c0c */ /* 0x000fc8000bf01070 */
[----:B------:R-:W-:Y:S01]  /*1040*/  ISETP.GT.U32.AND.EX P0, PT, R19, RZ, PT, P0 ;  /* 0x000000ff1300720c */ /* 0x000fe20003f04100 */
[----:B--2---:R3:W-:-:S12]  /*1050*/  STG.E.128 desc[UR10][R8.64], R12 ;  /* 0x0000000c08007986 */ /* 0x0047d8000c101d0a */
[----:B------:R-:W-:Y:S05]  /*1060*/  @P0 BRA `(.L_x_13) ;  /* 0xfffffffc007c0947 */ /* 0x000fea000383ffff */
.L_x_10:
[----:B------:R-:W-:Y:S05]  /*1070*/  BSYNC.RECONVERGENT B0 ;  /* 0x0000000000007941 */ /* 0x000fea0003800200 */
.L_x_9:
[----:B------:R-:W-:Y:S01]  /*1080*/  IMAD.U32 R4, RZ, RZ, UR5 ;  /* 0x00000005ff047e24 */ /* 0x000fe2000f8e00ff */
[----:B------:R-:W-:-:S04]  /*1090*/  ISETP.LT.U32.AND P0, PT, R17, UR4, PT ;  /* 0x0000000411007c0c */ /* 0x000fc8000bf01070 */
[----:B------:R-:W-:-:S13]  /*10a0*/  ISETP.GT.U32.AND.EX P0, PT, R4, RZ, PT, P0 ;  /* 0x000000ff0400720c */ /* 0x000fda0003f04100 */
[----:B------:R-:W-:Y:S05]  /*10b0*/  @P0 BRA `(.L_x_14) ;  /* 0xfffffff800880947 */ /* 0x000fea000383ffff */
.L_x_8:
[----:B------:R-:W-:Y:S01]  /*10c0*/  IMAD.U32 R0, RZ, RZ, UR16 ;  /* 0x00000010ff007e24 */ /* 0x000fe2000f8e00ff */
[----:B------:R-:W-:Y:S01]  /*10d0*/  ISETP.LT.U32.AND P0, PT, R16, UR9, PT ;  /* 0x0000000910007c0c */ /* 0x000fe2000bf01070 */
[----:B------:R-:W-:Y:S02]  /*10e0*/  IMAD.U32 R4, RZ, RZ, UR14 ;  /* 0x0000000eff047e24 */ /* 0x000fe4000f8e00ff */
[----:B0-2---:R-:W-:Y:S01]  /*10f0*/  IMAD.U32 R3, RZ, RZ, UR8 ;  /* 0x00000008ff037e24 */ /* 0x005fe2000f8e00ff */
[----:B------:R-:W-:Y:S01]  /*1100*/  ISETP.GT.U32.AND.EX P0, PT, R0, R7, PT, P0 ;  /* 0x000000070000720c */ /* 0x000fe20003f04100 */
[----:B------:R-:W-:Y:S02]  /*1110*/  IMAD.MOV.U32 R2, RZ, RZ, R4 ;  /* 0x000000ffff027224 */ /* 0x000fe400078e0004 */
[----:B------:R-:W-:Y:S02]  /*1120*/  IMAD.U32 R5, RZ, RZ, UR15 ;  /* 0x0000000fff057e24 */ /* 0x000fe4000f8e00ff */
[----:B-----5:R-:W-:-:S04]  /*1130*/  IMAD.WIDE.U32 R2, R18, UR18, R2 ;  /* 0x0000001212027c25 */ /* 0x020fc8000f8e0002 */
[----:B------:R-:W-:-:S04]  /*1140*/  IMAD R18, R18, UR19, R3 ;  /* 0x0000001312127c24 */ /* 0x000fc8000f8e0203 */
[----:B------:R-:W-:Y:S05]  /*1150*/  @!P0 EXIT ;  /* 0x000000000000894d */ /* 0x000fea0003800000 */
[----:B------:R-:W-:Y:S01]  /*1160*/  LOP3.LUT R5, RZ, UR14, RZ, 0x33, !PT ;  /* 0x0000000eff057c12 */ /* 0x000fe2000f8e33ff */
[----:B------:R-:W0:Y:S01]  /*1170*/  LDCU.64 UR12, c[0x0][0x380] ;  /* 0x00007000ff0c77ac */ /* 0x000e220008000a00 */
[----:B------:R-:W-:Y:S01]  /*1180*/  LOP3.LUT R0, RZ, UR8, RZ, 0x33, !PT ;  /* 0x00000008ff007c12 */ /* 0x000fe2000f8e33ff */
[----:B------:R-:W-:Y:S01]  /*1190*/  BSSY.RECONVERGENT B0, `(.L_x_15) ;  /* 0x0000024000007945 */ /* 0x000fe20003800200 */
[----:B------:R-:W-:Y:S01]  /*11a0*/  IADD3 R5, P0, P2, -R16, UR6, R5 ;  /* 0x0000000610057c10 */ /* 0x000fe2000fa1e105 */
[----:B------:R-:W2:Y:S03]  /*11b0*/  LDCU.64 UR18, c[0x0][0x390] ;  /* 0x00007200ff1277ac */ /* 0x000ea60008000a00 */
[----:B------:R-:W-:Y:S02]  /*11c0*/  LOP3.LUT R4, R5, 0x6000, RZ, 0xc0, !PT ;  /* 0x0000600005047812 */ /* 0x000fe400078ec0ff */
[----:B------:R-:W-:-:S02]  /*11d0*/  IADD3.X R0, PT, PT, ~R7, UR7, R0, P0, P2 ;  /* 0x0000000707007c10 */ /* 0x000fc400087e4500 */
[----:B------:R-:W-:Y:S02]  /*11e0*/  ISETP.NE.U32.AND P1, PT, R4, 0x6000, PT ;  /* 0x000060000400780c */ /* 0x000fe40003f25070 */
[----:B------:R-:W-:Y:S02]  /*11f0*/  ISETP.GE.U32.AND P0, PT, R5, 0x6000, PT ;  /* 0x000060000500780c */ /* 0x000fe40003f06070 */
[----:B------:R-:W-:Y:S02]  /*1200*/  ISETP.NE.AND.EX P1, PT, RZ, RZ, PT, P1 ;  /* 0x000000ffff00720c */ /* 0x000fe40003f25310 */
[----:B------:R-:W-:-:S11]  /*1210*/  ISETP.GE.U32.AND.EX P0, PT, R0, RZ, PT, P0 ;  /* 0x000000ff0000720c */ /* 0x000fd60003f06100 */
[----:B0-2---:R-:W-:Y:S05]  /*1220*/  @!P1 BRA `(.L_x_16) ;  /* 0x0000000000689947 */ /* 0x005fea0003800000 */
[----:B------:R-:W3:Y:S01]  /*1230*/  LDCU.64 UR4, c[0x0][0x390] ;  /* 0x00007200ff0477ac */ /* 0x000ee20008000a00 */
[----:B------:R-:W-:Y:S01]  /*1240*/  SHF.R.U64 R0, R5, 0xd, R0 ;  /* 0x0000000d05007819 */ /* 0x000fe20000001200 */
[----:B------:R-:W1:Y:S04]  /*1250*/  LDCU.64 UR6, c[0x0][0x380] ;  /* 0x00007000ff0677ac */ /* 0x000e680008000a00 */
[----:B------:R-:W-:-:S05]  /*1260*/  VIADD R0, R0, 0x1 ;  /* 0x0000000100007836 */ /* 0x000fca0000000000 */
[----:B------:R-:W-:-:S04]  /*1270*/  LOP3.LUT R0, R0, 0x3, RZ, 0xc0, !PT ;  /* 0x0000000300007812 */ /* 0x000fc800078ec0ff */
[----:B------:R-:W-:Y:S01]  /*1280*/  IADD3 R0, P2, PT, RZ, -R0, RZ ;  /* 0x80000000ff007210 */ /* 0x000fe20007f5e0ff */
[----:B---3--:R-:W-:Y:S02]  /*1290*/  IMAD.U32 R15, RZ, RZ, UR4 ;  /* 0x00000004ff0f7e24 */ /* 0x008fe4000f8e00ff */
[----:B------:R-:W-:Y:S01]  /*12a0*/  IMAD.U32 R14, RZ, RZ, UR5 ;  /* 0x00000005ff0e7e24 */ /* 0x000fe2000f8e00ff */
[----:B-1----:R-:W-:Y:S01]  /*12b0*/  IADD3 R13, P1, PT, R2, UR6, RZ ;  /* 0x00000006020d7c10 */ /* 0x002fe2000ff3e0ff */
[----:B------:R-:W-:Y:S01]  /*12c0*/  IMAD.X R6, RZ, RZ, -0x1, P2 ;  /* 0xffffffffff067424 */ /* 0x000fe200010e06ff */
[----:B------:R-:W-:Y:S02]  /*12d0*/  IADD3 R15, P3, PT, R15, UR14, RZ ;  /* 0x0000000e0f0f7c10 */ /* 0x000fe4000ff7e0ff */
[----:B------:R-:W-:Y:S02]  /*12e0*/  IADD3.X R12, PT, PT, R18, UR7, RZ, P1, !PT ;  /* 0x00000007120c7c10 */ /* 0x000fe40008ffe4ff */
[----:B------:R-:W-:-:S09]  /*12f0*/  IADD3.X R14, PT, PT, R14, UR8, RZ, P3, !PT ;  /* 0x000000080e0e7c10 */ /* 0x000fd20009ffe4ff */
.L_x_17:
        /* <DEDUP_REMOVED lines=13> */
.L_x_16:
[----:B------:R-:W-:Y:S05]  /*13d0*/  BSYNC.RECONVERGENT B0 ;  /* 0x0000000000007941 */ /* 0x000fea0003800200 */
.L_x_15:
[----:B------:R-:W-:Y:S05]  /*13e0*/  @!P0 EXIT ;  /* 0x000000000000894d */ /* 0x000fea0003800000 */
.L_x_18:
[----:B------:R-:W-:Y:S02]  /*13f0*/  IMAD.U32 R17, RZ, RZ, UR18 ;  /* 0x00000012ff117e24 */ /* 0x000fe4000f8e00ff */
[----:B------:R-:W-:-:S03]  /*1400*/  IMAD.U32 R0, RZ, RZ, UR19 ;  /* 0x00000013ff007e24 */ /* 0x000fc6000f8e00ff */
[----:B01-3--:R-:W-:-:S04]  /*1410*/  IADD3 R8, P0, P1, R16, UR14, R17 ;  /* 0x0000000e10087c10 */ /* 0x00bfc8000f91e011 */
[----:B------:R-:W-:-:S06]  /*1420*/  IADD3.X R9, PT, PT, R7, UR8, R0, P0, P1 ;  /* 0x0000000807097c10 */ /* 0x000fcc00087e2400 */
[----:B--2---:R-:W2:Y:S01]  /*1430*/  LDG.E.128 R8, desc[UR10][R8.64] ;  /* 0x0000000a08087981 */ /* 0x004ea2000c1e1d00 */
[----:B------:R-:W-:Y:S01]  /*1440*/  VIADD R22, R16, 0x2000 ;  /* 0x0000200010167836 */ /* 0x000fe20000000000 */
[----:B------:R-:W-:-:S04]  /*1450*/  IADD3 R20, P0, P1, R2, UR12, R16 ;  /* 0x0000000c02147c10 */ /* 0x000fc8000f91e010 */
[----:B------:R-:W-:Y:S02]  /*1460*/  IADD3 R4, P2, P3, R22, UR14, R17 ;  /* 0x0000000e16047c10 */ /* 0x000fe4000fb5e011 */
[----:B------:R-:W-:Y:S02]  /*1470*/  IADD3.X R21, PT, PT, R18, UR13, R7, P0, P1 ;  /* 0x0000000d12157c10 */ /* 0x000fe400087e2407 */
[----:B------:R-:W-:Y:S01]  /*1480*/  IADD3.X R5, PT, PT, RZ, UR8, R0, P2, P3 ;  /* 0x00000008ff057c10 */ /* 0x000fe200097e6400 */
[----:B------:R-:W-:Y:S02]  /*1490*/  VIADD R24, R16, 0x4000 ;  /* 0x0000400010187836 */ /* 0x000fe40000000000 */
[----:B--2---:R0:W-:Y:S04]  /*14a0*/  STG.E.128 desc[UR10][R20.64], R8 ;  /* 0x0000000814007986 */ /* 0x0041e8000c101d0a */
[----:B------:R-:W2:Y:S01]  /*14b0*/  LDG.E.128 R4, desc[UR10][R4.64] ;  /* 0x0000000a04047981 */ /* 0x000ea2000c1e1d00 */
[----:B------:R-:W-:-:S02]  /*14c0*/  IADD3 R22, P0, P1, R2, UR12, R22 ;  /* 0x0000000c02167c10 */ /* 0x000fc4000f91e016 */
[----:B------:R-:W-:Y:S02]  /*14d0*/  IADD3 R12, P2, P3, R24, UR14, R17 ;  /* 0x0000000e180c7c10 */ /* 0x000fe4000fb5e011 */
[----:B------:R-:W-:Y:S02]  /*14e0*/  IADD3.X R23, PT, PT, R18, UR13, RZ, P0, P1 ;  /* 0x0000000d12177c10 */ /* 0x000fe400087e24ff */
[----:B------:R-:W-:Y:S01]  /*14f0*/  IADD3.X R13, PT, PT, RZ, UR8, R0, P2, P3 ;  /* 0x00000008ff0d7c10 */ /* 0x000fe200097e6400 */
[----:B------:R-:W-:Y:S02]  /*1500*/  VIADD R19, R16, 0x6000 ;  /* 0x0000600010137836 */ /* 0x000fe40000000000 */
[----:B--2---:R1:W-:Y:S04]  /*1510*/  STG.E.128 desc[UR10][R22.64], R4 ;  /* 0x0000000416007986 */ /* 0x0043e8000c101d0a */
[----:B------:R-:W2:Y:S01]  /*1520*/  LDG.E.128 R12, desc[UR10][R12.64] ;  /* 0x0000000a0c0c7981 */ /* 0x000ea2000c1e1d00 */
[----:B------:R-:W-:-:S02]  /*1530*/  IADD3 R24, P0, P1, R2, UR12, R24 ;  /* 0x0000000c02187c10 */ /* 0x000fc4000f91e018 */
[----:B0-----:R-:W-:Y:S02]  /*1540*/  IADD3 R8, P2, P3, R19, UR14, R17 ;  /* 0x0000000e13087c10 */ /* 0x001fe4000fb5e011 */
[----:B------:R-:W-:Y:S02]  /*1550*/  IADD3.X R25, PT, PT, R18, UR13, RZ, P0, P1 ;  /* 0x0000000d12197c10 */ /* 0x000fe400087e24ff */
[----:B------:R-:W-:-:S03]  /*1560*/  IADD3.X R9, PT, PT, RZ, UR8, R0, P2, P3 ;  /* 0x00000008ff097c10 */ /* 0x000fc600097e6400 */
[----:B--2---:R2:W-:Y:S04]  /*1570*/  STG.E.128 desc[UR10][R24.64], R12 ;  /* 0x0000000c18007986 */ /* 0x0045e8000c101d0a */
[----:B-1----:R-:W3:Y:S01]  /*1580*/  LDG.E.128 R20, desc[UR10][R8.64] ;  /* 0x0000000a08147981 */ /* 0x002ee2000c1e1d00 */
[----:B------:R-:W-:Y:S01]  /*1590*/  IADD3 R10, P0, P1, R2, UR12, R19 ;  /* 0x0000000c020a7c10 */ /* 0x000fe2000f91e013 */
[----:B------:R-:W-:Y:S02]  /*15a0*/  VIADD R16, R16, 0x8000 ;  /* 0x0000800010107836 */ /* 0x000fe40000000000 */
[----:B------:R-:W-:Y:S01]  /*15b0*/  IMAD.U32 R0, RZ, RZ, UR16 ;  /* 0x00000010ff007e24 */ /* 0x000fe2000f8e00ff */
[----:B------:R-:W-:Y:S01]  /*15c0*/  IADD3.X R11, PT, PT, R18, UR13, RZ, P0, P1 ;  /* 0x0000000d120b7c10 */ /* 0x000fe200087e24ff */
[----:B------:R-:W-:Y:S01]  /*15d0*/  IMAD.MOV.U32 R7, RZ, RZ, RZ ;  /* 0x000000ffff077224 */ /* 0x000fe200078e00ff */
[----:B------:R-:W-:-:S04]  /*15e0*/  ISETP.LT.U32.AND P0, PT, R16, UR9, PT ;  /* 0x0000000910007c0c */ /* 0x000fc8000bf01070 */
[----:B------:R-:W-:Y:S01]  /*15f0*/  ISETP.GT.U32.AND.EX P0, PT, R0, RZ, PT, P0 ;  /* 0x000000ff0000720c */ /* 0x000fe20003f04100 */
[----:B---3--:R2:W-:-:S12]  /*1600*/  STG.E.128 desc[UR10][R10.64], R20 ;  /* 0x000000140a007986 */ /* 0x0085d8000c101d0a */
[----:B------:R-:W-:Y:S05]  /*1610*/  @P0 BRA `(.L_x_18) ;  /* 0xfffffffc00740947 */ /* 0x000fea000383ffff */
[----:B------:R-:W-:Y:S05]  /*1620*/  EXIT ;  /* 0x000000000000794d */ /* 0x000fea0003800000 */
        .weak           $__internal_0_$__cuda_sm20_div_u64
        .type           $__internal_0_$__cuda_sm20_div_u64,@function
        .size           $__internal_0_$__cuda_sm20_div_u64,(.L_x_87 - $__internal_0_$__cuda_sm20_div_u64)
$__internal_0_$__cuda_sm20_div_u64:
[----:B------:R-:W-:Y:S01]  /*1630*/  UMOV UR4, UR6 ;  /* 0x0000000600047c82 */ /* 0x000fe20008000000 */
[----:B------:R-:W-:Y:S02]  /*1640*/  UMOV UR5, URZ ;  /* 0x000000ff00057c82 */ /* 0x000fe40008000000 */
[----:B------:R-:W0:Y:S08]  /*1650*/  I2F.U64.RP R0, UR4 ;  /* 0x0000000400007d12 */ /* 0x000e300008309000 */
[----:B0-----:R-:W0:Y:S02]  /*1660*/  MUFU.RCP R0, R0 ;  /* 0x0000000000007308 */ /* 0x001e240000001000 */
[----:B0-----:R-:W-:-:S06]  /*1670*/  VIADD R2, R0, 0x1ffffffe ;  /* 0x1ffffffe00027836 */ /* 0x001fcc0000000000 */
[----:B------:R-:W0:Y:S02]  /*1680*/  F2I.U64.TRUNC R2, R2 ;  /* 0x0000000200027311 */ /* 0x000e24000020d800 */
[----:B0-----:R-:W-:Y:S01]  /*1690*/  R2UR UR4, R2 ;  /* 0x00000000020472ca */ /* 0x001fe200000e0000 */
[----:B------:R-:W-:Y:S01]  /*16a0*/  IMAD.MOV.U32 R2, RZ, RZ, R4 ;  /* 0x000000ffff027224 */ /* 0x000fe200078e0004 */
[----:B------:R-:W-:Y:S01]  /*16b0*/  R2UR UR5, R3 ;  /* 0x00000000030572ca */ /* 0x000fe200000e0000 */
[----:B------:R-:W-:-:S10]  /*16c0*/  IMAD.MOV.U32 R3, RZ, RZ, 0x0 ;  /* 0x00000000ff037424 */ /* 0x000fd400078e00ff */
[----:B------:R-:W-:-:S04]  /*16d0*/  UIMAD.WIDE.U32 UR8, UR4, UR6, URZ ;  /* 0x00000006040872a5 */ /* 0x000fc8000f8e00ff */
[----:B------:R-:W-:Y:S02]  /*16e0*/  UIADD3 UR11, UP0, UPT, URZ, -UR8, URZ ;  /* 0x80000008ff0b7290 */ /* 0x000fe4000ff1e0ff */
[----:B------:R-:W-:Y:S02]  /*16f0*/  UIMAD UR10, UR5, UR6, UR9 ;  /* 0x00000006050a72a4 */ /* 0x000fe4000f8e0209 */
[----:B------:R-:W-:Y:S02]  /*1700*/  UIMAD.WIDE.U32 UR8, UR4, UR11, URZ ;  /* 0x0000000b040872a5 */ /* 0x000fe4000f8e00ff */
[----:B------:R-:W-:-:S05]  /*1710*/  UIADD3.X UR13, UPT, UPT, URZ, ~UR10, URZ, UP0, !UPT ;  /* 0x8000000aff0d7290 */ /* 0x000fca00087fe4ff */
[----:B------:R-:W-:Y:S01]  /*1720*/  UMOV UR8, UR9 ;  /* 0x0000000900087c82 */ /* 0x000fe20008000000 */
[----:B------:R-:W-:Y:S02]  /*1730*/  UMOV UR9, UR4 ;  /* 0x0000000400097c82 */ /* 0x000fe40008000000 */
[----:B------:R-:W-:-:S04]  /*1740*/  UIMAD.WIDE.U32 UR8, UP0, UR4, UR13, UR8 ;  /* 0x0000000d040872a5 */ /* 0x000fc8000f800008 */
[----:B------:R-:W-:Y:S02]  /*1750*/  UIMAD.WIDE.U32 UR8, UP1, UR5, UR11, UR8 ;  /* 0x0000000b050872a5 */ /* 0x000fe4000f820008 */
[----:B------:R-:W-:Y:S02]  /*1760*/  UIMAD.WIDE.U32 UR10, UR5, UR13, URZ ;  /* 0x0000000d050a72a5 */ /* 0x000fe4000f8e00ff */
[----:B------:R-:W-:Y:S02]  /*1770*/  UIMAD UR13, UR5, UR13, URZ ;  /* 0x0000000d050d72a4 */ /* 0x000fe4000f8e02ff */
[----:B------:R-:W-:Y:S02]  /*1780*/  UIADD3.X UR8, UPT, UPT, UR11, UR5, URZ, UP0, !UPT ;  /* 0x000000050b087290 */ /* 0x000fe400087fe4ff */
[----:B------:R-:W-:-:S04]  /*1790*/  UIADD3 UR9, UP2, UPT, UR13, UR9, URZ ;  /* 0x000000090d097290 */ /* 0x000fc8000ff5e0ff */
[----:B------:R-:W-:Y:S02]  /*17a0*/  UIMAD.WIDE.U32 UR4, UR9, UR6, URZ ;  /* 0x00000006090472a5 */ /* 0x000fe4000f8e00ff */
[----:B------:R-:W-:Y:S02]  /*17b0*/  UIADD3.X UR10, UPT, UPT, URZ, URZ, UR8, UP2, UP1 ;  /* 0x000000ffff0a7290 */ /* 0x000fe400097e2408 */
[----:B------:R-:W-:Y:S02]  /*17c0*/  UIADD3 UR11, UP0, UPT, URZ, -UR4, URZ ;  /* 0x80000004ff0b7290 */ /* 0x000fe4000ff1e0ff */
[----:B------:R-:W-:Y:S02]  /*17d0*/  UIMAD UR4, UR10, UR6, UR5 ;  /* 0x000000060a0472a4 */ /* 0x000fe4000f8e0205 */
[----:B------:R-:W-:Y:S02]  /*17e0*/  UIMAD.WIDE.U32 UR14, UR9, UR11, URZ ;  /* 0x0000000b090e72a5 */ /* 0x000fe4000f8e00ff */
[----:B------:R-:W-:-:S05]  /*17f0*/  UIADD3.X UR4, UPT, UPT, URZ, ~UR4, URZ, UP0, !UPT ;  /* 0x80000004ff047290 */ /* 0x000fca00087fe4ff */
[----:B------:R-:W-:Y:S02]  /*1800*/  UMOV UR8, UR15 ;  /* 0x0000000f00087c82 */ /* 0x000fe40008000000 */
[----:B------:R-:W-:-:S04]  /*1810*/  UIMAD.WIDE.U32 UR8, UP0, UR9, UR4, UR8 ;  /* 0x00000004090872a5 */ /* 0x000fc8000f800008 */
[----:B------:R-:W-:Y:S02]  /*1820*/  UIMAD.WIDE.U32 UR8, UP1, UR10, UR11, UR8 ;  /* 0x0000000b0a0872a5 */ /* 0x000fe4000f820008 */
[----:B------:R-:W-:Y:S02]  /*1830*/  UIMAD UR11, UR10, UR4, URZ ;  /* 0x000000040a0b72a4 */ /* 0x000fe4000f8e02ff */
[----:B------:R-:W-:Y:S02]  /*1840*/  UIMAD.WIDE.U32 UR4, UR10, UR4, URZ ;  /* 0x000000040a0472a5 */ /* 0x000fe4000f8e00ff */
[----:B------:R-:W-:Y:S02]  /*1850*/  UIADD3 UR11, UP2, UPT, UR11, UR9, URZ ;  /* 0x000000090b0b7290 */ /* 0x000fe4000ff5e0ff */
[----:B------:R-:W-:Y:S02]  /*1860*/  UIADD3.X UR10, UPT, UPT, UR5, UR10, URZ, UP0, !UPT ;  /* 0x0000000a050a7290 */ /* 0x000fe400087fe4ff */
[----:B------:R-:W-:Y:S01]  /*1870*/  UIMAD.WIDE.U32 UR8, UR11, UR7, URZ ;  /* 0x000000070b0872a5 */ /* 0x000fe2000f8e00ff */
[----:B------:R-:W-:Y:S01]  /*1880*/  UMOV UR5, URZ ;  /* 0x000000ff00057c82 */ /* 0x000fe20008000000 */
[----:B------:R-:W-:-:S05]  /*1890*/  UIADD3.X UR10, UPT, UPT, URZ, URZ, UR10, UP2, UP1 ;  /* 0x000000ffff0a7290 */ /* 0x000fca00097e240a */
[----:B------:R-:W-:Y:S01]  /*18a0*/  UMOV UR4, UR9 ;  /* 0x0000000900047c82 */ /* 0x000fe20008000000 */
[----:B------:R-:W-:Y:S02]  /*18b0*/  UIMAD.WIDE.U32 UR8, UR10, UR12, URZ ;  /* 0x0000000c0a0872a5 */ /* 0x000fe4000f8e00ff */
[----:B------:R-:W-:-:S04]  /*18c0*/  UIMAD.WIDE.U32 UR4, UR11, UR12, UR4 ;  /* 0x0000000c0b0472a5 */ /* 0x000fc8000f8e0004 */
[----:B------:R-:W-:Y:S02]  /*18d0*/  UIMAD.WIDE.U32 UR4, UP0, UR10, UR7, UR4 ;  /* 0x000000070a0472a5 */ /* 0x000fe4000f800004 */
[----:B------:R-:W-:Y:S02]  /*18e0*/  UIMAD UR10, UR10, UR12, URZ ;  /* 0x0000000c0a0a72a4 */ /* 0x000fe4000f8e02ff */
[----:B------:R-:W-:Y:S02]  /*18f0*/  UIADD3.X UR8, UPT, UPT, UR9, URZ, URZ, UP0, !UPT ;  /* 0x000000ff09087290 */ /* 0x000fe400087fe4ff */
[----:B------:R-:W-:-:S04]  /*1900*/  UIADD3 UR9, UP0, UPT, UR10, UR5, URZ ;  /* 0x000000050a097290 */ /* 0x000fc8000ff1e0ff */
[----:B------:R-:W-:Y:S02]  /*1910*/  UIADD3.X UR8, UPT, UPT, URZ, UR8, URZ, UP0, !UPT ;  /* 0x00000008ff087290 */ /* 0x000fe400087fe4ff */
[----:B------:R-:W-:-:S04]  /*1920*/  UIMAD.WIDE.U32 UR4, UR9, UR6, URZ ;  /* 0x00000006090472a5 */ /* 0x000fc8000f8e00ff */
[----:B------:R-:W-:Y:S02]  /*1930*/  UIMAD UR5, UR8, UR6, UR5 ;  /* 0x00000006080572a4 */ /* 0x000fe4000f8e0205 */
[----:B------:R-:W-:Y:S02]  /*1940*/  UIADD3 UR11, UP0, UPT, -UR4, UR7, URZ ;  /* 0x00000007040b7290 */ /* 0x000fe4000ff1e1ff */
[----:B------:R-:W-:Y:S02]  /*1950*/  UIADD3 UR4, UP2, UPT, UR9, 0x1, URZ ;  /* 0x0000000109047890 */ /* 0x000fe4000ff5e0ff */
[----:B------:R-:W-:Y:S02]  /*1960*/  UIADD3.X UR12, UPT, UPT, ~UR5, UR12, URZ, UP0, !UPT ;  /* 0x0000000c050c7290 */ /* 0x000fe400087fe5ff */
[----:B------:R-:W-:Y:S02]  /*1970*/  UISETP.GE.U32.AND UP0, UPT, UR11, UR6, UPT ;  /* 0x000000060b00728c */ /* 0x000fe4000bf06070 */
[----:B------:R-:W-:-:S02]  /*1980*/  UIADD3 UR7, UP1, UPT, -UR6, UR11, URZ ;  /* 0x0000000b06077290 */ /* 0x000fc4000ff3e1ff */
[----:B------:R-:W-:Y:S02]  /*1990*/  UISETP.GE.U32.AND.EX UP0, UPT, UR12, URZ, UPT, UP0 ;  /* 0x000000ff0c00728c */ /* 0x000fe4000bf06100 */
[----:B------:R-:W-:Y:S02]  /*19a0*/  UIADD3.X UR10, UPT, UPT, UR12, -0x1, URZ, UP1, !UPT ;  /* 0xffffffff0c0a7890 */ /* 0x000fe40008ffe4ff */
[----:B------:R-:W-:Y:S02]  /*19b0*/  UIADD3.X UR5, UPT, UPT, URZ, UR8, URZ, UP2, !UPT ;  /* 0x00000008ff057290 */ /* 0x000fe400097fe4ff */
[----:B------:R-:W-:Y:S02]  /*19c0*/  USEL UR7, UR7, UR11, UP0 ;  /* 0x0000000b07077287 */ /* 0x000fe40008000000 */
[----:B------:R-:W-:Y:S02]  /*19d0*/  USEL UR9, UR4, UR9, UP0 ;  /* 0x0000000904097287 */ /* 0x000fe40008000000 */
[----:B------:R-:W-:-:S02]  /*19e0*/  USEL UR10, UR10, UR12, UP0 ;  /* 0x0000000c0a0a7287 */ /* 0x000fc40008000000 */
[----:B------:R-:W-:Y:S02]  /*19f0*/  USEL UR8, UR5, UR8, UP0 ;  /* 0x0000000805087287 */ /* 0x000fe40008000000 */
[----:B------:R-:W-:Y:S02]  /*1a00*/  UISETP.GE.U32.AND UP0, UPT, UR7, UR6, UPT ;  /* 0x000000060700728c */ /* 0x000fe4000bf06070 */
[----:B------:R-:W-:Y:S02]  /*1a10*/  UIADD3 UR4, UP2, UPT, UR9, 0x1, URZ ;  /* 0x0000000109047890 */ /* 0x000fe4000ff5e0ff */
[----:B------:R-:W-:Y:S02]  /*1a20*/  UISETP.NE.U32.AND UP1, UPT, UR6, URZ, UPT ;  /* 0x000000ff0600728c */ /* 0x000fe4000bf25070 */
[----:B------:R-:W-:Y:S02]  /*1a30*/  UISETP.GE.U32.AND.EX UP0, UPT, UR10, URZ, UPT, UP0 ;  /* 0x000000ff0a00728c */ /* 0x000fe4000bf06100 */
[----:B------:R-:W-:-:S02]  /*1a40*/  UIADD3.X UR5, UPT, UPT, URZ, UR8, URZ, UP2, !UPT ;  /* 0x00000008ff057290 */ /* 0x000fc400097fe4ff */
[----:B------:R-:W-:Y:S02]  /*1a50*/  UISETP.NE.AND.EX UP1, UPT, URZ, URZ, UPT, UP1 ;  /* 0x000000ffff00728c */ /* 0x000fe4000bf25310 */
[----:B------:R-:W-:Y:S02]  /*1a60*/  USEL UR4, UR4, UR9, UP0 ;  /* 0x0000000904047287 */ /* 0x000fe40008000000 */
[----:B------:R-:W-:Y:S02]  /*1a70*/  USEL UR5, UR5, UR8, UP0 ;  /* 0x0000000805057287 */ /* 0x000fe40008000000 */
[----:B------:R-:W-:Y:S02]  /*1a80*/  USEL UR4, UR4, 0xffffffff, UP1 ;  /* 0xffffffff04047887 */ /* 0x000fe40008800000 */
[----:B------:R-:W-:Y:S01]  /*1a90*/  USEL UR5, UR5, 0xffffffff, UP1 ;  /* 0xffffffff05057887 */ /* 0x000fe20008800000 */
[----:B------:R-:W-:Y:S11]  /*1aa0*/  RET.REL.NODEC R2 `(_Z19cache_rotate_kernelPhPKjS_mm) ;  /* 0xffffffe402547950 */ /* 0x000ff60003c3ffff */
.L_x_19:
[----:B------:R-:W-:-:S00]  /*1ab0*/  BRA `(.L_x_19) ;  /* 0xfffffffc00fc7947 */ /* 0x000fc0000383ffff */
[----:B------:R-:W-:-:S00]  /*1ac0*/  NOP ;  /* 0x0000000000007918 */ /* 0x000fc00000000000 */
        /* <DEDUP_REMOVED lines=11> */
.L_x_87:


//--------------------- .text._Z19q_to_fp16_kv_kernelILi8ELi8EEvPKhPK6__halfPS2_S1_S4_S5_iii --------------------------
	.section	.text._Z19q_to_fp16_kv_kernelILi8ELi8EEvPKhPK6__halfPS2_S1_S4_S5_iii,"ax",@progbits
	.align	128
        .global         _Z19q_to_fp16_kv_kernelILi8ELi8EEvPKhPK6__halfPS2_S1_S4_S5_iii
        .type           _Z19q_to_fp16_kv_kernelILi8ELi8EEvPKhPK6__halfPS2_S1_S4_S5_iii,@function
        .size           _Z19q_to_fp16_kv_kernelILi8ELi8EEvPKhPK6__halfPS2_S1_S4_S5_iii,(.L_x_89 - _Z19q_to_fp16_kv_kernelILi8ELi8EEvPKhPK6__halfPS2_S1_S4_S5_iii)
        .other          _Z19q_to_fp16_kv_kernelILi8ELi8EEvPKhPK6__halfPS2_S1_S4_S5_iii,@"STO_CUDA_ENTRY STV_DEFAULT"
_Z19q_to_fp16_kv_kernelILi8ELi8EEvPKhPK6__halfPS2_S1_S4_S5_iii:
.text._Z19q_to_fp16_kv_kernelILi8ELi8EEvPKhPK6__halfPS2_S1_S4_S5_iii:
[----:B------:R-:W-:Y:S08]  /*0000*/  LDC R1, c[0x0][0x37c] ;  /* 0x0000df00ff017b82 */ /* 0x000ff00000000800 */
[----:B------:R-:W0:Y:S01]  /*0010*/  S2UR UR4, SR_CTAID.Z ;  /* 0x00000000000479c3 */ /* 0x000e220000002700 */
[----:B------:R-:W1:Y:S01]  /*0020*/  S2R R2, SR_CTAID.X ;  /* 0x0000000000027919 */ /* 0x000e620000002500 */
[----:B------:R-:W2:Y:S06]  /*0030*/  S2R R0, SR_TID.X ;  /* 0x0000000000007919 */ /* 0x000eac0000002100 */
[----:B------:R-:W1:Y:S08]  /*0040*/  LDC R3, c[0x0][0x3b4] ;  /* 0x0000ed00ff037b82 */ /* 0x000e700000000800 */
[----:B------:R-:W3:Y:S08]  /*0050*/  S2UR UR6, SR_CTAID.Y ;  /* 0x00000000000679c3 */ /* 0x000ef00000002600 */
[----:B------:R-:W3:Y:S01]  /*0060*/  LDC R5, c[0x0][0x3b8] ;  /* 0x0000ee00ff057b82 */ /* 0x000ee20000000800 */
[----:B0-----:R-:W-:-:S04]  /*0070*/  ULOP3.LUT UR4, UR4, 0x1, URZ, 0xc0, !UPT ;  /* 0x0000000104047892 */ /* 0x001fc8000f8ec0ff */
[----:B------:R-:W-:Y:S01]  /*0080*/  UISETP.NE.U32.AND UP0, UPT, UR4, 0x1, UPT ;  /* 0x000000010400788c */ /* 0x000fe2000bf05070 */
[----:B-1----:R-:W-:-:S06]  /*0090*/  IMAD R2, R2, 0x200, R3 ;  /* 0x0000020002027824 */ /* 0x002fcc00078e0203 */
[----:B------:R-:W0:Y:S01]  /*00a0*/  LDCU.64 UR4, c[0x0][0x358] ;  /* 0x00006b00ff0477ac */ /* 0x000e220008000a00 */
[----:B---3--:R-:W-:Y:S01]  /*00b0*/  IMAD R2, R5, UR6, R2 ;  /* 0x0000000605027c24 */ /* 0x008fe2000f8e0202 */
[----:B--2---:R-:W-:Y:S06]  /*00c0*/  BRA.U UP0, `(.L_x_20) ;  /* 0x0000000100e47547 */ /* 0x004fec000b800000 */
[----:B------:R-:W1:Y:S01]  /*00d0*/  LDC.64 R6, c[0x0][0x398] ;  /* 0x0000e600ff067b82 */ /* 0x000e620000000a00 */
[----:B------:R-:W-:-:S07]  /*00e0*/  SHF.R.U32.HI R3, RZ, 0x1, R0 ;  /* 0x00000001ff037819 */ /* 0x000fce0000011600 */
[----:B------:R-:W2:Y:S01]  /*00f0*/  LDC.64 R4, c[0x0][0x3a0] ;  /* 0x0000e800ff047b82 */ /* 0x000ea20000000a00 */
[----:B-1----:R-:W-:-:S04]  /*0100*/  IADD3 R6, P0, PT, R2, R6, RZ ;  /* 0x0000000602067210 */ /* 0x002fc80007f1e0ff */
[----:B------:R-:W-:-:S03]  /*0110*/  LEA.HI.X.SX32 R7, R2, R7, 0x1, P0 ;  /* 0x0000000702077211 */ /* 0x000fc600000f0eff */
[----:B------:R-:W-:-:S06]  /*0120*/  IMAD.WIDE.U32 R6, R3, 0x4, R6 ;  /* 0x0000000403067825 */ /* 0x000fcc00078e0006 */
[----:B0-----:R-:W3:Y:S01]  /*0130*/  LDG.E.CONSTANT R6, desc[UR4][R6.64] ;  /* 0x0000000406067981 */ /* 0x001ee2000c1e9900 */
[----:B------:R-:W-:Y:S02]  /*0140*/  SHF.R.S32.HI R3, RZ, 0x1f, R2 ;  /* 0x0000001fff037819 */ /* 0x000fe40000011402 */
[----:B------:R-:W-:Y:S02]  /*0150*/  SHF.R.U32.HI R8, RZ, 0x4, R0 ;  /* 0x00000004ff087819 */ /* 0x000fe40000011600 */
[----:B------:R-:W-:-:S04]  /*0160*/  LEA.HI R3, R3, R2, RZ, 0x5 ;  /* 0x0000000203037211 */ /* 0x000fc800078f28ff */
[----:B------:R-:W-:-:S05]  /*0170*/  LEA.HI.SX32 R3, R3, R8, 0x1b ;  /* 0x0000000803037211 */ /* 0x000fca00078fdaff */
[----:B--2---:R-:W-:-:S06]  /*0180*/  IMAD.WIDE R4, R3, 0x2, R4 ;  /* 0x0000000203047825 */ /* 0x004fcc00078e0204 */
[----:B------:R-:W2:Y:S01]  /*0190*/  LDG.E.U16.CONSTANT R4, desc[UR4][R4.64] ;  /* 0x0000000404047981 */ /* 0x000ea2000c1e9500 */
[----:B------:R-:W-:-:S05]  /*01a0*/  IMAD.SHL.U32 R3, R0, 0x10, RZ ;  /* 0x0000001000037824 */ /* 0x000fca00078e00ff */
[----:B------:R-:W-:-:S04]  /*01b0*/  LOP3.LUT R3, R3, 0x10, RZ, 0xc0, !PT ;  /* 0x0000001003037812 */ /* 0x000fc800078ec0ff */
[--C-:B---3--:R-:W-:Y:S02]  /*01c0*/  SHF.R.U32.HI R8, RZ, R3, R6.reuse ;  /* 0x00000003ff087219 */ /* 0x108fe40000011606 */
[----:B------:R-:W-:Y:S02]  /*01d0*/  LOP3.LUT R3, R3, 0x8, RZ, 0xfc, !PT ;  /* 0x0000000803037812 */ /* 0x000fe400078efcff */
[----:B------:R-:W-:Y:S02]  /*01e0*/  LOP3.LUT R8, R8, 0xff, RZ, 0xc0, !PT ;  /* 0x000000ff08087812 */ /* 0x000fe400078ec0ff */
[----:B------:R-:W-:Y:S02]  /*01f0*/  SHF.R.U32.HI R3, RZ, R3, R6 ;  /* 0x00000003ff037219 */ /* 0x000fe40000011606 */
[----:B------:R-:W-:Y:S01]  /*0200*/  LOP3.LUT R6, R0, 0x1, RZ, 0xc0, !PT ;  /* 0x0000000100067812 */ /* 0x000fe200078ec0ff */
[----:B------:R-:W-:Y:S01]  /*0210*/  VIADD R8, R8, 0xffffff80 ;  /* 0xffffff8008087836 */ /* 0x000fe20000000000 */
[----:B------:R-:W-:-:S03]  /*0220*/  LOP3.LUT R3, R3, 0xff, RZ, 0xc0, !PT ;  /* 0x000000ff03037812 */ /* 0x000fc600078ec0ff */
[----:B------:R-:W-:Y:S02]  /*0230*/  IMAD.MOV R7, RZ, RZ, -R6 ;  /* 0x000000ffff077224 */ /* 0x000fe400078e0a06 */
[----:B------:R-:W-:Y:S01]  /*0240*/  VIADD R3, R3, 0xffffff80 ;  /* 0xffffff8003037836 */ /* 0x000fe20000000000 */
[----:B------:R-:W-:Y:S08]  /*0250*/  I2F.F16 R8, R8 ;  /* 0x0000000800087306 */ /* 0x000ff00000200c00 */
[----:B------:R-:W0:Y:S02]  /*0260*/  I2F.F16 R3, R3 ;  /* 0x0000000300037306 */ /* 0x000e240000200c00 */
[----:B0-----:R-:W-:-:S05]  /*0270*/  PRMT R3, R8, 0x5410, R3 ;  /* 0x0000541008037816 */ /* 0x001fca0000000003 */
[----:B--2---:R-:W-:-:S05]  /*0280*/  HMUL2 R4, R3, R4.H0_H0 ;  /* 0x2000000403047232 */ /* 0x004fca0000000000 */
[----:B------:R0:W1:Y:S01]  /*0290*/  SHFL.BFLY PT, R5, R4, 0x1, 0x1f ;  /* 0x0c201f0004057f89 */ /* 0x00006200000e0000 */
[----:B------:R-:W-:Y:S01]  /*02a0*/  LOP3.LUT R6, R4, 0x80008000, R7, 0x78, !PT ;  /* 0x8000800004067812 */ /* 0x000fe200078e7807 */
[----:B------:R-:W-:-:S05]  /*02b0*/  IMAD.SHL.U32 R7, R0, 0x40000000, RZ ;  /* 0x4000000000077824 */ /* 0x000fca00078e00ff */
[----:B------:R-:W-:Y:S01]  /*02c0*/  SHF.R.S32.HI R8, RZ, 0x1f, R7 ;  /* 0x0000001fff087819 */ /* 0x000fe20000011407 */
[----:B0-----:R-:W-:-:S05]  /*02d0*/  IMAD.SHL.U32 R4, R0, 0x20000000, RZ ;  /* 0x2000000000047824 */ /* 0x001fca00078e00ff */
[----:B------:R-:W-:Y:S01]  /*02e0*/  SHF.R.S32.HI R4, RZ, 0x1f, R4 ;  /* 0x0000001fff047819 */ /* 0x000fe20000011404 */
[----:B-1----:R-:W-:-:S05]  /*02f0*/  HFMA2 R5, R6, 1, 1, R5 ;  /* 0x3c003c0006057831 */ /* 0x002fca0000000005 */
[----:B------:R0:W1:Y:S01]  /*0300*/  SHFL.BFLY PT, R6, R5, 0x2, 0x1f ;  /* 0x0c401f0005067f89 */ /* 0x00006200000e0000 */
[----:B------:R-:W-:Y:S01]  /*0310*/  LOP3.LUT R3, R5, 0x80008000, R8, 0x78, !PT ;  /* 0x8000800005037812 */ /* 0x000fe200078e7808 */
[----:B0-----:R-:W-:-:S05]  /*0320*/  IMAD.SHL.U32 R5, R0, 0x10000000, RZ ;  /* 0x1000000000057824 */ /* 0x001fca00078e00ff */
[----:B------:R-:W-:Y:S01]  /*0330*/  SHF.R.S32.HI R5, RZ, 0x1f, R5 ;  /* 0x0000001fff057819 */ /* 0x000fe20000011405 */
[----:B-1----:R-:W-:-:S05]  /*0340*/  HADD2 R3, R3, R6 ;  /* 0x0000000603037230 */ /* 0x002fca0000000000 */
[----:B------:R0:W1:Y:S01]  /*0350*/  SHFL.BFLY PT, R6, R3, 0x4, 0x1f ;  /* 0x0c801f0003067f89 */ /* 0x00006200000e0000 */
[----:B------:R-:W-:Y:S01]  /*0360*/  LOP3.LUT R7, R3, 0x80008000, R4, 0x78, !PT ;  /* 0x8000800003077812 */ /* 0x000fe200078e7804 */
[----:B0-----:R-:W-:-:S05]  /*0370*/  IMAD.SHL.U32 R3, R0, 0x8000000, RZ ;  /* 0x0800000000037824 */ /* 0x001fca00078e00ff */
[----:B------:R-:W-:Y:S01]  /*0380*/  SHF.R.S32.HI R10, RZ, 0x1f, R3 ;  /* 0x0000001fff0a7819 */ /* 0x000fe20000011403 */
[----:B-1----:R-:W-:-:S05]  /*0390*/  HFMA2 R6, R7, 1, 1, R6 ;  /* 0x3c003c0007067831 */ /* 0x002fca0000000006 */
[----:B------:R-:W0:Y:S01]  /*03a0*/  SHFL.BFLY PT, R4, R6, 0x8, 0x1f ;  /* 0x0d001f0006047f89 */ /* 0x000e2200000e0000 */
[----:B------:R-:W-:-:S05]  /*03b0*/  LOP3.LUT R5, R6, 0x80008000, R5, 0x78, !PT ;  /* 0x8000800006057812 */ /* 0x000fca00078e7805 */
[----:B0-----:R-:W-:Y:S02]  /*03c0*/  HADD2 R7, R5, R4 ;  /* 0x0000000405077230 */ /* 0x001fe40000000000 */
[----:B------:R-:W0:Y:S03]  /*03d0*/  LDC.64 R4, c[0x0][0x3a8] ;  /* 0x0000ea00ff047b82 */ /* 0x000e260000000a00 */
[----:B------:R-:W1:Y:S01]  /*03e0*/  SHFL.BFLY PT, R8, R7, 0x10, 0x1f ;  /* 0x0e001f0007087f89 */ /* 0x000e6200000e0000 */
[----:B------:R-:W-:Y:S01]  /*03f0*/  LOP3.LUT R9, R7, 0x80008000, R10, 0x78, !PT ;  /* 0x8000800007097812 */ /* 0x000fe200078e780a */
[----:B0-----:R-:W-:-:S04]  /*0400*/  IMAD.WIDE R2, R2, 0x2, R4 ;  /* 0x0000000202027825 */ /* 0x001fc800078e0204 */
[----:B-1----:R-:W-:Y:S02]  /*0410*/  HFMA2 R8, R9, 1, 1, R8 ;  /* 0x3c003c0009087831 */ /* 0x002fe40000000008 */
[----:B------:R-:W-:-:S04]  /*0420*/  IMAD.WIDE.U32 R2, R0, 0x4, R2 ;  /* 0x0000000400027825 */ /* 0x000fc800078e0002 */
[----:B------:R-:W-:-:S05]  /*0430*/  HMUL2 R5, R8, 0.03125, 0.03125 ;  /* 0x2800280008057832 */ /* 0x000fca0000000000 */
[----:B------:R-:W-:Y:S01]  /*0440*/  STG.E.STRONG.GPU desc[UR4][R2.64], R5 ;  /* 0x0000000502007986 */ /* 0x000fe2000c10f904 */
[----:B------:R-:W-:Y:S05]  /*0450*/  EXIT ;  /* 0x000000000000794d */ /* 0x000fea0003800000 */
.L_x_20:
[----:B------:R-:W1:Y:S01]  /*0460*/  LDC.64 R6, c[0x0][0x380] ;  /* 0x0000e000ff067b82 */ /* 0x000e620000000a00 */
[----:B------:R-:W-:-:S07]  /*0470*/  SHF.R.U32.HI R3, RZ, 0x1, R0 ;  /* 0x00000001ff037819 */ /* 0x000fce0000011600 */
[----:B------:R-:W2:Y:S01]  /*0480*/  LDC.64 R4, c[0x0][0x388] ;  /* 0x0000e200ff047b82 */ /* 0x000ea20000000a00 */
[----:B-1----:R-:W-:-:S04]  /*0490*/  IADD3 R6, P0, PT, R2, R6, RZ ;  /* 0x0000000602067210 */ /* 0x002fc80007f1e0ff */
[----:B------:R-:W-:-:S03]  /*04a0*/  LEA.HI.X.SX32 R7, R2, R7, 0x1, P0 ;  /* 0x0000000702077211 */ /* 0x000fc600000f0eff */
[----:B------:R-:W-:-:S06]  /*04b0*/  IMAD.WIDE.U32 R6, R3, 0x4, R6 ;  /* 0x0000000403067825 */ /* 0x000fcc00078e0006 */
[----:B0-----:R0:W3:Y:S01]  /*04c0*/  LDG.E.CONSTANT R6, desc[UR4][R6.64] ;  /* 0x0000000406067981 */ /* 0x0010e2000c1e9900 */
[----:B------:R-:W-:Y:S02]  /*04d0*/  SHF.R.S32.HI R3, RZ, 0x1f, R2 ;  /* 0x0000001fff037819 */ /* 0x000fe40000011402 */
[----:B------:R-:W-:Y:S02]  /*04e0*/  SHF.R.U32.HI R8, RZ, 0x4, R0 ;  /* 0x00000004ff087819 */ /* 0x000fe40000011600 */
[----:B------:R-:W-:-:S04]  /*04f0*/  LEA.HI R3, R3, R2, RZ, 0x5 ;  /* 0x0000000203037211 */ /* 0x000fc800078f28ff */
[----:B------:R-:W-:-:S05]  /*0500*/  LEA.HI.SX32 R3, R3, R8, 0x1b ;  /* 0x0000000803037211 */ /* 0x000fca00078fdaff */
[----:B--2---:R-:W-:-:S06]  /*0510*/  IMAD.WIDE R4, R3, 0x2, R4 ;  /* 0x0000000203047825 */ /* 0x004fcc00078e0204 */
[----:B------:R-:W2:Y:S01]  /*0520*/  LDG.E.U16.CONSTANT R4, desc[UR4][R4.64] ;  /* 0x0000000404047981 */ /* 0x000ea2000c1e9500 */
[C---:B------:R-:W-:Y:S01]  /*0530*/  IMAD.SHL.U32 R3, R0.reuse, 0x10, RZ ;  /* 0x0000001000037824 */ /* 0x040fe200078e00ff */
[----:B0-----:R-:W-:-:S04]  /*0540*/  LOP3.LUT R7, R0, 0x1, RZ, 0xc0, !PT ;  /* 0x0000000100077812 */ /* 0x001fc800078ec0ff */
[----:B------:R-:W-:Y:S01]  /*0550*/  LOP3.LUT R9, R3, 0x10, RZ, 0xc0, !PT ;  /* 0x0000001003097812 */ /* 0x000fe200078ec0ff */
[----:B------:R-:W-:-:S03]  /*0560*/  IMAD.MOV R7, RZ, RZ, -R7 ;  /* 0x000000ffff077224 */ /* 0x000fc600078e0a07 */
[--C-:B---3--:R-:W-:Y:S02]  /*0570*/  SHF.R.U32.HI R3, RZ, R9, R6.reuse ;  /* 0x00000009ff037219 */ /* 0x108fe40000011606 */
[----:B------:R-:W-:Y:S02]  /*0580*/  LOP3.LUT R9, R9, 0x8, RZ, 0xfc, !PT ;  /* 0x0000000809097812 */ /* 0x000fe400078efcff */
[----:B------:R-:W-:Y:S02]  /*0590*/  LOP3.LUT R3, R3, 0xff, RZ, 0xc0, !PT ;  /* 0x000000ff03037812 */ /* 0x000fe400078ec0ff */
[----:B------:R-:W-:-:S03]  /*05a0*/  SHF.R.U32.HI R6, RZ, R9, R6 ;  /* 0x00000009ff067219 */ /* 0x000fc60000011606 */
[----:B------:R-:W-:Y:S01]  /*05b0*/  VIADD R3, R3, 0xffffff80 ;  /* 0xffffff8003037836 */ /* 0x000fe20000000000 */
[----:B------:R-:W-:-:S05]  /*05c0*/  LOP3.LUT R6, R6, 0xff, RZ, 0xc0, !PT ;  /* 0x000000ff06067812 */ /* 0x000fca00078ec0ff */
[----:B------:R-:W-:Y:S01]  /*05d0*/  VIADD R6, R6, 0xffffff80 ;  /* 0xffffff8006067836 */ /* 0x000fe20000000000 */
[----:B------:R-:W-:Y:S08]  /*05e0*/  I2F.F16 R3, R3 ;  /* 0x0000000300037306 */ /* 0x000ff00000200c00 */
[----:B------:R-:W0:Y:S02]  /*05f0*/  I2F.F16 R6, R6 ;  /* 0x0000000600067306 */ /* 0x000e240000200c00 */
[----:B0-----:R-:W-:-:S05]  /*0600*/  PRMT R3, R3, 0x5410, R6 ;  /* 0x0000541003037816 */ /* 0x001fca0000000006 */
[----:B--2---:R-:W-:Y:S02]  /*0610*/  HMUL2 R4, R3, R4.H0_H0 ;  /* 0x2000000403047232 */ /* 0x004fe40000000000 */
[----:B------:R-:W-:-:S03]  /*0620*/  IMAD.SHL.U32 R3, R0, 0x40000000, RZ ;  /* 0x4000000000037824 */ /* 0x000fc600078e00ff */
[----:B------:R0:W1:Y:S01]  /*0630*/  SHFL.BFLY PT, R5, R4, 0x1, 0x1f ;  /* 0x0c201f0004057f89 */ /* 0x00006200000e0000 */
[----:B------:R-:W-:Y:S01]  /*0640*/  LOP3.LUT R8, R4, 0x80008000, R7, 0x78, !PT ;  /* 0x8000800004087812 */ /* 0x000fe200078e7807 */
[----:B0-----:R-:W-:-:S04]  /*0650*/  IMAD.SHL.U32 R4, R0, 0x20000000, RZ ;  /* 0x2000000000047824 */ /* 0x001fc800078e00ff */
[----:B-1----:R-:W-:Y:S01]  /*0660*/  HFMA2 R5, R8, 1, 1, R5 ;  /* 0x3c003c0008057831 */ /* 0x002fe20000000005 */
[----:B------:R-:W-:-:S04]  /*0670*/  SHF.R.S32.HI R8, RZ, 0x1f, R3 ;  /* 0x0000001fff087819 */ /* 0x000fc80000011403 */
[----:B------:R-:W0:Y:S01]  /*0680*/  SHFL.BFLY PT, R7, R5, 0x2, 0x1f ;  /* 0x0c401f0005077f89 */ /* 0x000e2200000e0000 */
[----:B------:R-:W-:-:S05]  /*0690*/  LOP3.LUT R6, R5, 0x80008000, R8, 0x78, !PT ;  /* 0x8000800005067812 */ /* 0x000fca00078e7808 */
[----:B0-----:R-:W-:Y:S01]  /*06a0*/  HADD2 R6, R6, R7 ;  /* 0x0000000706067230 */ /* 0x001fe20000000000 */
[----:B------:R-:W-:-:S04]  /*06b0*/  SHF.R.S32.HI R7, RZ, 0x1f, R4 ;  /* 0x0000001fff077819 */ /* 0x000fc80000011404 */
[----:B------:R-:W0:Y:S01]  /*06c0*/  SHFL.BFLY PT, R3, R6, 0x4, 0x1f ;  /* 0x0c801f0006037f89 */ /* 0x000e2200000e0000 */
[----:B------:R-:W-:-:S05]  /*06d0*/  LOP3.LUT R4, R6, 0x80008000, R7, 0x78, !PT ;  /* 0x8000800006047812 */ /* 0x000fca00078e7807 */
[----:B0-----:R-:W-:Y:S02]  /*06e0*/  HFMA2 R7, R4, 1, 1, R3 ;  /* 0x3c003c0004077831 */ /* 0x001fe40000000003 */
[----:B------:R-:W-:-:S05]  /*06f0*/  IMAD.SHL.U32 R4, R0, 0x10000000, RZ ;  /* 0x1000000000047824 */ /* 0x000fca00078e00ff */
[----:B------:R-:W-:Y:S01]  /*0700*/  SHF.R.S32.HI R4, RZ, 0x1f, R4 ;  /* 0x0000001fff047819 */ /* 0x000fe20000011404 */
[----:B------:R-:W0:Y:S03]  /*0710*/  SHFL.BFLY PT, R3, R7, 0x8, 0x1f ;  /* 0x0d001f0007037f89 */ /* 0x000e2600000e0000 */
[----:B------:R-:W-:-:S05]  /*0720*/  LOP3.LUT R4, R7, 0x80008000, R4, 0x78, !PT ;  /* 0x8000800007047812 */ /* 0x000fca00078e7804 */
[----:B0-----:R-:W-:Y:S02]  /*0730*/  HADD2 R8, R4, R3 ;  /* 0x0000000304087230 */ /* 0x001fe40000000000 */
[----:B------:R-:W-:Y:S01]  /*0740*/  IMAD.SHL.U32 R3, R0, 0x8000000, RZ ;  /* 0x0800000000037824 */ /* 0x000fe200078e00ff */
[----:B------:R-:W0:Y:S02]  /*0750*/  LDC.64 R4, c[0x0][0x390] ;  /* 0x0000e400ff047b82 */ /* 0x000e240000000a00 */
[----:B------:R-:W1:Y:S02]  /*0760*/  SHFL.BFLY PT, R6, R8, 0x10, 0x1f ;  /* 0x0e001f0008067f89 */ /* 0x000e6400000e0000 */
[----:B------:R-:W-:-:S04]  /*0770*/  SHF.R.S32.HI R3, RZ, 0x1f, R3 ;  /* 0x0000001fff037819 */ /* 0x000fc80000011403 */
[----:B------:R-:W-:Y:S01]  /*0780*/  LOP3.LUT R9, R8, 0x80008000, R3, 0x78, !PT ;  /* 0x8000800008097812 */ /* 0x000fe200078e7803 */
[----:B0-----:R-:W-:-:S04]  /*0790*/  IMAD.WIDE R2, R2, 0x2, R4 ;  /* 0x0000000202027825 */ /* 0x001fc800078e0204 */
[----:B-1----:R-:W-:Y:S02]  /*07a0*/  HFMA2 R6, R9, 1, 1, R6 ;  /* 0x3c003c0009067831 */ /* 0x002fe40000000006 */
[----:B------:R-:W-:-:S04]  /*07b0*/  IMAD.WIDE.U32 R2, R0, 0x4, R2 ;  /* 0x0000000400027825 */ /* 0x000fc800078e0002 */
[----:B------:R-:W-:-:S05]  /*07c0*/  HMUL2 R5, R6, 0.03125, 0.03125 ;  /* 0x2800280006057832 */ /* 0x000fca0000000000 */
[----:B------:R-:W-:Y:S01]  /*07d0*/  STG.E.STRONG.GPU desc[UR4][R2.64], R5 ;  /* 0x0000000502007986 */ /* 0x000fe2000c10f904 */
[----:B------:R-:W-:Y:S05]  /*07e0*/  EXIT ;  /* 0x000000000000794d */ /* 0x000fea0003800000 */
.L_x_21:
        /* <DEDUP_REMOVED lines=9> */
.L_x_89:


//--------------------- .text._Z19q_to_fp16_kv_kernelILi8ELi4EEvPKhPK6__halfPS2_S1_S4_S5_iii --------------------------
	.section	.text._Z19q_to_fp16_kv_kernelILi8ELi4EEvPKhPK6__halfPS2_S1_S4_S5_iii,"ax",@progbits
	.align	128
        .global         _Z19q_to_fp16_kv_kernelILi8ELi4EEvPKhPK6__halfPS2_S1_S4_S5_iii
        .type           _Z19q_to_fp16_kv_kernelILi8ELi4EEvPKhPK6__halfPS2_S1_S4_S5_iii,@function
        .size           _Z19q_to_fp16_kv_kernelILi8ELi4EEvPKhPK6__halfPS2_S1_S4_S5_iii,(.L_x_90 - _Z19q_to_fp16_kv_kernelILi8ELi4EEvPKhPK6__halfPS2_S1_S4_S5_iii)
        .other          _Z19q_to_fp16_kv_kernelILi8ELi4EEvPKhPK6__halfPS2_S1_S4_S5_iii,@"STO_CUDA_ENTRY STV_DEFAULT"
_Z19q_to_fp16_kv_kernelILi8ELi4EEvPKhPK6__halfPS2_S1_S4_S5_iii:
.text._Z19q_to_fp16_kv_kernelILi8ELi4EEvPKhPK6__halfPS2_S1_S4_S5_iii:
        /* <DEDUP_REMOVED lines=13> */
[----:B------:R-:W1:Y:S01]  /*00d0*/  LDCU.64 UR6, c[0x0][0x398] ;  /* 0x00007300ff0677ac */ /* 0x000e620008000a00 */
[----:B------:R-:W-:Y:S01]  /*00e0*/  LEA.HI R3, R2, R2, RZ, 0x1 ;  /* 0x0000000202037211 */ /* 0x000fe200078f08ff */
[----:B------:R-:W2:Y:S01]  /*00f0*/  LDC.64 R4, c[0x0][0x3a0] ;  /* 0x0000e800ff047b82 */ /* 0x000ea20000000a00 */
[----:B------:R-:W-:Y:S02]  /*0100*/  LOP3.LUT R6, R0, 0x3fc, RZ, 0xc0, !PT ;  /* 0x000003fc00067812 */ /* 0x000fe400078ec0ff */
[----:B------:R-:W-:-:S04]  /*0110*/  SHF.R.S32.HI R3, RZ, 0x1, R3 ;  /* 0x00000001ff037819 */ /* 0x000fc80000011403 */
[--C-:B-1----:R-:W-:Y:S02]  /*0120*/  IADD3 R6, P0, P1, R6, UR6, R3.reuse ;  /* 0x0000000606067c10 */ /* 0x102fe4000f91e003 */
[----:B------:R-:W-:-:S04]  /*0130*/  SHF.R.S32.HI R3, RZ, 0x1f, R3 ;  /* 0x0000001fff037819 */ /* 0x000fc80000011403 */
[----:B------:R-:W-:-:S05]  /*0140*/  IADD3.X R7, PT, PT, RZ, UR7, R3, P0, P1 ;  /* 0x00000007ff077c10 */ /* 0x000fca00087e2403 */
        /* <DEDUP_REMOVED lines=51> */
.L_x_22:
        /* <DEDUP_REMOVED lines=57> */
.L_x_23:
        /* <DEDUP_REMOVED lines=15> */
.L_x_90:


//--------------------- .text._Z19q_to_fp16_kv_kernelILi4ELi4EEvPKhPK6__halfPS2_S1_S4_S5_iii --------------------------
	.section	.text._Z19q_to_fp16_kv_kernelILi4ELi4EEvPKhPK6__halfPS2_S1_S4_S5_iii,"ax",@progbits
	.align	128
        .global         _Z19q_to_fp16_kv_kernelILi4ELi4EEvPKhPK6__halfPS2_S1_S4_S5_iii
        .type           _Z19q_to_fp16_kv_kernelILi4ELi4EEvPKhPK6__halfPS2_S1_S4_S5_iii,@function
        .size           _Z19q_to_fp16_kv_kernelILi4ELi4EEvPKhPK6__halfPS2_S1_S4_S5_iii,(.L_x_91 - _Z19q_to_fp16_kv_kernelILi4ELi4EEvPKhPK6__halfPS2_S1_S4_S5_iii)
        .other          _Z19q_to_fp16_kv_kernelILi4ELi4EEvPKhPK6__halfPS2_S1_S4_S5_iii,@"STO_CUDA_ENTRY STV_DEFAULT"
_Z19q_to_fp16_kv_kernelILi4ELi4EEvPKhPK6__halfPS2_S1_S4_S5_iii:
.text._Z19q_to_fp16_kv_kernelILi4ELi4EEvPKhPK6__halfPS2_S1_S4_S5_iii:
        /* <DEDUP_REMOVED lines=9> */
[----:B-1----:R-:W-:-:S04]  /*0090*/  IMAD R2, R2, 0x200, R3 ;  /* 0x0000020002027824 */ /* 0x002fc800078e0203 */
[----:B---3--:R-:W-:Y:S02]  /*00a0*/  IMAD R2, R5, UR5, R2 ;  /* 0x0000000505027c24 */ /* 0x008fe4000f8e0202 */
[----:B------:R-:W0:Y:S02]  /*00b0*/  LDCU.64 UR4, c[0x0][0x358] ;  /* 0x00006b00ff0477ac */ /* 0x000e240008000a00 */
[----:B--2---:R-:W-:Y:S05]  /*00c0*/  BRA.U UP0, `(.L_x_24) ;  /* 0x0000000100ec7547 */ /* 0x004fea000b800000 */
        /* <DEDUP_REMOVED lines=59> */
.L_x_24:
        /* <DEDUP_REMOVED lines=59> */
.L_x_25:
        /* <DEDUP_REMOVED lines=13> */
.L_x_91:


//--------------------- .text._Z25q_to_fp16_kv_paged_kernelILi8ELi8EEvPKhPK6__halfPS2_S1_S4_S5_PKiS7_iii --------------------------
	.section	.text._Z25q_to_fp16_kv_paged_kernelILi8ELi8EEvPKhPK6__halfPS2_S1_S4_S5_PKiS7_iii,"ax",@progbits
	.align	128
        .global         _Z25q_to_fp16_kv_paged_kernelILi8ELi8EEvPKhPK6__halfPS2_S1_S4_S5_PKiS7_iii
        .type           _Z25q_to_fp16_kv_paged_kernelILi8ELi8EEvPKhPK6__halfPS2_S1_S4_S5_PKiS7_iii,@function
        .size           _Z25q_to_fp16_kv_paged_kernelILi8ELi8EEvPKhPK6__halfPS2_S1_S4_S5_PKiS7_iii,(.L_x_92 - _Z25q_to_fp16_kv_paged_kernelILi8ELi8EEvPKhPK6__halfPS2_S1_S4_S5_PKiS7_iii)
        .other          _Z25q_to_fp16_kv_paged_kernelILi8ELi8EEvPKhPK6__halfPS2_S1_S4_S5_PKiS7_iii,@"STO_CUDA_ENTRY STV_DEFAULT"
_Z25q_to_fp16_kv_paged_kernelILi8ELi8EEvPKhPK6__halfPS2_S1_S4_S5_PKiS7_iii:
.text._Z25q_to_fp16_kv_paged_kernelILi8ELi8EEvPKhPK6__halfPS2_S1_S4_S5_PKiS7_iii:
[----:B------:R-:W-:Y:S01]  /*0000*/  LDC R1, c[0x0][0x37c] ;  /* 0x0000df00ff017b82 */ /* 0x000fe20000000800 */
[----:B------:R-:W0:Y:S07]  /*0010*/  S2R R0, SR_CTAID.Z ;  /* 0x0000000000007919 */ /* 0x000e2e0000002700 */
[----:B------:R-:W1:Y:S01]  /*0020*/  LDC.64 R4, c[0x0][0x3b0] ;  /* 0x0000ec00ff047b82 */ /* 0x000e620000000a00 */
[----:B------:R-:W2:Y:S01]  /*0030*/  LDCU.64 UR4, c[0x0][0x358] ;  /* 0x00006b00ff0477ac */ /* 0x000ea20008000a00 */
[----:B------:R-:W3:Y:S06]  /*0040*/  S2R R6, SR_CTAID.X ;  /* 0x0000000000067919 */ /* 0x000eec0000002500 */
[----:B------:R-:W3:Y:S08]  /*0050*/  LDC R8, c[0x0][0x3c0] ;  /* 0x0000f000ff087b82 */ /* 0x000ef00000000800 */
[----:B------:R-:W4:Y:S01]  /*0060*/  LDC.64 R2, c[0x0][0x3b8] ;  /* 0x0000ee00ff027b82 */ /* 0x000f220000000a00 */
[----:B0-----:R-:W-:-:S05]  /*0070*/  SHF.R.U32.HI R7, RZ, 0x1, R0 ;  /* 0x00000001ff077819 */ /* 0x001fca0000011600 */
[----:B-1----:R-:W-:-:S06]  /*0080*/  IMAD.WIDE.U32 R4, R7, 0x4, R4 ;  /* 0x0000000407047825 */ /* 0x002fcc00078e0004 */
[----:B--2---:R-:W2:Y:S01]  /*0090*/  LDG.E.CONSTANT R4, desc[UR4][R4.64] ;  /* 0x0000000404047981 */ /* 0x004ea2000c1e9900 */
[----:B---3--:R-:W-:-:S04]  /*00a0*/  IMAD R7, R7, R8, R6 ;  /* 0x0000000807077224 */ /* 0x008fc800078e0206 */
[----:B----4-:R-:W-:Y:S01]  /*00b0*/  IMAD.WIDE R2, R7, 0x4, R2 ;  /* 0x0000000407027825 */ /* 0x010fe200078e0202 */
[----:B--2---:R-:W-:-:S13]  /*00c0*/  ISETP.NE.AND P0, PT, R4, RZ, PT ;  /* 0x000000ff0400720c */ /* 0x004fda0003f05270 */
[----:B------:R-:W-:Y:S05]  /*00d0*/  @!P0 EXIT ;  /* 0x000000000000894d */ /* 0x000fea0003800000 */
[----:B------:R0:W5:Y:S01]  /*00e0*/  LDG.E.CONSTANT R2, desc[UR4][R2.64] ;  /* 0x0000000402027981 */ /* 0x000162000c1e9900 */
[----:B------:R-:W1:Y:S01]  /*00f0*/  LDC.64 R10, c[0x0][0x390] ;  /* 0x0000e400ff0a7b82 */ /* 0x000e620000000a00 */
[----:B------:R-:W-:Y:S01]  /*0100*/  LOP3.LUT P0, R0, R0, 0x1, RZ, 0xc0, !PT ;  /* 0x0000000100007812 */ /* 0x000fe2000780c0ff */
[----:B------:R-:W2:Y:S01]  /*0110*/  LDCU UR7, c[0x0][0x3c8] ;  /* 0x00007900ff0777ac */ /* 0x000ea20008000800 */
[----:B------:R-:W3:Y:S01]  /*0120*/  LDCU UR6, c[0x0][0x3c4] ;  /* 0x00007880ff0677ac */ /* 0x000ee20008000800 */
[----:B--2---:R-:W-:-:S10]  /*0130*/  UISETP.GT.AND UP0, UPT, UR7, 0x1ff, UPT ;  /* 0x000001ff0700788c */ /* 0x004fd4000bf04270 */
[----:B-1----:R-:W1:Y:S01]  /*0140*/  @P0 LDC R10, c[0x0][0x3a8] ;  /* 0x0000ea00ff0a0b82 */ /* 0x002e620000000800 */
[----:B---3--:R-:W-:-:S05]  /*0150*/  IMAD R5, R6, UR6, RZ ;  /* 0x0000000606057c24 */ /* 0x008fca000f8e02ff */
[----:B------:R-:W-:Y:S02]  /*0160*/  VIADDMNMX R4, R5, UR6, R4, PT ;  /* 0x0000000605047c46 */ /* 0x000fe4000b800104 */
[----:B------:R-:W2:Y:S01]  /*0170*/  @P0 LDC R11, c[0x0][0x3ac] ;  /* 0x0000eb00ff0b0b82 */ /* 0x000ea20000000800 */
[----:B0-----:R-:W-:Y:S05]  /*0180*/  BRA.U UP0, `(.L_x_26) ;  /* 0x0000000100307547 */ /* 0x001fea000b800000 */
.L_x_27:
[----:B------:R-:W-:-:S05]  /*0190*/  IMAD R3, R5, UR7, RZ ;  /* 0x0000000705037c24 */ /* 0x000fca000f8e02ff */
[----:B------:R-:W-:Y:S01]  /*01a0*/  LOP3.LUT P0, RZ, R3, 0x1ff, RZ, 0xc0, !PT ;  /* 0x000001ff03ff7812 */ /* 0x000fe2000780c0ff */
[----:B------:R-:W-:Y:S02]  /*01b0*/  IMAD.MOV.U32 R3, RZ, RZ, R5 ;  /* 0x000000ffff037224 */ /* 0x000fe400078e0005 */
[----:B------:R-:W-:-:S10]  /*01c0*/  VIADD R5, R5, 0xffffffff ;  /* 0xffffffff05057836 */ /* 0x000fd40000000000 */
[----:B------:R-:W-:Y:S05]  /*01d0*/  @P0 BRA `(.L_x_27) ;  /* 0xfffffffc00ec0947 */ /* 0x000fea000383ffff */
[----:B------:R-:W-:-:S07]  /*01e0*/  IMAD.MOV.U32 R5, RZ, RZ, R3 ;  /* 0x000000ffff057224 */ /* 0x000fce00078e0003 */
.L_x_28:
[----:B------:R-:W-:-:S05]  /*01f0*/  IMAD R3, R4, UR7, RZ ;  /* 0x0000000704037c24 */ /* 0x000fca000f8e02ff */
[----:B------:R-:W-:Y:S01]  /*0200*/  LOP3.LUT P0, RZ, R3, 0x1ff, RZ, 0xc0, !PT ;  /* 0x000001ff03ff7812 */ /* 0x000fe2000780c0ff */
[----:B------:R-:W-:Y:S02]  /*0210*/  IMAD.MOV.U32 R3, RZ, RZ, R4 ;  /* 0x000000ffff037224 */ /* 0x000fe400078e0004 */
[----:B------:R-:W-:-:S10]  /*0220*/  VIADD R4, R4, 0x1 ;  /* 0x0000000104047836 */ /* 0x000fd40000000000 */
[----:B------:R-:W-:Y:S05]  /*0230*/  @P0 BRA `(.L_x_28) ;  /* 0xfffffffc00ec0947 */ /* 0x000fea000383ffff */
[----:B------:R-:W-:-:S07]  /*0240*/  IMAD.MOV.U32 R4, RZ, RZ, R3 ;  /* 0x000000ffff047224 */ /* 0x000fce00078e0003 */
.L_x_26:
[----:B------:R-:W-:Y:S01]  /*0250*/  VIADDMNMX R4, R4, -R5, RZ, !PT ;  /* 0x8000000504047246 */ /* 0x000fe200078001ff */
[----:B-----5:R-:W-:-:S04]  /*0260*/  IMAD R3, R2, UR6, RZ ;  /* 0x0000000602037c24 */ /* 0x020fc8000f8e02ff */
[----:B------:R-:W-:Y:S02]  /*0270*/  IMAD.IADD R2, R4, 0x1, R3 ;  /* 0x0000000104027824 */ /* 0x000fe400078e0203 */
[----:B------:R-:W-:Y:S02]  /*0280*/  IMAD R17, R3, UR7, RZ ;  /* 0x0000000703117c24 */ /* 0x000fe4000f8e02ff */
[----:B------:R-:W-:-:S05]  /*0290*/  IMAD R2, R2, UR7, RZ ;  /* 0x0000000702027c24 */ /* 0x000fca000f8e02ff */
[----:B------:R-:W-:-:S13]  /*02a0*/  ISETP.GE.AND P0, PT, R17, R2, PT ;  /* 0x000000021100720c */ /* 0x000fda0003f06270 */
[----:B------:R-:W-:Y:S05]  /*02b0*/  @P0 EXIT ;  /* 0x000000000000094d */ /* 0x000fea0003800000 */
[----:B------:R-:W0:Y:S01]  /*02c0*/  S2R R9, SR_TID.X ;  /* 0x0000000000097919 */ /* 0x000e220000002100 */
[----:B------:R-:W-:Y:S01]  /*02d0*/  VIADD R13, R17, 0x20000 ;  /* 0x00020000110d7836 */ /* 0x000fe20000000000 */
[----:B------:R-:W-:Y:S01]  /*02e0*/  LOP3.LUT R3, RZ, R17, RZ, 0x33, !PT ;  /* 0x00000011ff037212 */ /* 0x000fe200078e33ff */
[----:B------:R-:W3:Y:S03]  /*02f0*/  S2R R8, SR_CTAID.Y ;  /* 0x0000000000087919 */ /* 0x000ee60000002600 */
[----:B------:R-:W-:-:S05]  /*0300*/  VIMNMX R12, PT, PT, R2, R13, !PT ;  /* 0x0000000d020c7248 */ /* 0x000fca0007fe0100 */
[----:B------:R-:W-:-:S05]  /*0310*/  IMAD.IADD R12, R12, 0x1, R3 ;  /* 0x000000010c0c7824 */ /* 0x000fca00078e0203 */
[----:B------:R-:W-:Y:S01]  /*0320*/  LOP3.LUT P0, RZ, R12, 0x20000, RZ, 0xc0, !PT ;  /* 0x000200000cff7812 */ /* 0x000fe2000780c0ff */
[----:B0-----:R-:W-:Y:S01]  /*0330*/  IMAD.SHL.U32 R3, R9, 0x10, RZ ;  /* 0x0000001009037824 */ /* 0x001fe200078e00ff */
[--C-:B------:R-:W-:Y:S02]  /*0340*/  SHF.R.U32.HI R4, RZ, 0x4, R9.reuse ;  /* 0x00000004ff047819 */ /* 0x100fe40000011609 */
[----:B------:R-:W-:Y:S02]  /*0350*/  SHF.R.U32.HI R14, RZ, 0x1, R9 ;  /* 0x00000001ff0e7819 */ /* 0x000fe40000011609 */
[----:B------:R-:W-:-:S04]  /*0360*/  LOP3.LUT R3, R3, 0x10, RZ, 0xc0, !PT ;  /* 0x0000001003037812 */ /* 0x000fc800078ec0ff */
[----:B------:R-:W-:-:S03]  /*0370*/  LOP3.LUT R5, R3, 0x8, RZ, 0xfc, !PT ;  /* 0x0000000803057812 */ /* 0x000fc600078efcff */
[----:B---3--:R-:W-:Y:S05]  /*0380*/  @P0 BRA `(.L_x_29) ;  /* 0x0000000400b80947 */ /* 0x008fea0003800000 */
[----:B------:R-:W-:Y:S02]  /*0390*/  IMAD R15, R8, 0x200, R17 ;  /* 0x00000200080f7824 */ /* 0x000fe400078e0211 */
[----:B------:R-:W-:-:S03]  /*03a0*/  IMAD.MOV.U32 R17, RZ, RZ, R13 ;  /* 0x000000ffff117224 */ /* 0x000fc600078e000d */
[----:B------:R-:W-:-:S13]  /*03b0*/  ISETP.GE.AND P0, PT, R15, R2, PT ;  /* 0x000000020f00720c */ /* 0x000fda0003f06270 */
[----:B------:R-:W-:Y:S05]  /*03c0*/  @P0 BRA `(.L_x_29) ;  /* 0x0000000400a80947 */ /* 0x000fea0003800000 */
[----:B------:R-:W-:Y:S01]  /*03d0*/  ISETP.NE.AND P0, PT, R0, RZ, PT ;  /* 0x000000ff0000720c */ /* 0x000fe20003f05270 */
[----:B-12---:R-:W-:-:S12]  /*03e0*/  IMAD.WIDE.U32 R6, R9, 0x4, R10 ;  /* 0x0000000409067825 */ /* 0x006fd800078e000a */
[----:B------:R-:W-:Y:S05]  /*03f0*/  @!P0 BRA `(.L_x_30) ;  /* 0x0000000000d08947 */ /* 0x000fea0003800000 */
[----:B------:R-:W0:Y:S02]  /*0400*/  LDCU.64 UR6, c[0x0][0x398] ;  /* 0x00007300ff0677ac */ /* 0x000e240008000a00 */
[----:B0-----:R-:W-:-:S04]  /*0410*/  LEA R18, P0, R14, UR6, 0x2 ;  /* 0x000000060e127c11 */ /* 0x001fc8000f8010ff */
[----:B------:R-:W-:Y:S02]  /*0420*/  LEA.HI.X R16, R14, UR7, RZ, 0x2, P0 ;  /* 0x000000070e107c11 */ /* 0x000fe400080f14ff */
[----:B------:R-:W-:-:S04]  /*0430*/  IADD3 R18, P0, PT, R15, R18, RZ ;  /* 0x000000120f127210 */ /* 0x000fc80007f1e0ff */
[----:B------:R-:W-:Y:S02]  /*0440*/  LEA.HI.X.SX32 R19, R15, R16, 0x1, P0 ;  /* 0x000000100f137211 */ /* 0x000fe400000f0eff */
[----:B------:R-:W0:Y:S03]  /*0450*/  LDC.64 R16, c[0x0][0x3a0] ;  /* 0x0000e800ff107b82 */ /* 0x000e260000000a00 */
[----:B------:R1:W2:Y:S01]  /*0460*/  LDG.E.CONSTANT R18, desc[UR4][R18.64] ;  /* 0x0000000412127981 */ /* 0x0002a2000c1e9900 */
[----:B------:R-:W-:-:S04]  /*0470*/  SHF.R.S32.HI R20, RZ, 0x1f, R15 ;  /* 0x0000001fff147819 */ /* 0x000fc8000001140f */
[----:B------:R-:W-:-:S04]  /*0480*/  LEA.HI R21, R20, R15, RZ, 0x5 ;  /* 0x0000000f14157211 */ /* 0x000fc800078f28ff */
[----:B------:R-:W-:-:S05]  /*0490*/  LEA.HI.SX32 R21, R21, R4, 0x1b ;  /* 0x0000000415157211 */ /* 0x000fca00078fdaff */
[----:B0-----:R-:W-:-:S06]  /*04a0*/  IMAD.WIDE R16, R21, 0x2, R16 ;  /* 0x0000000215107825 */ /* 0x001fcc00078e0210 */
[----:B------:R0:W3:Y:S01]  /*04b0*/  LDG.E.U16.CONSTANT R16, desc[UR4][R16.64] ;  /* 0x0000000410107981 */ /* 0x0000e2000c1e9500 */
[----:B-1----:R-:W-:Y:S02]  /*04c0*/  IMAD.SHL.U32 R19, R9, 0x40000000, RZ ;  /* 0x4000000009137824 */ /* 0x002fe400078e00ff */
[----:B------:R-:W-:-:S03]  /*04d0*/  IMAD.WIDE R6, R15, 0x2, R6 ;  /* 0x000000020f067825 */ /* 0x000fc600078e0206 */
[----:B------:R-:W-:Y:S02]  /*04e0*/  SHF.R.S32.HI R19, RZ, 0x1f, R19 ;  /* 0x0000001fff137819 */ /* 0x000fe40000011413 */
[----:B0-----:R-:W-:-:S05]  /*04f0*/  LOP3.LUT R17, R9, 0x1, RZ, 0xc0, !PT ;  /* 0x0000000109117812 */ /* 0x001fca00078ec0ff */
[----:B------:R-:W-:Y:S01]  /*0500*/  IMAD.MOV R17, RZ, RZ, -R17 ;  /* 0x000000ffff117224 */ /* 0x000fe200078e0a11 */
[----:B--2---:R-:W-:-:S04]  /*0510*/  SHF.R.U32.HI R20, RZ, R5, R18 ;  /* 0x00000005ff147219 */ /* 0x004fc80000011612 */
        /* <DEDUP_REMOVED lines=8> */
[----:B---3--:R-:W-:-:S05]  /*05a0*/  HMUL2 R18, R21, R16.H0_H0 ;  /* 0x2000001015127232 */ /* 0x008fca0000000000 */
[----:B------:R0:W1:Y:S01]  /*05b0*/  SHFL.BFLY PT, R16, R18, 0x1, 0x1f ;  /* 0x0c201f0012107f89 */ /* 0x00006200000e0000 */
[----:B------:R-:W-:Y:S01]  /*05c0*/  LOP3.LUT R17, R18, 0x80008000, R17, 0x78, !PT ;  /* 0x8000800012117812 */ /* 0x000fe200078e7811 */
        /* <DEDUP_REMOVED lines=15> */
[----:B0-----:R-:W-:-:S05]  /*06c0*/  HADD2 R16, R16, R19 ;  /* 0x0000001310107230 */ /* 0x001fca0000000000 */
[----:B------:R-:W0:Y:S01]  /*06d0*/  SHFL.BFLY PT, R19, R16, 0x10, 0x1f ;  /* 0x0e001f0010137f89 */ /* 0x000e2200000e0000 */
[----:B------:R-:W-:Y:S01]  /*06e0*/  LOP3.LUT R20, R16, 0x80008000, R17, 0x78, !PT ;  /* 0x8000800010147812 */ /* 0x000fe200078e7811 */
[----:B------:R-:W-:-:S04]  /*06f0*/  IMAD.MOV.U32 R17, RZ, RZ, R13 ;  /* 0x000000ffff117224 */ /* 0x000fc800078e000d */
[----:B0-----:R-:W-:-:S04]  /*0700*/  HFMA2 R19, R20, 1, 1, R19 ;  /* 0x3c003c0014137831 */ /* 0x001fc80000000013 */
[----:B------:R-:W-:-:S05]  /*0710*/  HMUL2 R19, R19, 0.03125, 0.03125 ;  /* 0x2800280013137832 */ /* 0x000fca0000000000 */
[----:B------:R0:W-:Y:S01]  /*0720*/  STG.E.STRONG.GPU desc[UR4][R6.64], R19 ;  /* 0x0000001306007986 */ /* 0x0001e2000c10f904 */
[----:B------:R-:W-:Y:S05]  /*0730*/  BRA `(.L_x_29) ;  /* 0x0000000000cc7947 */ /* 0x000fea0003800000 */
.L_x_30:
        /* <DEDUP_REMOVED lines=50> */
[----:B------:R3:W-:Y:S02]  /*0a60*/  STG.E.STRONG.GPU desc[UR4][R6.64], R19 ;  /* 0x0000001306007986 */ /* 0x0007e4000c10f904 */
.L_x_29:
[----:B------:R-:W-:-:S13]  /*0a70*/  ISETP.GE.U32.AND P0, PT, R12, 0x20000, PT ;  /* 0x000200000c00780c */ /* 0x000fda0003f06070 */
[----:B------:R-:W-:Y:S05]  /*0a80*/  @!P0 EXIT ;  /* 0x000000000000894d */ /* 0x000fea0003800000 */
[----:B------:R-:W4:Y:S01]  /*0a90*/  LDC.64 R12, c[0x0][0x380] ;  /* 0x0000e000ff0c7b82 */ /* 0x000f220000000a00 */
[C---:B------:R-:W-:Y:S01]  /*0aa0*/  LOP3.LUT R16, R9.reuse, 0x1, RZ, 0xc0, !PT ;  /* 0x0000000109107812 */ /* 0x040fe200078ec0ff */
[C---:B------:R-:W-:Y:S02]  /*0ab0*/  IMAD.SHL.U32 R18, R9.reuse, 0x40000000, RZ ;  /* 0x4000000009127824 */ /* 0x040fe400078e00ff */
[C---:B0--3--:R-:W-:Y:S02]  /*0ac0*/  IMAD.SHL.U32 R19, R9.reuse, 0x20000000, RZ ;  /* 0x2000000009137824 */ /* 0x049fe400078e00ff */
[C---:B------:R-:W-:Y:S01]  /*0ad0*/  IMAD.SHL.U32 R20, R9.reuse, 0x10000000, RZ ;  /* 0x1000000009147824 */ /* 0x040fe200078e00ff */
[----:B------:R-:W-:Y:S01]  /*0ae0*/  SHF.R.S32.HI R18, RZ, 0x1f, R18 ;  /* 0x0000001fff127819 */ /* 0x000fe20000011412 */
[----:B------:R-:W0:Y:S01]  /*0af0*/  LDC.64 R6, c[0x0][0x398] ;  /* 0x0000e600ff067b82 */ /* 0x000e220000000a00 */
[C---:B------:R-:W-:Y:S01]  /*0b00*/  IMAD.SHL.U32 R21, R9.reuse, 0x8000000, RZ ;  /* 0x0800000009157824 */ /* 0x040fe200078e00ff */
[----:B------:R-:W-:Y:S01]  /*0b10*/  SHF.R.S32.HI R19, RZ, 0x1f, R19 ;  /* 0x0000001fff137819 */ /* 0x000fe20000011413 */
[----:B-12---:R-:W-:Y:S01]  /*0b20*/  IMAD.WIDE.U32 R10, R9, 0x4, R10 ;  /* 0x00000004090a7825 */ /* 0x006fe200078e000a */
[----:B------:R-:W-:-:S02]  /*0b30*/  SHF.R.S32.HI R22, RZ, 0x1f, R20 ;  /* 0x0000001fff167819 */ /* 0x000fc40000011414 */
[----:B------:R-:W-:Y:S01]  /*0b40*/  SHF.R.S32.HI R23, RZ, 0x1f, R21 ;  /* 0x0000001fff177819 */ /* 0x000fe20000011415 */
[----:B------:R-:W-:Y:S01]  /*0b50*/  IMAD.MOV R9, RZ, RZ, -R16 ;  /* 0x000000ffff097224 */ /* 0x000fe200078e0a10 */
[----:B------:R-:W-:Y:S02]  /*0b60*/  LOP3.LUT R20, R18, 0x80008000, RZ, 0xc0, !PT ;  /* 0x8000800012147812 */ /* 0x000fe400078ec0ff */
[----:B------:R-:W-:Y:S02]  /*0b70*/  LOP3.LUT R21, R19, 0x80008000, RZ, 0xc0, !PT ;  /* 0x8000800013157812 */ /* 0x000fe400078ec0ff */
[----:B------:R-:W-:Y:S02]  /*0b80*/  LOP3.LUT R9, R9, 0x80008000, RZ, 0xc0, !PT ;  /* 0x8000800009097812 */ /* 0x000fe400078ec0ff */
[----:B------:R-:W-:Y:S01]  /*0b90*/  LOP3.LUT R22, R22, 0x80008000, RZ, 0xc0, !PT ;  /* 0x8000800016167812 */ /* 0x000fe200078ec0ff */
[----:B----4-:R-:W-:Y:S01]  /*0ba0*/  IMAD.WIDE.U32 R12, R14, 0x4, R12 ;  /* 0x000000040e0c7825 */ /* 0x010fe200078e000c */
[----:B------:R-:W-:-:S03]  /*0bb0*/  LOP3.LUT R23, R23, 0x80008000, RZ, 0xc0, !PT ;  /* 0x8000800017177812 */ /* 0x000fc600078ec0ff */
[----:B0-----:R-:W-:-:S04]  /*0bc0*/  IMAD.WIDE.U32 R14, R14, 0x4, R6 ;  /* 0x000000040e0e7825 */ /* 0x001fc800078e0006 */
[----:B------:R-:W-:Y:S02]  /*0bd0*/  IMAD R7, R8, 0x200, R17 ;  /* 0x0000020008077824 */ /* 0x000fe400078e0211 */
[----:B------:R-:W-:Y:S02]  /*0be0*/  VIADD R6, R17, 0x20000 ;  /* 0x0002000011067836 */ /* 0x000fe40000000000 */
[----:B------:R-:W-:-:S07]  /*0bf0*/  VIADD R8, R7, 0x20000 ;  /* 0x0002000007087836 */ /* 0x000fce0000000000 */
.L_x_35:
[----:B------:R-:W-:Y:S02]  /*0c00*/  ISETP.GE.AND P0, PT, R7, R2, PT ;  /* 0x000000020700720c */ /* 0x000fe40003f06270 */
[----:B------:R-:W-:-:S11]  /*0c10*/  SHF.R.S32.HI R19, RZ, 0x1f, R8 ;  /* 0x0000001fff137819 */ /* 0x000fd60000011408 */
[----:B------:R-:W-:Y:S05]  /*0c20*/  @P0 BRA `(.L_x_31) ;  /* 0x0000000400400947 */ /* 0x000fea0003800000 */
[----:B------:R-:W-:Y:S02]  /*0c30*/  ISETP.NE.AND P0, PT, R0, RZ, PT ;  /* 0x000000ff0000720c */ /* 0x000fe40003f05270 */
[----:B------:R-:W-:-:S11]  /*0c40*/  SHF.R.S32.HI R27, RZ, 0x1f, R7 ;  /* 0x0000001fff1b7819 */ /* 0x000fd60000011407 */
[----:B------:R-:W-:Y:S05]  /*0c50*/  @!P0 BRA `(.L_x_32) ;  /* 0x00000000009c8947 */ /* 0x000fea0003800000 */
[----:B------:R-:W-:Y:S01]  /*0c60*/  IADD3 R24, P0, PT, R14, R7, RZ ;  /* 0x000000070e187210 */ /* 0x000fe20007f1e0ff */
[----:B------:R-:W0:Y:S04]  /*0c70*/  LDC.64 R16, c[0x0][0x3a0] ;  /* 0x0000e800ff107b82 */ /* 0x000e280000000a00 */
[----:B------:R-:W-:-:S05]  /*0c80*/  IMAD.X R25, R15, 0x1, R27, P0 ;  /* 0x000000010f197824 */ /* 0x000fca00000e061b */
[----:B------:R-:W2:Y:S01]  /*0c90*/  LDG.E.CONSTANT R24, desc[UR4][R24.64] ;  /* 0x0000000418187981 */ /* 0x000ea2000c1e9900 */
[----:B------:R-:W-:-:S04]  /*0ca0*/  SHF.R.S32.HI R18, RZ, 0x1f, R7 ;  /* 0x0000001fff127819 */ /* 0x000fc80000011407 */
[----:B------:R-:W-:-:S04]  /*0cb0*/  LEA.HI R29, R18, R7, RZ, 0x5 ;  /* 0x00000007121d7211 */ /* 0x000fc800078f28ff */
[----:B------:R-:W-:-:S05]  /*0cc0*/  LEA.HI.SX32 R29, R29, R4, 0x1b ;  /* 0x000000041d1d7211 */ /* 0x000fca00078fdaff */
[----:B0-----:R-:W-:-:S06]  /*0cd0*/  IMAD.WIDE R16, R29, 0x2, R16 ;  /* 0x000000021d107825 */ /* 0x001fcc00078e0210 */
[----:B------:R-:W3:Y:S01]  /*0ce0*/  LDG.E.U16.CONSTANT R16, desc[UR4][R16.64] ;  /* 0x0000000410107981 */ /* 0x000ee2000c1e9500 */
[----:B--2---:R-:W-:-:S04]  /*0cf0*/  SHF.R.U32.HI R18, RZ, R5, R24 ;  /* 0x00000005ff127219 */ /* 0x004fc80000011618 */
[----:B------:R-:W-:Y:S02]  /*0d00*/  LOP3.LUT R26, R18, 0xff, RZ, 0xc0, !PT ;  /* 0x000000ff121a7812 */ /* 0x000fe400078ec0ff */
[----:B------:R-:W-:-:S03]  /*0d10*/  SHF.R.U32.HI R18, RZ, R3, R24 ;  /* 0x00000003ff127219 */ /* 0x000fc60000011618 */
[----:B------:R-:W-:Y:S01]  /*0d20*/  VIADD R26, R26, 0xffffff80 ;  /* 0xffffff801a1a7836 */ /* 0x000fe20000000000 */
[----:B------:R-:W-:-:S03]  /*0d30*/  LOP3.LUT R18, R18, 0xff, RZ, 0xc0, !PT ;  /* 0x000000ff12127812 */ /* 0x000fc600078ec0ff */
[----:B------:R-:W-:Y:S02]  /*0d40*/  I2F.F16 R25, R26 ;  /* 0x0000001a00197306 */ /* 0x000fe40000200c00 */
[----:B------:R-:W-:-:S06]  /*0d50*/  VIADD R18, R18, 0xffffff80 ;  /* 0xffffff8012127836 */ /* 0x000fcc0000000000 */
[----:B------:R-:W0:Y:S02]  /*0d60*/  I2F.F16 R18, R18 ;  /* 0x0000001200127306 */ /* 0x000e240000200c00 */
[----:B0-----:R-:W-:-:S05]  /*0d70*/  PRMT R25, R18, 0x5410, R25 ;  /* 0x0000541012197816 */ /* 0x001fca0000000019 */
[----:B---3--:R-:W-:-:S05]  /*0d80*/  HMUL2 R24, R25, R16.H0_H0 ;  /* 0x2000001019187232 */ /* 0x008fca0000000000 */
[----:B------:R-:W0:Y:S01]  /*0d90*/  SHFL.BFLY PT, R16, R24, 0x1, 0x1f ;  /* 0x0c201f0018107f89 */ /* 0x000e2200000e0000 */
[----:B------:R-:W-:-:S05]  /*0da0*/  LOP3.LUT R17, R9, R24, RZ, 0x3c, !PT ;  /* 0x0000001809117212 */ /* 0x000fca00078e3cff */
[----:B0-----:R-:W-:-:S05]  /*0db0*/  HFMA2 R17, R17, 1, 1, R16 ;  /* 0x3c003c0011117831 */ /* 0x001fca0000000010 */
[----:B------:R-:W0:Y:S01]  /*0dc0*/  SHFL.BFLY PT, R16, R17, 0x2, 0x1f ;  /* 0x0c401f0011107f89 */ /* 0x000e2200000e0000 */
[----:B------:R-:W-:-:S05]  /*0dd0*/  LOP3.LUT R25, R20, R17, RZ, 0x3c, !PT ;  /* 0x0000001114197212 */ /* 0x000fca00078e3cff */
[----:B0-----:R-:W-:-:S05]  /*0de0*/  HADD2 R28, R25, R16 ;  /* 0x00000010191c7230 */ /* 0x001fca0000000000 */
[----:B------:R-:W0:Y:S01]  /*0df0*/  SHFL.BFLY PT, R16, R28, 0x4, 0x1f ;  /* 0x0c801f001c107f89 */ /* 0x000e2200000e0000 */
[----:B------:R-:W-:-:S05]  /*0e00*/  LOP3.LUT R25, R21, R28, RZ, 0x3c, !PT ;  /* 0x0000001c15197212 */ /* 0x000fca00078e3cff */
[----:B0-----:R-:W-:-:S05]  /*0e10*/  HFMA2 R25, R25, 1, 1, R16 ;  /* 0x3c003c0019197831 */ /* 0x001fca0000000010 */
[----:B------:R-:W0:Y:S01]  /*0e20*/  SHFL.BFLY PT, R16, R25, 0x8, 0x1f ;  /* 0x0d001f0019107f89 */ /* 0x000e2200000e0000 */
[----:B------:R-:W-:-:S05]  /*0e30*/  LOP3.LUT R29, R22, R25, RZ, 0x3c, !PT ;  /* 0x00000019161d7212 */ /* 0x000fca00078e3cff */
[----:B0-----:R-:W-:Y:S01]  /*0e40*/  HADD2 R18, R29, R16 ;  /* 0x000000101d127230 */ /* 0x001fe20000000000 */
[----:B------:R-:W-:-:S04]  /*0e50*/  LEA R16, P0, R7, R10, 0x1 ;  /* 0x0000000a07107211 */ /* 0x000fc800078008ff */
[----:B------:R-:W0:Y:S01]  /*0e60*/  SHFL.BFLY PT, R24, R18, 0x10, 0x1f ;  /* 0x0e001f0012187f89 */ /* 0x000e2200000e0000 */
[----:B------:R-:W-:Y:S02]  /*0e70*/  LOP3.LUT R29, R23, R18, RZ, 0x3c, !PT ;  /* 0x00000012171d7212 */ /* 0x000fe400078e3cff */
[----:B------:R-:W-:-:S03]  /*0e80*/  LEA.HI.X R17, R7, R11, R27, 0x1, P0 ;  /* 0x0000000b07117211 */ /* 0x000fc600000f0c1b */
[----:B0-----:R-:W-:-:S04]  /*0e90*/  HFMA2 R24, R29, 1, 1, R24 ;  /* 0x3c003c001d187831 */ /* 0x001fc80000000018 */
[----:B------:R-:W-:-:S05]  /*0ea0*/  HMUL2 R27, R24, 0.03125, 0.03125 ;  /* 0x28002800181b7832 */ /* 0x000fca0000000000 */
[----:B------:R0:W-:Y:S01]  /*0eb0*/  STG.E.STRONG.GPU desc[UR4][R16.64], R27 ;  /* 0x0000001b10007986 */ /* 0x0001e2000c10f904 */
[----:B------:R-:W-:Y:S05]  /*0ec0*/  BRA `(.L_x_31) ;  /* 0x0000000000987947 */ /* 0x000fea0003800000 */
.L_x_32:
        /* <DEDUP_REMOVED lines=37> */
[----:B------:R1:W-:Y:S02]  /*1120*/  STG.E.STRONG.GPU desc[UR4][R16.64], R27 ;  /* 0x0000001b10007986 */ /* 0x0003e4000c10f904 */
.L_x_31:
[----:B------:R-:W-:-:S05]  /*1130*/  VIADD R25, R7, 0x20000 ;  /* 0x0002000007197836 */ /* 0x000fca0000000000 */
[----:B------:R-:W-:-:S13]  /*1140*/  ISETP.GE.AND P0, PT, R25, R2, PT ;  /* 0x000000021900720c */ /* 0x000fda0003f06270 */
[----:B------:R-:W-:Y:S05]  /*1150*/  @P0 BRA `(.L_x_33) ;  /* 0x0000000400340947 */ /* 0x000fea0003800000 */
[----:B------:R-:W-:Y:S02]  /*1160*/  ISETP.NE.AND P1, PT, R0, RZ, PT ;  /* 0x000000ff0000720c */ /* 0x000fe40003f25270 */
[----:B01----:R-:W-:-:S04]  /*1170*/  LEA R16, P0, R8, R10, 0x1 ;  /* 0x0000000a08107211 */ /* 0x003fc800078008ff */
[----:B------:R-:W-:-:S07]  /*1180*/  LEA.HI.X R17, R8, R11, R19, 0x1, P0 ;  /* 0x0000000b08117211 */ /* 0x000fce00000f0c13 */
[----:B------:R-:W-:Y:S05]  /*1190*/  @!P1 BRA `(.L_x_34) ;  /* 0x0000000000949947 */ /* 0x000fea0003800000 */
[----:B------:R-:W-:-:S05]  /*11a0*/  IADD3 R18, P0, PT, R14, R8, RZ ;  /* 0x000000080e127210 */ /* 0x000fca0007f1e0ff */
[----:B------:R-:W-:Y:S01]  /*11b0*/  IMAD.X R19, R15, 0x1, R19, P0 ;  /* 0x000000010f137824 */ /* 0x000fe200000e0613 */
[----:B------:R-:W-:-:S04]  /*11c0*/  SHF.R.S32.HI R24, RZ, 0x1f, R25 ;  /* 0x0000001fff187819 */ /* 0x000fc80000011419 */
[----:B------:R-:W2:Y:S01]  /*11d0*/  LDG.E.CONSTANT R18, desc[UR4][R18.64] ;  /* 0x0000000412127981 */ /* 0x000ea2000c1e9900 */
[----:B------:R-:W-:Y:S02]  /*11e0*/  LEA.HI R27, R24, R25, RZ, 0x5 ;  /* 0x00000019181b7211 */ /* 0x000fe400078f28ff */
[----:B------:R-:W0:Y:S02]  /*11f0*/  LDC.64 R24, c[0x0][0x3a0] ;  /* 0x0000e800ff187b82 */ /* 0x000e240000000a00 */
[----:B------:R-:W-:-:S05]  /*1200*/  LEA.HI.SX32 R27, R27, R4, 0x1b ;  /* 0x000000041b1b7211 */ /* 0x000fca00078fdaff */
[----:B0-----:R-:W-:-:S06]  /*1210*/  IMAD.WIDE R24, R27, 0x2, R24 ;  /* 0x000000021b187825 */ /* 0x001fcc00078e0218 */
[----:B------:R-:W3:Y:S01]  /*1220*/  LDG.E.U16.CONSTANT R24, desc[UR4][R24.64] ;  /* 0x0000000418187981 */ /* 0x000ee2000c1e9500 */
        /* <DEDUP_REMOVED lines=24> */
[----:B0-----:R-:W-:-:S04]  /*13b0*/  HFMA2 R18, R27, 1, 1, R18 ;  /* 0x3c003c001b127831 */ /* 0x001fc80000000012 */
[----:B------:R-:W-:-:S05]  /*13c0*/  HMUL2 R19, R18, 0.03125, 0.03125 ;  /* 0x2800280012137832 */ /* 0x000fca0000000000 */
[----:B------:R2:W-:Y:S01]  /*13d0*/  STG.E.STRONG.GPU desc[UR4][R16.64], R19 ;  /* 0x0000001310007986 */ /* 0x0005e2000c10f904 */
[----:B------:R-:W-:Y:S05]  /*13e0*/  BRA `(.L_x_33) ;  /* 0x0000000000907947 */ /* 0x000fea0003800000 */
.L_x_34:
        /* <DEDUP_REMOVED lines=35> */
[----:B------:R3:W-:Y:S02]  /*1620*/  STG.E.STRONG.GPU desc[UR4][R16.64], R19 ;  /* 0x0000001310007986 */ /* 0x0007e4000c10f904 */
.L_x_33:
[C---:B0123--:R-:W-:Y:S02]  /*1630*/  VIADD R17, R6.reuse, 0x20000 ;  /* 0x0002000006117836 */ /* 0x04ffe40000000000 */
[----:B------:R-:W-:Y:S02]  /*1640*/  VIADD R6, R6, 0x40000 ;  /* 0x0004000006067836 */ /* 0x000fe40000000000 */
[----:B------:R-:W-:Y:S01]  /*1650*/  VIADD R7, R7, 0x40000 ;  /* 0x0004000007077836 */ /* 0x000fe20000000000 */
[----:B------:R-:W-:Y:S01]  /*1660*/  ISETP.GE.AND P0, PT, R17, R2, PT ;  /* 0x000000021100720c */ /* 0x000fe20003f06270 */
[----:B------:R-:W-:-:S12]  /*1670*/  VIADD R8, R8, 0x40000 ;  /* 0x0004000008087836 */ /* 0x000fd80000000000 */
[----:B------:R-:W-:Y:S05]  /*1680*/  @!P0 BRA `(.L_x_35) ;  /* 0xfffffff4005c8947 */ /* 0x000fea000383ffff */
[----:B------:R-:W-:Y:S05]  /*1690*/  EXIT ;  /* 0x000000000000794d */ /* 0x000fea0003800000 */
.L_x_36:
        /* <DEDUP_REMOVED lines=14> */
.L_x_92:


//--------------------- .text._Z25q_to_fp16_kv_paged_kernelILi8ELi4EEvPKhPK6__halfPS2_S1_S4_S5_PKiS7_iii --------------------------
	.section	.text._Z25q_to_fp16_kv_paged_kernelILi8ELi4EEvPKhPK6__halfPS2_S1_S4_S5_PKiS7_iii,"ax",@progbits
	.align	128
        .global         _Z25q_to_fp16_kv_paged_kernelILi8ELi4EEvPKhPK6__halfPS2_S1_S4_S5_PKiS7_iii
        .type           _Z25q_to_fp16_kv_paged_kernelILi8ELi4EEvPKhPK6__halfPS2_S1_S4_S5_PKiS7_iii,@function
        .size           _Z25q_to_fp16_kv_paged_kernelILi8ELi4EEvPKhPK6__halfPS2_S1_S4_S5_PKiS7_iii,(.L_x_93 - _Z25q_to_fp16_kv_paged_kernelILi8ELi4EEvPKhPK6__halfPS2_S1_S4_S5_PKiS7_iii)
        .other          _Z25q_to_fp16_kv_paged_kernelILi8ELi4EEvPKhPK6__halfPS2_S1_S4_S5_PKiS7_iii,@"STO_CUDA_ENTRY STV_DEFAULT"
_Z25q_to_fp16_kv_paged_kernelILi8ELi4EEvPKhPK6__halfPS2_S1_S4_S5_PKiS7_iii:
.text._Z25q_to_fp16_kv_paged_kernelILi8ELi4EEvPKhPK6__halfPS2_S1_S4_S5_PKiS7_iii:
        /* <DEDUP_REMOVED lines=25> */
.L_x_38:
[----:B------:R-:W-:-:S05]  /*0190*/  IMAD R3, R5, UR7, RZ ;  /* 0x0000000705037c24 */ /* 0x000fca000f8e02ff */
[----:B------:R-:W-:Y:S01]  /*01a0*/  LOP3.LUT P0, RZ, R3, 0x1ff, RZ, 0xc0, !PT ;  /* 0x000001ff03ff7812 */ /* 0x000fe2000780c0ff */
[----:B------:R-:W-:Y:S02]  /*01b0*/  IMAD.MOV.U32 R3, RZ, RZ, R5 ;  /* 0x000000ffff037224 */ /* 0x000fe400078e0005 */
[----:B------:R-:W-:-:S10]  /*01c0*/  VIADD R5, R5, 0xffffffff ;  /* 0xffffffff05057836 */ /* 0x000fd40000000000 */
[----:B------:R-:W-:Y:S05]  /*01d0*/  @P0 BRA `(.L_x_38) ;  /* 0xfffffffc00ec0947 */ /* 0x000fea000383ffff */
[----:B------:R-:W-:-:S07]  /*01e0*/  IMAD.MOV.U32 R5, RZ, RZ, R3 ;  /* 0x000000ffff057224 */ /* 0x000fce00078e0003 */
.L_x_39:
[----:B------:R-:W-:-:S05]  /*01f0*/  IMAD R3, R4, UR7, RZ ;  /* 0x0000000704037c24 */ /* 0x000fca000f8e02ff */
[----:B------:R-:W-:Y:S01]  /*0200*/  LOP3.LUT P0, RZ, R3, 0x1ff, RZ, 0xc0, !PT ;  /* 0x000001ff03ff7812 */ /* 0x000fe2000780c0ff */
[----:B------:R-:W-:Y:S02]  /*0210*/  IMAD.MOV.U32 R3, RZ, RZ, R4 ;  /* 0x000000ffff037224 */ /* 0x000fe400078e0004 */
[----:B------:R-:W-:-:S10]  /*0220*/  VIADD R4, R4, 0x1 ;  /* 0x0000000104047836 */ /* 0x000fd40000000000 */
[----:B------:R-:W-:Y:S05]  /*0230*/  @P0 BRA `(.L_x_39) ;  /* 0xfffffffc00ec0947 */ /* 0x000fea000383ffff */
[----:B------:R-:W-:-:S07]  /*0240*/  IMAD.MOV.U32 R4, RZ, RZ, R3 ;  /* 0x000000ffff047224 */ /* 0x000fce00078e0003 */
.L_x_37:
        /* <DEDUP_REMOVED lines=8> */
[----:B------:R-:W3:Y:S01]  /*02d0*/  LDCU.64 UR6, c[0x0][0x398] ;  /* 0x00007300ff0677ac */ /* 0x000ee20008000a00 */
[----:B------:R-:W-:Y:S01]  /*02e0*/  VIADD R15, R20, 0x20000 ;  /* 0x00020000140f7836 */ /* 0x000fe20000000000 */
[----:B------:R-:W-:Y:S01]  /*02f0*/  LOP3.LUT R4, RZ, R20, RZ, 0x33, !PT ;  /* 0x00000014ff047212 */ /* 0x000fe200078e33ff */
[----:B------:R-:W4:Y:S03]  /*0300*/  S2R R9, SR_CTAID.Y ;  /* 0x0000000000097919 */ /* 0x000f260000002600 */
[----:B------:R-:W-:-:S05]  /*0310*/  VIMNMX R11, PT, PT, R2, R15, !PT ;  /* 0x0000000f020b7248 */ /* 0x000fca0007fe0100 */
[----:B------:R-:W-:Y:S01]  /*0320*/  IMAD.IADD R11, R11, 0x1, R4 ;  /* 0x000000010b0b7824 */ /* 0x000fe200078e0204 */
[C---:B0-----:R-:W-:Y:S01]  /*0330*/  LOP3.LUT R3, R10.reuse, 0x3fc, RZ, 0xc0, !PT ;  /* 0x000003fc0a037812 */ /* 0x041fe200078ec0ff */
[C---:B------:R-:W-:Y:S01]  /*0340*/  IMAD.SHL.U32 R5, R10.reuse, 0x10, RZ ;  /* 0x000000100a057824 */ /* 0x040fe200078e00ff */
[--C-:B------:R-:W-:Y:S01]  /*0350*/  SHF.R.U32.HI R6, RZ, 0x4, R10.reuse ;  /* 0x00000004ff067819 */ /* 0x100fe2000001160a */
[----:B------:R-:W-:Y:S01]  /*0360*/  IMAD.SHL.U32 R7, R10, 0x8, RZ ;  /* 0x000000080a077824 */ /* 0x000fe200078e00ff */
[----:B---3--:R-:W-:Y:S02]  /*0370*/  IADD3 R3, P0, PT, R3, UR6, RZ ;  /* 0x0000000603037c10 */ /* 0x008fe4000ff1e0ff */
[----:B------:R-:W-:Y:S02]  /*0380*/  LOP3.LUT R5, R5, 0x10, RZ, 0xc0, !PT ;  /* 0x0000001005057812 */ /* 0x000fe400078ec0ff */
[----:B------:R-:W-:Y:S01]  /*0390*/  SHF.R.U32.HI R14, RZ, 0x1, R10 ;  /* 0x00000001ff0e7819 */ /* 0x000fe2000001160a */
[----:B------:R-:W-:Y:S01]  /*03a0*/  IMAD.X R4, RZ, RZ, UR7, P0 ;  /* 0x00000007ff047e24 */ /* 0x000fe200080e06ff */
[----:B------:R-:W-:-:S02]  /*03b0*/  LOP3.LUT P0, RZ, R11, 0x20000, RZ, 0xc0, !PT ;  /* 0x000200000bff7812 */ /* 0x000fc4000780c0ff */
[----:B------:R-:W-:Y:S02]  /*03c0*/  LOP3.LUT R7, R7, 0x18, RZ, 0xc0, !PT ;  /* 0x0000001807077812 */ /* 0x000fe400078ec0ff */
[----:B------:R-:W-:-:S09]  /*03d0*/  LOP3.LUT R8, R5, 0x8, RZ, 0xfc, !PT ;  /* 0x0000000805087812 */ /* 0x000fd200078efcff */
[----:B----4-:R-:W-:Y:S05]  /*03e0*/  @P0 BRA `(.L_x_40) ;  /* 0x0000000400b40947 */ /* 0x010fea0003800000 */
[----:B------:R-:W-:Y:S02]  /*03f0*/  IMAD R23, R9, 0x200, R20 ;  /* 0x0000020009177824 */ /* 0x000fe400078e0214 */
[----:B------:R-:W-:-:S03]  /*0400*/  IMAD.MOV.U32 R20, RZ, RZ, R15 ;  /* 0x000000ffff147224 */ /* 0x000fc600078e000f */
[----:B------:R-:W-:-:S13]  /*0410*/  ISETP.GE.AND P0, PT, R23, R2, PT ;  /* 0x000000021700720c */ /* 0x000fda0003f06270 */
[----:B------:R-:W-:Y:S05]  /*0420*/  @P0 BRA `(.L_x_40) ;  /* 0x0000000400a40947 */ /* 0x000fea0003800000 */
[----:B------:R-:W-:Y:S01]  /*0430*/  ISETP.NE.AND P0, PT, R0, RZ, PT ;  /* 0x000000ff0000720c */ /* 0x000fe20003f05270 */
[----:B-12---:R-:W-:-:S12]  /*0440*/  IMAD.WIDE.U32 R16, R10, 0x4, R12 ;  /* 0x000000040a107825 */ /* 0x006fd800078e000c */
[----:B------:R-:W-:Y:S05]  /*0450*/  @!P0 BRA `(.L_x_41) ;  /* 0x0000000000d08947 */ /* 0x000fea0003800000 */
[----:B------:R-:W-:Y:S01]  /*0460*/  LEA.HI R18, R23, R23, RZ, 0x1 ;  /* 0x0000001717127211 */ /* 0x000fe200078f08ff */
[----:B------:R-:W0:Y:S03]  /*0470*/  LDC.64 R20, c[0x0][0x3a0] ;  /* 0x0000e800ff147b82 */ /* 0x000e260000000a00 */
[----:B------:R-:W-:-:S04]  /*0480*/  SHF.R.S32.HI R19, RZ, 0x1, R18 ;  /* 0x00000001ff137819 */ /* 0x000fc80000011412 */
[----:B------:R-:W-:-:S04]  /*0490*/  IADD3 R18, P0, PT, R19, R3, RZ ;  /* 0x0000000313127210 */ /* 0x000fc80007f1e0ff */
[----:B------:R-:W-:-:S05]  /*04a0*/  LEA.HI.X.SX32 R19, R19, R4, 0x1, P0 ;  /* 0x0000000413137211 */ /* 0x000fca00000f0eff */
[----:B------:R1:W2:Y:S01]  /*04b0*/  LDG.E.CONSTANT R18, desc[UR4][R18.64] ;  /* 0x0000000412127981 */ /* 0x0002a2000c1e9900 */
[----:B------:R-:W-:-:S04]  /*04c0*/  SHF.R.S32.HI R22, RZ, 0x1f, R23 ;  /* 0x0000001fff167819 */ /* 0x000fc80000011417 */
[----:B------:R-:W-:-:S04]  /*04d0*/  LEA.HI R25, R22, R23, RZ, 0x5 ;  /* 0x0000001716197211 */ /* 0x000fc800078f28ff */
[----:B------:R-:W-:-:S05]  /*04e0*/  LEA.HI.SX32 R25, R25, R6, 0x1b ;  /* 0x0000000619197211 */ /* 0x000fca00078fdaff */
[----:B0-----:R-:W-:-:S06]  /*04f0*/  IMAD.WIDE R20, R25, 0x2, R20 ;  /* 0x0000000219147825 */ /* 0x001fcc00078e0214 */
[----:B------:R0:W3:Y:S01]  /*0500*/  LDG.E.U16.CONSTANT R20, desc[UR4][R20.64] ;  /* 0x0000000414147981 */ /* 0x0000e2000c1e9500 */
[----:B------:R-:W-:Y:S01]  /*0510*/  VIADD R25, R7, 0x4 ;  /* 0x0000000407197836 */ /* 0x000fe20000000000 */
[----:B-1----:R-:W-:Y:S01]  /*0520*/  LOP3.LUT R19, R10, 0x1, RZ, 0xc0, !PT ;  /* 0x000000010a137812 */ /* 0x002fe200078ec0ff */
[----:B------:R-:W-:-:S04]  /*0530*/  IMAD.WIDE R16, R23, 0x2, R16 ;  /* 0x0000000217107825 */ /* 0x000fc800078e0210 */
[----:B------:R-:W-:Y:S02]  /*0540*/  IMAD.MOV R19, RZ, RZ, -R19 ;  /* 0x000000ffff137224 */ /* 0x000fe400078e0a13 */
[----:B0-----:R-:W-:-:S05]  /*0550*/  IMAD.SHL.U32 R21, R10, 0x40000000, RZ ;  /* 0x400000000a157824 */ /* 0x001fca00078e00ff */
[----:B------:R-:W-:Y:S02]  /*0560*/  SHF.R.S32.HI R21, RZ, 0x1f, R21 ;  /* 0x0000001fff157819 */ /* 0x000fe40000011415 */
[--C-:B--2---:R-:W-:Y:S02]  /*0570*/  SHF.R.U32.HI R25, RZ, R25, R18.reuse ;  /* 0x00000019ff197219 */ /* 0x104fe40000011612 */
[----:B------:R-:W-:Y:S02]  /*0580*/  SHF.R.U32.HI R22, RZ, R7, R18 ;  /* 0x00000007ff167219 */ /* 0x000fe40000011612 */
[----:B------:R-:W-:Y:S02]  /*0590*/  LOP3.LUT R25, R25, 0xf, RZ, 0xc0, !PT ;  /* 0x0000000f19197812 */ /* 0x000fe400078ec0ff */
[----:B------:R-:W-:-:S03]  /*05a0*/  LOP3.LUT R22, R22, 0xf, RZ, 0xc0, !PT ;  /* 0x0000000f16167812 */ /* 0x000fc600078ec0ff */
[----:B------:R-:W-:Y:S02]  /*05b0*/  VIADD R25, R25, 0xfffffff8 ;  /* 0xfffffff819197836 */ /* 0x000fe40000000000 */
[----:B------:R-:W-:-:S04]  /*05c0*/  VIADD R22, R22, 0xfffffff8 ;  /* 0xfffffff816167836 */ /* 0x000fc80000000000 */
        /* <DEDUP_REMOVED lines=19> */
[----:B------:R0:W1:Y:S01]  /*0700*/  SHFL.BFLY PT, R21, R20, 0x8, 0x1f ;  /* 0x0d001f0014157f89 */ /* 0x00006200000e0000 */
[----:B------:R-:W-:Y:S01]  /*0710*/  LOP3.LUT R18, R20, 0x80008000, R25, 0x78, !PT ;  /* 0x8000800014127812 */ /* 0x000fe200078e7819 */
[----:B0-----:R-:W-:-:S04]  /*0720*/  IMAD.MOV.U32 R20, RZ, RZ, R15 ;  /* 0x000000ffff147224 */ /* 0x001fc800078e000f */
[----:B-1----:R-:W-:-:S05]  /*0730*/  HADD2 R18, R18, R21 ;  /* 0x0000001512127230 */ /* 0x002fca0000000000 */
[----:B------:R-:W0:Y:S01]  /*0740*/  SHFL.BFLY PT, R21, R18, 0x10, 0x1f ;  /* 0x0e001f0012157f89 */ /* 0x000e2200000e0000 */
[----:B------:R-:W-:-:S05]  /*0750*/  LOP3.LUT R22, R18, 0x80008000, R19, 0x78, !PT ;  /* 0x8000800012167812 */ /* 0x000fca00078e7813 */
[----:B0-----:R-:W-:-:S04]  /*0760*/  HFMA2 R21, R22, 1, 1, R21 ;  /* 0x3c003c0016157831 */ /* 0x001fc80000000015 */
[----:B------:R-:W-:-:S05]  /*0770*/  HMUL2 R21, R21, 0.03125, 0.03125 ;  /* 0x2800280015157832 */ /* 0x000fca0000000000 */
[----:B------:R0:W-:Y:S01]  /*0780*/  STG.E.STRONG.GPU desc[UR4][R16.64], R21 ;  /* 0x0000001510007986 */ /* 0x0001e2000c10f904 */
[----:B------:R-:W-:Y:S05]  /*0790*/  BRA `(.L_x_40) ;  /* 0x0000000000c87947 */ /* 0x000fea0003800000 */
.L_x_41:
[----:B------:R-:W0:Y:S08]  /*07a0*/  LDC.64 R18, c[0x0][0x380] ;  /* 0x0000e000ff127b82 */ /* 0x000e300000000a00 */
[----:B------:R-:W1:Y:S01]  /*07b0*/  LDC.64 R20, c[0x0][0x388] ;  /* 0x0000e200ff147b82 */ /* 0x000e620000000a00 */
[----:B0-----:R-:W-:-:S03]  /*07c0*/  IMAD.WIDE.U32 R18, R14, 0x4, R18 ;  /* 0x000000040e127825 */ /* 0x001fc600078e0012 */
[----:B------:R-:W-:-:S04]  /*07d0*/  IADD3 R18, P0, PT, R23, R18, RZ ;  /* 0x0000001217127210 */ /* 0x000fc80007f1e0ff */
[----:B------:R-:W-:-:S05]  /*07e0*/  LEA.HI.X.SX32 R19, R23, R19, 0x1, P0 ;  /* 0x0000001317137211 */ /* 0x000fca00000f0eff */
[----:B------:R-:W2:Y:S01]  /*07f0*/  LDG.E.CONSTANT R18, desc[UR4][R18.64] ;  /* 0x0000000412127981 */ /* 0x000ea2000c1e9900 */
[----:B------:R-:W-:-:S04]  /*0800*/  SHF.R.S32.HI R22, RZ, 0x1f, R23 ;  /* 0x0000001fff167819 */ /* 0x000fc80000011417 */
[----:B------:R-:W-:-:S04]  /*0810*/  LEA.HI R25, R22, R23, RZ, 0x5 ;  /* 0x0000001716197211 */ /* 0x000fc800078f28ff */
[----:B------:R-:W-:-:S05]  /*0820*/  LEA.HI.SX32 R25, R25, R6, 0x1b ;  /* 0x0000000619197211 */ /* 0x000fca00078fdaff */
[----:B-1----:R-:W-:-:S06]  /*0830*/  IMAD.WIDE R20, R25, 0x2, R20 ;  /* 0x0000000219147825 */ /* 0x002fcc00078e0214 */
[----:B------:R-:W3:Y:S01]  /*0840*/  LDG.E.U16.CONSTANT R20, desc[UR4][R20.64] ;  /* 0x0000000414147981 */ /* 0x000ee2000c1e9500 */
[----:B------:R-:W-:Y:S01]  /*0850*/  IMAD.WIDE R16, R23, 0x2, R16 ;  /* 0x0000000217107825 */ /* 0x000fe200078e0210 */
        /* <DEDUP_REMOVED lines=9> */
[----:B---3--:R-:W-:Y:S01]  /*08f0*/  HMUL2 R18, R19, R20.H0_H0 ;  /* 0x2000001413127232 */ /* 0x008fe20000000000 */
[----:B------:R-:W-:-:S04]  /*0900*/  LOP3.LUT R20, R10, 0x1, RZ, 0xc0, !PT ;  /* 0x000000010a147812 */ /* 0x000fc800078ec0ff */
[----:B------:R0:W1:Y:S01]  /*0910*/  SHFL.BFLY PT, R19, R18, 0x1, 0x1f ;  /* 0x0c201f0012137f89 */ /* 0x00006200000e0000 */
[----:B------:R-:W-:-:S05]  /*0920*/  IMAD.MOV R21, RZ, RZ, -R20 ;  /* 0x000000ffff157224 */ /* 0x000fca00078e0a14 */
[----:B------:R-:W-:Y:S01]  /*0930*/  LOP3.LUT R20, R18, 0x80008000, R21, 0x78, !PT ;  /* 0x8000800012147812 */ /* 0x000fe200078e7815 */
[C---:B------:R-:W-:Y:S02]  /*0940*/  IMAD.SHL.U32 R21, R10.reuse, 0x40000000, RZ ;  /* 0x400000000a157824 */ /* 0x040fe400078e00ff */
[----:B0-----:R-:W-:-:S03]  /*0950*/  IMAD.SHL.U32 R18, R10, 0x20000000, RZ ;  /* 0x200000000a127824 */ /* 0x001fc600078e00ff */
[----:B------:R-:W-:Y:S02]  /*0960*/  SHF.R.S32.HI R24, RZ, 0x1f, R21 ;  /* 0x0000001fff187819 */ /* 0x000fe40000011415 */
        /* <DEDUP_REMOVED lines=16> */
[----:B------:R-:W-:-:S05]  /*0a70*/  LOP3.LUT R20, R21, 0x80008000, R20, 0x78, !PT ;  /* 0x8000800015147812 */ /* 0x000fca00078e7814 */
[----:B0-----:R-:W-:Y:S02]  /*0a80*/  HFMA2 R19, R20, 1, 1, R19 ;  /* 0x3c003c0014137831 */ /* 0x001fe40000000013 */
[----:B------:R-:W-:Y:S02]  /*0a90*/  IMAD.MOV.U32 R20, RZ, RZ, R15 ;  /* 0x000000ffff147224 */ /* 0x000fe400078e000f */
[----:B------:R-:W-:-:S05]  /*0aa0*/  HMUL2 R19, R19, 0.03125, 0.03125 ;  /* 0x2800280013137832 */ /* 0x000fca0000000000 */
[----:B------:R3:W-:Y:S02]  /*0ab0*/  STG.E.STRONG.GPU desc[UR4][R16.64], R19 ;  /* 0x0000001310007986 */ /* 0x0007e4000c10f904 */
.L_x_40:
[----:B------:R-:W-:-:S13]  /*0ac0*/  ISETP.GE.U32.AND P0, PT, R11, 0x20000, PT ;  /* 0x000200000b00780c */ /* 0x000fda0003f06070 */
[----:B------:R-:W-:Y:S05]  /*0ad0*/  @!P0 EXIT ;  /* 0x000000000000894d */ /* 0x000fea0003800000 */
[----:B0--3--:R-:W0:Y:S01]  /*0ae0*/  LDC.64 R16, c[0x0][0x380] ;  /* 0x0000e000ff107b82 */ /* 0x009e220000000a00 */
[C---:B-12---:R-:W-:Y:S01]  /*0af0*/  IMAD.WIDE.U32 R12, R10.reuse, 0x4, R12 ;  /* 0x000000040a0c7825 */ /* 0x046fe200078e000c */
[----:B------:R-:W-:-:S03]  /*0b00*/  LOP3.LUT R11, R10, 0x1, RZ, 0xc0, !PT ;  /* 0x000000010a0b7812 */ /* 0x000fc600078ec0ff */
[----:B------:R-:W-:Y:S02]  /*0b10*/  IMAD.SHL.U32 R18, R10, 0x10000000, RZ ;  /* 0x100000000a127824 */ /* 0x000fe400078e00ff */
[----:B------:R-:W-:Y:S02]  /*0b20*/  IMAD.MOV R11, RZ, RZ, -R11 ;  /* 0x000000ffff0b7224 */ /* 0x000fe400078e0a0b */
[----:B------:R-:W-:Y:S01]  /*0b30*/  IMAD R9, R9, 0x200, R20 ;  /* 0x0000020009097824 */ /* 0x000fe200078e0214 */
[----:B------:R-:W-:Y:S01]  /*0b40*/  SHF.R.S32.HI R18, RZ, 0x1f, R18 ;  /* 0x0000001fff127819 */ /* 0x000fe20000011412 */
[----:B------:R-:W-:Y:S01]  /*0b50*/  VIADD R20, R20, 0x20000 ;  /* 0x0002000014147836 */ /* 0x000fe20000000000 */
[----:B------:R-:W-:Y:S01]  /*0b60*/  LOP3.LUT R22, R11, 0x80008000, RZ, 0xc0, !PT ;  /* 0x800080000b167812 */ /* 0x000fe200078ec0ff */
[----:B------:R-:W-:Y:S01]  /*0b70*/  VIADD R21, R9, 0x20000 ;  /* 0x0002000009157836 */ /* 0x000fe20000000000 */
[----:B------:R-:W-:Y:S01]  /*0b80*/  LOP3.LUT R25, R18, 0x80008000, RZ, 0xc0, !PT ;  /* 0x8000800012197812 */ /* 0x000fe200078ec0ff */
[----:B0-----:R-:W-:-:S04]  /*0b90*/  IMAD.WIDE.U32 R14, R14, 0x4, R16 ;  /* 0x000000040e0e7825 */ /* 0x001fc800078e0010 */
[C---:B------:R-:W-:Y:S02]  /*0ba0*/  IMAD.SHL.U32 R16, R10.reuse, 0x40000000, RZ ;  /* 0x400000000a107824 */ /* 0x040fe400078e00ff */
[C---:B------:R-:W-:Y:S02]  /*0bb0*/  IMAD.SHL.U32 R17, R10.reuse, 0x20000000, RZ ;  /* 0x200000000a117824 */ /* 0x040fe400078e00ff */
[----:B------:R-:W-:Y:S01]  /*0bc0*/  IMAD.SHL.U32 R10, R10, 0x8000000, RZ ;  /* 0x080000000a0a7824 */ /* 0x000fe200078e00ff */
[----:B------:R-:W-:Y:S02]  /*0bd0*/  SHF.R.S32.HI R16, RZ, 0x1f, R16 ;  /* 0x0000001fff107819 */ /* 0x000fe40000011410 */
[----:B------:R-:W-:Y:S02]  /*0be0*/  SHF.R.S32.HI R17, RZ, 0x1f, R17 ;  /* 0x0000001fff117819 */ /* 0x000fe40000011411 */
[----:B------:R-:W-:Y:S02]  /*0bf0*/  SHF.R.S32.HI R10, RZ, 0x1f, R10 ;  /* 0x0000001fff0a7819 */ /* 0x000fe4000001140a */
[----:B------:R-:W-:-:S02]  /*0c00*/  LOP3.LUT R23, R16, 0x80008000, RZ, 0xc0, !PT ;  /* 0x8000800010177812 */ /* 0x000fc400078ec0ff */
[----:B------:R-:W-:Y:S02]  /*0c10*/  LOP3.LUT R24, R17, 0x80008000, RZ, 0xc0, !PT ;  /* 0x8000800011187812 */ /* 0x000fe400078ec0ff */
[----:B------:R-:W-:-:S07]  /*0c20*/  LOP3.LUT R26, R10, 0x80008000, RZ, 0xc0, !PT ;  /* 0x800080000a1a7812 */ /* 0x000fce00078ec0ff */
.L_x_46:
[C---:B------:R-:W-:Y:S01]  /*0c30*/  ISETP.GE.AND P0, PT, R9.reuse, R2, PT ;  /* 0x000000020900720c */ /* 0x040fe20003f06270 */
[----:B-1----:R-:W-:-:S12]  /*0c40*/  IMAD.WIDE R16, R9, 0x2, R12 ;  /* 0x0000000209107825 */ /* 0x002fd800078e020c */
[----:B------:R-:W-:Y:S05]  /*0c50*/  @P0 BRA `(.L_x_42) ;  /* 0x00000004003c0947 */ /* 0x000fea0003800000 */
[----:B------:R-:W-:Y:S02]  /*0c60*/  ISETP.NE.AND P0, PT, R0, RZ, PT ;  /* 0x000000ff0000720c */ /* 0x000fe40003f05270 */
[----:B------:R-:W-:-:S11]  /*0c70*/  SHF.R.S32.HI R11, RZ, 0x1f, R9 ;  /* 0x0000001fff0b7819 */ /* 0x000fd60000011409 */
[----:B------:R-:W-:Y:S05]  /*0c80*/  @!P0 BRA `(.L_x_43) ;  /* 0x0000000000a08947 */ /* 0x000fea0003800000 */
[-C--:B------:R-:W-:Y:S01]  /*0c90*/  LEA.HI R11, R9, R9.reuse, RZ, 0x1 ;  /* 0x00000009090b7211 */ /* 0x080fe200078f08ff */
[----:B------:R-:W0:Y:S01]  /*0ca0*/  LDC.64 R18, c[0x0][0x3a0] ;  /* 0x0000e800ff127b82 */ /* 0x000e220000000a00 */
[----:B------:R-:W-:Y:S02]  /*0cb0*/  SHF.R.S32.HI R10, RZ, 0x1f, R9 ;  /* 0x0000001fff0a7819 */ /* 0x000fe40000011409 */
[----:B------:R-:W-:Y:S02]  /*0cc0*/  SHF.R.S32.HI R11, RZ, 0x1, R11 ;  /* 0x00000001ff0b7819 */ /* 0x000fe4000001140b */
[----:B------:R-:W-:Y:S02]  /*0cd0*/  LEA.HI R27, R10, R9, RZ, 0x5 ;  /* 0x000000090a1b7211 */ /* 0x000fe400078f28ff */
[----:B------:R-:W-:Y:S02]  /*0ce0*/  IADD3 R10, P0, PT, R11, R3, RZ ;  /* 0x000000030b0a7210 */ /* 0x000fe40007f1e0ff */
[----:B------:R-:W-:-:S02]  /*0cf0*/  LEA.HI.SX32 R27, R27, R6, 0x1b ;  /* 0x000000061b1b7211 */ /* 0x000fc400078fdaff */
[----:B------:R-:W-:-:S05]  /*0d00*/  LEA.HI.X.SX32 R11, R11, R4, 0x1, P0 ;  /* 0x000000040b0b7211 */ /* 0x000fca00000f0eff */
[----:B------:R-:W2:Y:S01]  /*0d10*/  LDG.E.CONSTANT R10, desc[UR4][R10.64] ;  /* 0x000000040a0a7981 */ /* 0x000ea2000c1e9900 */
[----:B0-----:R-:W-:-:S06]  /*0d20*/  IMAD.WIDE R18, R27, 0x2, R18 ;  /* 0x000000021b127825 */ /* 0x001fcc00078e0212 */
[----:B------:R-:W3:Y:S01]  /*0d30*/  LDG.E.U16.CONSTANT R18, desc[UR4][R18.64] ;  /* 0x0000000412127981 */ /* 0x000ee2000c1e9500 */
[----:B------:R-:W-:-:S05]  /*0d40*/  VIADD R27, R7, 0x4 ;  /* 0x00000004071b7836 */ /* 0x000fca0000000000 */
[----:B--2---:R-:W-:-:S04]  /*0d50*/  SHF.R.U32.HI R27, RZ, R27, R10 ;  /* 0x0000001bff1b7219 */ /* 0x004fc8000001160a */
[----:B------:R-:W-:Y:S02]  /*0d60*/  LOP3.LUT R28, R27, 0xf, RZ, 0xc0, !PT ;  /* 0x0000000f1b1c7812 */ /* 0x000fe400078ec0ff */
[----:B------:R-:W-:-:S04]  /*0d70*/  SHF.R.U32.HI R27, RZ, R7, R10 ;  /* 0x00000007ff1b7219 */ /* 0x000fc8000001160a */
[----:B------:R-:W-:Y:S01]  /*0d80*/  LOP3.LUT R27, R27, 0xf, RZ, 0xc0, !PT ;  /* 0x0000000f1b1b7812 */ /* 0x000fe200078ec0ff */
[----:B------:R-:W-:-:S04]  /*0d90*/  VIADD R28, R28, 0xfffffff8 ;  /* 0xfffffff81c1c7836 */ /* 0x000fc80000000000 */
[----:B------:R-:W-:Y:S02]  /*0da0*/  VIADD R27, R27, 0xfffffff8 ;  /* 0xfffffff81b1b7836 */ /* 0x000fe40000000000 */
        /* <DEDUP_REMOVED lines=22> */
.L_x_43:
[----:B------:R-:W-:-:S05]  /*0f10*/  IADD3 R18, P0, PT, R14, R9, RZ ;  /* 0x000000090e127210 */ /* 0x000fca0007f1e0ff */
[----:B------:R-:W-:-:S05]  /*0f20*/  IMAD.X R19, R15, 0x1, R11, P0 ;  /* 0x000000010f137824 */ /* 0x000fca00000e060b */
[----:B------:R0:W2:Y:S02]  /*0f30*/  LDG.E.CONSTANT R18, desc[UR4][R18.64] ;  /* 0x0000000412127981 */ /* 0x0000a4000c1e9900 */
[----:B0-----:R-:W-:-:S04]  /*0f40*/  SHF.R.S32.HI R19, RZ, 0x1f, R9 ;  /* 0x0000001fff137819 */ /* 0x001fc80000011409 */
[----:B------:R-:W-:-:S04]  /*0f50*/  LEA.HI R19, R19, R9, RZ, 0x5 ;  /* 0x0000000913137211 */ /* 0x000fc800078f28ff */
[----:B------:R-:W-:Y:S02]  /*0f60*/  LEA.HI.SX32 R19, R19, R6, 0x1b ;  /* 0x0000000613137211 */ /* 0x000fe400078fdaff */
[----:B--2---:R-:W-:-:S04]  /*0f70*/  SHF.R.U32.HI R10, RZ, R8, R18 ;  /* 0x00000008ff0a7219 */ /* 0x004fc80000011612 */
[----:B------:R-:W-:Y:S02]  /*0f80*/  LOP3.LUT R11, R10, 0xff, RZ, 0xc0, !PT ;  /* 0x000000ff0a0b7812 */ /* 0x000fe400078ec0ff */
[----:B------:R-:W-:-:S03]  /*0f90*/  SHF.R.U32.HI R10, RZ, R5, R18 ;  /* 0x00000005ff0a7219 */ /* 0x000fc60000011612 */
[----:B------:R-:W-:Y:S01]  /*0fa0*/  VIADD R28, R11, 0xffffff80 ;  /* 0xffffff800b1c7836 */ /* 0x000fe20000000000 */
[----:B------:R-:W-:-:S05]  /*0fb0*/  LOP3.LUT R10, R10, 0xff, RZ, 0xc0, !PT ;  /* 0x000000ff0a0a7812 */ /* 0x000fca00078ec0ff */
[----:B------:R-:W-:Y:S01]  /*0fc0*/  VIADD R27, R10, 0xffffff80 ;  /* 0xffffff800a1b7836 */ /* 0x000fe20000000000 */
[----:B------:R-:W-:Y:S01]  /*0fd0*/  I2F.F16 R28, R28 ;  /* 0x0000001c001c7306 */ /* 0x000fe20000200c00 */
[----:B------:R-:W0:Y:S07]  /*0fe0*/  LDC.64 R10, c[0x0][0x388] ;  /* 0x0000e200ff0a7b82 */ /* 0x000e2e0000000a00 */
[----:B------:R-:W1:Y:S02]  /*0ff0*/  I2F.F16 R27, R27 ;  /* 0x0000001b001b7306 */ /* 0x000e640000200c00 */
[----:B-1----:R-:W-:Y:S01]  /*1000*/  PRMT R18, R27, 0x5410, R28 ;  /* 0x000054101b127816 */ /* 0x002fe2000000001c */
[----:B0-----:R-:W-:-:S06]  /*1010*/  IMAD.WIDE R10, R19, 0x2, R10 ;  /* 0x00000002130a7825 */ /* 0x001fcc00078e020a */
[----:B------:R-:W2:Y:S02]  /*1020*/  LDG.E.U16.CONSTANT R11, desc[UR4][R10.64] ;  /* 0x000000040a0b7981 */ /* 0x000ea4000c1e9500 */
[----:B--2---:R-:W-:-:S05]  /*1030*/  HMUL2 R19, R18, R11.H0_H0 ;  /* 0x2000000b12137232 */ /* 0x004fca0000000000 */
        /* <DEDUP_REMOVED lines=17> */
.L_x_42:
[----:B0-----:R-:W-:-:S05]  /*1150*/  VIADD R11, R9, 0x20000 ;  /* 0x00020000090b7836 */ /* 0x001fca0000000000 */
[----:B------:R-:W-:-:S13]  /*1160*/  ISETP.GE.AND P0, PT, R11, R2, PT ;  /* 0x000000020b00720c */ /* 0x000fda0003f06270 */
[----:B------:R-:W-:Y:S05]  /*1170*/  @P0 BRA `(.L_x_44) ;  /* 0x0000000400380947 */ /* 0x000fea0003800000 */
[----:B------:R-:W-:-:S13]  /*1180*/  ISETP.NE.AND P0, PT, R0, RZ, PT ;  /* 0x000000ff0000720c */ /* 0x000fda0003f05270 */
[----:B------:R-:W-:Y:S05]  /*1190*/  @!P0 BRA `(.L_x_45) ;  /* 0x0000000000a08947 */ /* 0x000fea0003800000 */
[----:B------:R-:W-:Y:S01]  /*11a0*/  SHF.R.S32.HI R10, RZ, 0x1f, R11 ;  /* 0x0000001fff0a7819 */ /* 0x000fe2000001140b */
[----:B-1----:R-:W0:Y:S03]  /*11b0*/  LDC.64 R18, c[0x0][0x3a0] ;  /* 0x0000e800ff127b82 */ /* 0x002e260000000a00 */
[-C--:B------:R-:W-:Y:S02]  /*11c0*/  LEA.HI R27, R10, R11.reuse, RZ, 0x5 ;  /* 0x0000000b0a1b7211 */ /* 0x080fe400078f28ff */
[----:B------:R-:W-:Y:S02]  /*11d0*/  LEA.HI R11, R11, R11, RZ, 0x1 ;  /* 0x0000000b0b0b7211 */ /* 0x000fe400078f08ff */
[----:B------:R-:W-:Y:S02]  /*11e0*/  LEA.HI.SX32 R27, R27, R6, 0x1b ;  /* 0x000000061b1b7211 */ /* 0x000fe400078fdaff */
[----:B------:R-:W-:-:S04]  /*11f0*/  SHF.R.S32.HI R11, RZ, 0x1, R11 ;  /* 0x00000001ff0b7819 */ /* 0x000fc8000001140b */
[----:B------:R-:W-:-:S04]  /*1200*/  IADD3 R10, P0, PT, R11, R3, RZ ;  /* 0x000000030b0a7210 */ /* 0x000fc80007f1e0ff */
        /* <DEDUP_REMOVED lines=33> */
.L_x_45:
[----:B-1----:R-:W0:Y:S01]  /*1420*/  LDC.64 R18, c[0x0][0x388] ;  /* 0x0000e200ff127b82 */ /* 0x002e220000000a00 */
[----:B------:R-:W-:-:S04]  /*1430*/  SHF.R.S32.HI R10, RZ, 0x1f, R11 ;  /* 0x0000001fff0a7819 */ /* 0x000fc8000001140b */
[----:B------:R-:W-:Y:S02]  /*1440*/  LEA.HI R11, R10, R11, RZ, 0x5 ;  /* 0x0000000b0a0b7211 */ /* 0x000fe400078f28ff */
[----:B------:R-:W-:Y:S02]  /*1450*/  IADD3 R10, P0, PT, R14, R21, RZ ;  /* 0x000000150e0a7210 */ /* 0x000fe40007f1e0ff */
[----:B------:R-:W-:-:S05]  /*1460*/  LEA.HI.SX32 R11, R11, R6, 0x1b ;  /* 0x000000060b0b7211 */ /* 0x000fca00078fdaff */
[----:B0-----:R-:W-:Y:S01]  /*1470*/  IMAD.WIDE R18, R11, 0x2, R18 ;  /* 0x000000020b127825 */ /* 0x001fe200078e0212 */
[----:B------:R-:W-:-:S05]  /*1480*/  LEA.HI.X.SX32 R11, R21, R15, 0x1, P0 ;  /* 0x0000000f150b7211 */ /* 0x000fca00000f0eff */
[----:B------:R-:W2:Y:S04]  /*1490*/  LDG.E.CONSTANT R10, desc[UR4][R10.64] ;  /* 0x000000040a0a7981 */ /* 0x000ea8000c1e9900 */
        /* <DEDUP_REMOVED lines=28> */
.L_x_44:
[C---:B0-2---:R-:W-:Y:S02]  /*1660*/  VIADD R11, R20.reuse, 0x20000 ;  /* 0x00020000140b7836 */ /* 0x045fe40000000000 */
[----:B------:R-:W-:Y:S02]  /*1670*/  VIADD R20, R20, 0x40000 ;  /* 0x0004000014147836 */ /* 0x000fe40000000000 */
[----:B------:R-:W-:Y:S01]  /*1680*/  VIADD R9, R9, 0x40000 ;  /* 0x0004000009097836 */ /* 0x000fe20000000000 */
[----:B------:R-:W-:Y:S01]  /*1690*/  ISETP.GE.AND P0, PT, R11, R2, PT ;  /* 0x000000020b00720c */ /* 0x000fe20003f06270 */
[----:B------:R-:W-:-:S12]  /*16a0*/  VIADD R21, R21, 0x40000 ;  /* 0x0004000015157836 */ /* 0x000fd80000000000 */
[----:B------:R-:W-:Y:S05]  /*16b0*/  @!P0 BRA `(.L_x_46) ;  /* 0xfffffff4005c8947 */ /* 0x000fea000383ffff */
[----:B------:R-:W-:Y:S05]  /*16c0*/  EXIT ;  /* 0x000000000000794d */ /* 0x000fea0003800000 */
.L_x_47:
        /* <DEDUP_REMOVED lines=11> */
.L_x_93:


//--------------------- .text._Z25q_to_fp16_kv_paged_kernelILi4ELi4EEvPKhPK6__halfPS2_S1_S4_S5_PKiS7_iii --------------------------
	.section	.text._Z25q_to_fp16_kv_paged_kernelILi4ELi4EEvPKhPK6__halfPS2_S1_S4_S5_PKiS7_iii,"ax",@progbits
	.align	128
        .global         _Z25q_to_fp16_kv_paged_kernelILi4ELi4EEvPKhPK6__halfPS2_S1_S4_S5_PKiS7_iii
        .type           _Z25q_to_fp16_kv_paged_kernelILi4ELi4EEvPKhPK6__halfPS2_S1_S4_S5_PKiS7_iii,@function
        .size           _Z25q_to_fp16_kv_paged_kernelILi4ELi4EEvPKhPK6__halfPS2_S1_S4_S5_PKiS7_iii,(.L_x_94 - _Z25q_to_fp16_kv_paged_kernelILi4ELi4EEvPKhPK6__halfPS2_S1_S4_S5_PKiS7_iii)
        .other          _Z25q_to_fp16_kv_paged_kernelILi4ELi4EEvPKhPK6__halfPS2_S1_S4_S5_PKiS7_iii,@"STO_CUDA_ENTRY STV_DEFAULT"
_Z25q_to_fp16_kv_paged_kernelILi4ELi4EEvPKhPK6__halfPS2_S1_S4_S5_PKiS7_iii:
.text._Z25q_to_fp16_kv_paged_kernelILi4ELi4EEvPKhPK6__halfPS2_S1_S4_S5_PKiS7_iii:
        /* <DEDUP_REMOVED lines=8> */
[----:B-1----:R-:W-:-:S05]  /*0080*/  IMAD.WIDE.U32 R4, R7, 0x4, R4 ;  /* 0x0000000407047825 */ /* 0x002fca00078e0004 */
        /* <DEDUP_REMOVED lines=16> */
.L_x_49:
[----:B------:R-:W-:-:S05]  /*0190*/  IMAD R3, R7, UR7, RZ ;  /* 0x0000000707037c24 */ /* 0x000fca000f8e02ff */
[----:B------:R-:W-:Y:S01]  /*01a0*/  LOP3.LUT P0, RZ, R3, 0x1ff, RZ, 0xc0, !PT ;  /* 0x000001ff03ff7812 */ /* 0x000fe2000780c0ff */
[----:B------:R-:W-:Y:S02]  /*01b0*/  IMAD.MOV.U32 R3, RZ, RZ, R7 ;  /* 0x000000ffff037224 */ /* 0x000fe400078e0007 */
[----:B------:R-:W-:-:S10]  /*01c0*/  VIADD R7, R7, 0xffffffff ;  /* 0xffffffff07077836 */ /* 0x000fd40000000000 */
[----:B------:R-:W-:Y:S05]  /*01d0*/  @P0 BRA `(.L_x_49) ;  /* 0xfffffffc00ec0947 */ /* 0x000fea000383ffff */
[----:B------:R-:W-:-:S07]  /*01e0*/  IMAD.MOV.U32 R7, RZ, RZ, R3 ;  /* 0x000000ffff077224 */ /* 0x000fce00078e0003 */
.L_x_50:
[----:B------:R-:W-:-:S05]  /*01f0*/  IMAD R3, R0, UR7, RZ ;  /* 0x0000000700037c24 */ /* 0x000fca000f8e02ff */
[----:B------:R-:W-:Y:S01]  /*0200*/  LOP3.LUT P0, RZ, R3, 0x1ff, RZ, 0xc0, !PT ;  /* 0x000001ff03ff7812 */ /* 0x000fe2000780c0ff */
[----:B------:R-:W-:Y:S02]  /*0210*/  IMAD.MOV.U32 R3, RZ, RZ, R0 ;  /* 0x000000ffff037224 */ /* 0x000fe400078e0000 */
[----:B------:R-:W-:-:S10]  /*0220*/  VIADD R0, R0, 0x1 ;  /* 0x0000000100007836 */ /* 0x000fd40000000000 */
[----:B------:R-:W-:Y:S05]  /*0230*/  @P0 BRA `(.L_x_50) ;  /* 0xfffffffc00ec0947 */ /* 0x000fea000383ffff */
[----:B------:R-:W-:-:S07]  /*0240*/  IMAD.MOV.U32 R0, RZ, RZ, R3 ;  /* 0x000000ffff007224 */ /* 0x000fce00078e0003 */
.L_x_48:
        /* <DEDUP_REMOVED lines=9> */
[----:B------:R-:W4:Y:S01]  /*02e0*/  LDC.64 R12, c[0x0][0x3a0] ;  /* 0x0000e800ff0c7b82 */ /* 0x000f220000000a00 */
[----:B-1----:R-:W-:Y:S01]  /*02f0*/  IMAD.MOV.U32 R14, RZ, RZ, R4 ;  /* 0x000000ffff0e7224 */ /* 0x002fe200078e0004 */
[----:B------:R-:W1:Y:S01]  /*0300*/  S2R R20, SR_CTAID.Y ;  /* 0x0000000000147919 */ /* 0x000e620000002600 */
[----:B------:R-:W5:Y:S01]  /*0310*/  LDCU.64 UR8, c[0x0][0x380] ;  /* 0x00007000ff0877ac */ /* 0x000f620008000a00 */
[----:B--2---:R-:W-:Y:S01]  /*0320*/  IMAD.MOV.U32 R15, RZ, RZ, R5 ;  /* 0x000000ffff0f7224 */ /* 0x004fe200078e0005 */
[----:B------:R-:W-:Y:S02]  /*0330*/  ISETP.NE.AND P0, PT, R6, RZ, PT ;  /* 0x000000ff0600720c */ /* 0x000fe40003f05270 */
[C---:B0-----:R-:W-:Y:S01]  /*0340*/  LOP3.LUT R3, R9.reuse, 0x3fc, RZ, 0xc0, !PT ;  /* 0x000003fc09037812 */ /* 0x041fe200078ec0ff */
[C---:B------:R-:W-:Y:S01]  /*0350*/  IMAD.SHL.U32 R11, R9.reuse, 0x40000000, RZ ;  /* 0x40000000090b7824 */ /* 0x040fe200078e00ff */
[C---:B------:R-:W-:Y:S01]  /*0360*/  LOP3.LUT R10, R9.reuse, 0x1, RZ, 0xc0, !PT ;  /* 0x00000001090a7812 */ /* 0x040fe200078ec0ff */
[----:B------:R-:W-:Y:S01]  /*0370*/  IMAD.SHL.U32 R16, R9, 0x20000000, RZ ;  /* 0x2000000009107824 */ /* 0x000fe200078e00ff */
[----:B---3--:R-:W-:Y:S01]  /*0380*/  IADD3 R2, P1, PT, R3, UR6, RZ ;  /* 0x0000000603027c10 */ /* 0x008fe2000ff3e0ff */
[----:B------:R-:W-:Y:S01]  /*0390*/  IMAD.SHL.U32 R17, R9, 0x10000000, RZ ;  /* 0x1000000009117824 */ /* 0x000fe200078e00ff */
[----:B-----5:R-:W-:Y:S01]  /*03a0*/  IADD3 R3, P2, PT, R3, UR8, RZ ;  /* 0x0000000803037c10 */ /* 0x020fe2000ff5e0ff */
[C---:B------:R-:W-:Y:S01]  /*03b0*/  IMAD.SHL.U32 R18, R9.reuse, 0x8000000, RZ ;  /* 0x0800000009127824 */ /* 0x040fe200078e00ff */
[----:B------:R-:W-:Y:S01]  /*03c0*/  SHF.R.S32.HI R11, RZ, 0x1f, R11 ;  /* 0x0000001fff0b7819 */ /* 0x000fe2000001140b */
[C---:B------:R-:W-:Y:S01]  /*03d0*/  IMAD.SHL.U32 R8, R9.reuse, 0x8, RZ ;  /* 0x0000000809087824 */ /* 0x040fe200078e00ff */
[----:B------:R-:W-:Y:S01]  /*03e0*/  SHF.R.S32.HI R16, RZ, 0x1f, R16 ;  /* 0x0000001fff107819 */ /* 0x000fe20000011410 */
[----:B------:R-:W-:Y:S01]  /*03f0*/  IMAD.MOV R10, RZ, RZ, -R10 ;  /* 0x000000ffff0a7224 */ /* 0x000fe200078e0a0a */
[----:B------:R-:W-:Y:S01]  /*0400*/  SHF.R.S32.HI R17, RZ, 0x1f, R17 ;  /* 0x0000001fff117819 */ /* 0x000fe20000011411 */
[----:B------:R-:W-:Y:S01]  /*0410*/  IMAD.WIDE.U32 R14, R9, 0x4, R14 ;  /* 0x00000004090e7825 */ /* 0x000fe200078e000e */
[----:B------:R-:W-:-:S02]  /*0420*/  SHF.R.S32.HI R18, RZ, 0x1f, R18 ;  /* 0x0000001fff127819 */ /* 0x000fc40000011412 */
[----:B------:R-:W-:Y:S01]  /*0430*/  LOP3.LUT R8, R8, 0x18, RZ, 0xc0, !PT ;  /* 0x0000001808087812 */ /* 0x000fe200078ec0ff */
[----:B------:R-:W-:Y:S01]  /*0440*/  IMAD.X R4, RZ, RZ, UR7, P1 ;  /* 0x00000007ff047e24 */ /* 0x000fe200088e06ff */
[----:B------:R-:W-:Y:S01]  /*0450*/  SHF.R.U32.HI R6, RZ, 0x4, R9 ;  /* 0x00000004ff067819 */ /* 0x000fe20000011609 */
[----:B------:R-:W-:Y:S01]  /*0460*/  IMAD.X R5, RZ, RZ, UR9, P2 ;  /* 0x00000009ff057e24 */ /* 0x000fe200090e06ff */
[----:B------:R-:W-:Y:S01]  /*0470*/  LOP3.LUT R10, R10, 0x80008000, RZ, 0xc0, !PT ;  /* 0x800080000a0a7812 */ /* 0x000fe200078ec0ff */
[----:B-1----:R-:W-:Y:S01]  /*0480*/  IMAD R9, R20, 0x200, R7 ;  /* 0x0000020014097824 */ /* 0x002fe200078e0207 */
[----:B------:R-:W-:Y:S02]  /*0490*/  LOP3.LUT R11, R11, 0x80008000, RZ, 0xc0, !PT ;  /* 0x800080000b0b7812 */ /* 0x000fe400078ec0ff */
[----:B------:R-:W-:Y:S02]  /*04a0*/  LOP3.LUT R22, R16, 0x80008000, RZ, 0xc0, !PT ;  /* 0x8000800010167812 */ /* 0x000fe400078ec0ff */
[----:B------:R-:W-:-:S02]  /*04b0*/  LOP3.LUT R23, R17, 0x80008000, RZ, 0xc0, !PT ;  /* 0x8000800011177812 */ /* 0x000fc400078ec0ff */
[----:B------:R-:W-:Y:S02]  /*04c0*/  LOP3.LUT R24, R18, 0x80008000, RZ, 0xc0, !PT ;  /* 0x8000800012187812 */ /* 0x000fe400078ec0ff */
[----:B----4-:R-:W-:-:S07]  /*04d0*/  LOP3.LUT R25, R8, 0x4, RZ, 0xfc, !PT ;  /* 0x0000000408197812 */ /* 0x010fce00078efcff */
.L_x_53:
[----:B------:R-:W-:Y:S01]  /*04e0*/  ISETP.GE.AND P2, PT, R9, R0, PT ;  /* 0x000000000900720c */ /* 0x000fe20003f46270 */
[----:B------:R-:W-:-:S05]  /*04f0*/  VIADD R7, R7, 0x20000 ;  /* 0x0002000007077836 */ /* 0x000fca0000000000 */
[----:B------:R-:W-:-:S07]  /*0500*/  ISETP.GE.AND P1, PT, R7, R0, PT ;  /* 0x000000000700720c */ /* 0x000fce0003f26270 */
[----:B01----:R-:W-:Y:S06]  /*0510*/  @P2 BRA `(.L_x_51) ;  /* 0x0000000400382947 */ /* 0x003fec0003800000 */
[----:B------:R-:W-:Y:S01]  /*0520*/  IMAD.WIDE R16, R9, 0x2, R14 ;  /* 0x0000000209107825 */ /* 0x000fe200078e020e */
[----:B------:R-:W-:Y:S06]  /*0530*/  @!P0 BRA `(.L_x_52) ;  /* 0x0000000000988947 */ /* 0x000fec0003800000 */
[----:B------:R-:W-:-:S04]  /*0540*/  LEA.HI R18, R9, R9, RZ, 0x1 ;  /* 0x0000000909127211 */ /* 0x000fc800078f08ff */
[----:B------:R-:W-:-:S04]  /*0550*/  SHF.R.S32.HI R19, RZ, 0x1, R18 ;  /* 0x00000001ff137819 */ /* 0x000fc80000011412 */
[----:B------:R-:W-:-:S04]  /*0560*/  IADD3 R18, P2, PT, R19, R2, RZ ;  /* 0x0000000213127210 */ /* 0x000fc80007f5e0ff */
[----:B------:R-:W-:-:S05]  /*0570*/  LEA.HI.X.SX32 R19, R19, R4, 0x1, P2 ;  /* 0x0000000413137211 */ /* 0x000fca00010f0eff */
[----:B------:R-:W2:Y:S01]  /*0580*/  LDG.E.CONSTANT R18, desc[UR4][R18.64] ;  /* 0x0000000412127981 */ /* 0x000ea2000c1e9900 */
[----:B------:R-:W-:-:S04]  /*0590*/  SHF.R.S32.HI R20, RZ, 0x1f, R9 ;  /* 0x0000001fff147819 */ /* 0x000fc80000011409 */
[----:B------:R-:W-:-:S04]  /*05a0*/  LEA.HI R21, R20, R9, RZ, 0x5 ;  /* 0x0000000914157211 */ /* 0x000fc800078f28ff */
[----:B------:R-:W-:-:S05]  /*05b0*/  LEA.HI.SX32 R21, R21, R6, 0x1b ;  /* 0x0000000615157211 */ /* 0x000fca00078fdaff */
[----:B------:R-:W-:-:S06]  /*05c0*/  IMAD.WIDE R20, R21, 0x2, R12 ;  /* 0x0000000215147825 */ /* 0x000fcc00078e020c */
        /* <DEDUP_REMOVED lines=29> */
.L_x_52:
[----:B------:R-:W-:-:S04]  /*07a0*/  LEA.HI R18, R9, R9, RZ, 0x1 ;  /* 0x0000000909127211 */ /* 0x000fc800078f08ff */
[----:B------:R-:W-:-:S04]  /*07b0*/  SHF.R.S32.HI R20, RZ, 0x1, R18 ;  /* 0x00000001ff147819 */ /* 0x000fc80000011412 */
[----:B------:R-:W-:-:S04]  /*07c0*/  IADD3 R18, P2, PT, R20, R3, RZ ;  /* 0x0000000314127210 */ /* 0x000fc80007f5e0ff */
[----:B------:R-:W-:Y:S02]  /*07d0*/  LEA.HI.X.SX32 R19, R20, R5, 0x1, P2 ;  /* 0x0000000514137211 */ /* 0x000fe400010f0eff */
[----:B------:R-:W0:Y:S03]  /*07e0*/  LDC.64 R20, c[0x0][0x388] ;  /* 0x0000e200ff147b82 */ /* 0x000e260000000a00 */
        /* <DEDUP_REMOVED lines=33> */
.L_x_51:
[----:B------:R-:W-:Y:S01]  /*0a00*/  VIADD R9, R9, 0x20000 ;  /* 0x0002000009097836 */ /* 0x000fe20000000000 */
[----:B------:R-:W-:Y:S06]  /*0a10*/  @!P1 BRA `(.L_x_53) ;  /* 0xfffffff800b09947 */ /* 0x000fec000383ffff */
[----:B------:R-:W-:Y:S05]  /*0a20*/  EXIT ;  /* 0x000000000000794d */ /* 0x000fea0003800000 */
.L_x_54:
        /* <DEDUP_REMOVED lines=13> */
.L_x_94:


//--------------------- .text._Z19fp16_to_q_kv_kernelILi8ELi8EEvPK6__halfPhPS0_S2_S3_S4_iii --------------------------
	.section	.text._Z19fp16_to_q_kv_kernelILi8ELi8EEvPK6__halfPhPS0_S2_S3_S4_iii,"ax",@progbits
	.align	128
        .global         _Z19fp16_to_q_kv_kernelILi8ELi8EEvPK6__halfPhPS0_S2_S3_S4_iii
        .type           _Z19fp16_to_q_kv_kernelILi8ELi8EEvPK6__halfPhPS0_S2_S3_S4_iii,@function
        .size           _Z19fp16_to_q_kv_kernelILi8ELi8EEvPK6__halfPhPS0_S2_S3_S4_iii,(.L_x_95 - _Z19fp16_to_q_kv_kernelILi8ELi8EEvPK6__halfPhPS0_S2_S3_S4_iii)
        .other          _Z19fp16_to_q_kv_kernelILi8ELi8EEvPK6__halfPhPS0_S2_S3_S4_iii,@"STO_CUDA_ENTRY STV_DEFAULT"
_Z19fp16_to_q_kv_kernelILi8ELi8EEvPK6__halfPhPS0_S2_S3_S4_iii:
.text._Z19fp16_to_q_kv_kernelILi8ELi8EEvPK6__halfPhPS0_S2_S3_S4_iii:
[----:B------:R-:W-:Y:S08]  /*0000*/  LDC R1, c[0x0][0x37c] ;  /* 0x0000df00ff017b82 */ /* 0x000ff00000000800 */
[----:B------:R-:W0:Y:S01]  /*0010*/  S2UR UR4, SR_CTAID.Z ;  /* 0x00000000000479c3 */ /* 0x000e220000002700 */
[----:B------:R-:W1:Y:S01]  /*0020*/  S2R R2, SR_CTAID.X ;  /* 0x0000000000027919 */ /* 0x000e620000002500 */
[----:B------:R-:W2:Y:S01]  /*0030*/  LDCU.64 UR8, c[0x0][0x398] ;  /* 0x00007300ff0877ac */ /* 0x000ea20008000a00 */
[----:B------:R-:W3:Y:S01]  /*0040*/  S2R R3, SR_CTAID.Y ;  /* 0x0000000000037919 */ /* 0x000ee20000002600 */
[----:B------:R-:W4:Y:S04]  /*0050*/  LDCU.64 UR6, c[0x0][0x358] ;  /* 0x00006b00ff0677ac */ /* 0x000f280008000a00 */
[----:B------:R-:W1:Y:S01]  /*0060*/  LDC R5, c[0x0][0x3b4] ;  /* 0x0000ed00ff057b82 */ /* 0x000e620000000800 */
[----:B------:R-:W1:Y:S07]  /*0070*/  S2R R0, SR_TID.X ;  /* 0x0000000000007919 */ /* 0x000e6e0000002100 */
[----:B------:R-:W3:Y:S01]  /*0080*/  LDC R6, c[0x0][0x3b8] ;  /* 0x0000ee00ff067b82 */ /* 0x000ee20000000800 */
[----:B0-----:R-:W-:-:S04]  /*0090*/  ULOP3.LUT UR4, UR4, 0x1, URZ, 0xc0, !UPT ;  /* 0x0000000104047892 */ /* 0x001fc8000f8ec0ff */
[----:B------:R-:W-:Y:S01]  /*00a0*/  UISETP.NE.U32.AND UP0, UPT, UR4, 0x1, UPT ;  /* 0x000000010400788c */ /* 0x000fe2000bf05070 */
[----:B-1----:R-:W-:-:S10]  /*00b0*/  IMAD R2, R2, 0x200, R5 ;  /* 0x0000020002027824 */ /* 0x002fd400078e0205 */
[----:B--2---:R-:W0:Y:S01]  /*00c0*/  @UP0 LDCU UR8, c[0x0][0x380] ;  /* 0x00007000ff0807ac */ /* 0x004e220008000800 */
[----:B---3--:R-:W-:Y:S01]  /*00d0*/  IMAD R2, R3, R6, R2 ;  /* 0x0000000603027224 */ /* 0x008fe200078e0202 */
[----:B------:R-:W1:Y:S01]  /*00e0*/  @UP0 LDCU UR9, c[0x0][0x384] ;  /* 0x00007080ff0907ac */ /* 0x000e620008000800 */
[----:B0-----:R-:W-:Y:S02]  /*00f0*/  IMAD.U32 R4, RZ, RZ, UR8 ;  /* 0x00000008ff047e24 */ /* 0x001fe4000f8e00ff */
[----:B-1----:R-:W-:Y:S01]  /*0100*/  IMAD.U32 R5, RZ, RZ, UR9 ;  /* 0x00000009ff057e24 */ /* 0x002fe2000f8e00ff */
[----:B----4-:R-:W-:Y:S06]  /*0110*/  BRA.U UP0, `(.L_x_55) ;  /* 0x0000000500d87547 */ /* 0x010fec000b800000 */
[----:B------:R-:W-:-:S04]  /*0120*/  IMAD.WIDE R4, R2, 0x2, R4 ;  /* 0x0000000202047825 */ /* 0x000fc800078e0204 */
[----:B------:R-:W-:-:S06]  /*0130*/  IMAD.WIDE.U32 R4, R0, 0x4, R4 ;  /* 0x0000000400047825 */ /* 0x000fcc00078e0004 */
[----:B------:R-:W2:Y:S01]  /*0140*/  LDG.E.CONSTANT R4, desc[UR6][R4.64] ;  /* 0x0000000604047981 */ /* 0x000ea2000c1e9900 */
[C---:B------:R-:W-:Y:S01]  /*0150*/  LOP3.LUT R3, R0.reuse, 0x1, RZ, 0xc0, !PT ;  /* 0x0000000100037812 */ /* 0x040fe200078ec0ff */
[----:B------:R-:W-:-:S04]  /*0160*/  IMAD.SHL.U32 R8, R0, 0x40000000, RZ ;  /* 0x4000000000087824 */ /* 0x000fc800078e00ff */
[----:B------:R-:W-:Y:S01]  /*0170*/  IMAD.MOV R7, RZ, RZ, -R3 ;  /* 0x000000ffff077224 */ /* 0x000fe200078e0a03 */
[----:B------:R-:W-:Y:S01]  /*0180*/  SHF.R.S32.HI R9, RZ, 0x1f, R8 ;  /* 0x0000001fff097819 */ /* 0x000fe20000011408 */
[----:B--2---:R0:W1:Y:S03]  /*0190*/  SHFL.BFLY PT, R6, R4, 0x1, 0x1f ;  /* 0x0c201f0004067f89 */ /* 0x00406600000e0000 */
        /* <DEDUP_REMOVED lines=19> */
[----:B0-----:R-:W-:-:S05]  /*02d0*/  HFMA2 R6, R7, 1, 1, R6 ;  /* 0x3c003c0007067831 */ /* 0x001fca0000000006 */
[----:B------:R-:W-:Y:S01]  /*02e0*/  HMNMX2 R7, |R6|.H0_H0, |R6|.H1_H1, !PT ;  /* 0x7000000606077240 */ /* 0x000fe20007800a00 */
[----:B------:R-:W-:-:S04]  /*02f0*/  HADD2.F32 R11, -RZ, R6.H1_H1 ;  /* 0x30000006ff0b7230 */ /* 0x000fc80000004100 */
[----:B------:R-:W0:Y:S02]  /*0300*/  SHFL.BFLY PT, R4, R7, 0x8, 0x1f ;  /* 0x0d001f0007047f89 */ /* 0x000e2400000e0000 */
[----:B0-----:R-:W-:-:S05]  /*0310*/  HMNMX2 R4, R7.H0_H0, R4.H0_H0, !PT ;  /* 0x2000000407047240 */ /* 0x001fca0007800800 */
[----:B------:R-:W0:Y:S02]  /*0320*/  SHFL.BFLY PT, R9, R4, 0x4, 0x1f ;  /* 0x0c801f0004097f89 */ /* 0x000e2400000e0000 */
[----:B0-----:R-:W-:-:S05]  /*0330*/  HMNMX2 R9, R4.H0_H0, R9.H0_H0, !PT ;  /* 0x2000000904097240 */ /* 0x001fca0007800800 */
[----:B------:R-:W0:Y:S02]  /*0340*/  SHFL.BFLY PT, R8, R9, 0x2, 0x1f ;  /* 0x0c401f0009087f89 */ /* 0x000e2400000e0000 */
[----:B0-----:R-:W-:-:S05]  /*0350*/  HMNMX2 R8, R9.H0_H0, R8.H0_H0, !PT ;  /* 0x2000000809087240 */ /* 0x001fca0007800800 */
[----:B------:R-:W0:Y:S02]  /*0360*/  SHFL.BFLY PT, R5, R8, 0x1, 0x1f ;  /* 0x0c201f0008057f89 */ /* 0x000e2400000e0000 */
[----:B0-----:R-:W-:Y:S01]  /*0370*/  HMNMX2 R4, R8.H0_H0, R5.H0_H0, !PT ;  /* 0x2000000508047240 */ /* 0x001fe20007800800 */
[----:B------:R-:W-:-:S04]  /*0380*/  HADD2.F32 R5, -RZ, R6.H0_H0 ;  /* 0x20000006ff057230 */ /* 0x000fc80000004100 */
[----:B------:R-:W-:-:S04]  /*0390*/  HADD2.F32 R10, -RZ, R4.H0_H0 ;  /* 0x20000004ff0a7230 */ /* 0x000fc80000004100 */
[----:B------:R-:W0:Y:S02]  /*03a0*/  MUFU.RCP R12, R10 ;  /* 0x0000000a000c7308 */ /* 0x000e240000001000 */
[----:B0-----:R-:W-:Y:S01]  /*03b0*/  FMUL.FTZ R7, R5, R12 ;  /* 0x0000000c05077220 */ /* 0x001fe20000410000 */
[----:B------:R-:W-:-:S04]  /*03c0*/  FMUL.FTZ R14, R12, R11 ;  /* 0x0000000b0c0e7220 */ /* 0x000fc80000410000 */
[----:B------:R-:W-:Y:S02]  /*03d0*/  F2FP.F16.F32.PACK_AB R6, RZ, R7 ;  /* 0x00000007ff06723e */ /* 0x000fe400000000ff */
[----:B------:R-:W-:-:S03]  /*03e0*/  F2FP.F16.F32.PACK_AB R9, RZ, R14 ;  /* 0x0000000eff09723e */ /* 0x000fc600000000ff */
[C---:B------:R-:W-:Y:S02]  /*03f0*/  HSETP2.GEU.AND P3, PT, |R6|.reuse.H0_H0, 8.523464202880859375e-06, 8.523464202880859375e-06, PT ;  /* 0x008f008f06007434 */ /* 0x040fe40003f6ea00 */
[----:B------:R-:W-:Y:S02]  /*0400*/  HSETP2.GT.AND P2, PT, |R6|.H0_H0, RZ.H0_H0, PT ;  /* 0x200000ff06007234 */ /* 0x000fe40003f44a00 */
[C---:B------:R-:W-:Y:S02]  /*0410*/  HSETP2.GEU.AND P0, PT, |R9|.reuse.H0_H0, 8.523464202880859375e-06, 8.523464202880859375e-06, PT ;  /* 0x008f008f09007434 */ /* 0x040fe40003f0ea00 */
[----:B------:R-:W-:Y:S02]  /*0420*/  HSETP2.GT.AND P1, PT, |R9|.H0_H0, RZ.H0_H0, PT ;  /* 0x200000ff09007234 */ /* 0x000fe40003f24a00 */
[----:B------:R-:W-:-:S03]  /*0430*/  PLOP3.LUT P2, PT, P3, P2, PT, 0xf2, 0x2f ;  /* 0x00000000002f781c */ /* 0x000fc60001f45e72 */
[----:B------:R-:W-:Y:S02]  /*0440*/  PLOP3.LUT P0, PT, P0, P1, PT, 0xf2, 0x2f ;  /* 0x00000000002f781c */ /* 0x000fe40000703e72 */
[----:B------:R-:W-:-:S08]  /*0450*/  ISETP.NE.AND P1, PT, R3, RZ, PT ;  /* 0x000000ff0300720c */ /* 0x000fd00003f25270 */
[----:B------:R-:W-:-:S03]  /*0460*/  @!P2 FFMA.FTZ R5, -R10, R7, R5 ;  /* 0x000000070a05a223 */ /* 0x000fc60000010105 */
[----:B------:R-:W-:Y:S01]  /*0470*/  @!P0 FFMA.FTZ R11, -R10, R14, R11 ;  /* 0x0000000e0a0b8223 */ /* 0x000fe2000001010b */
[C---:B------:R-:W-:Y:S01]  /*0480*/  @!P2 FFMA.FTZ R5, R12.reuse, R5, R7 ;  /* 0x000000050c05a223 */ /* 0x040fe20000010007 */
[----:B------:R-:W-:Y:S01]  /*0490*/  IMAD.MOV.U32 R7, RZ, RZ, 0x5800 ;  /* 0x00005800ff077424 */ /* 0x000fe200078e00ff */
[----:B------:R-:W0:Y:S01]  /*04a0*/  @!P1 S2R R10, SR_CgaCtaId ;  /* 0x00000000000a9919 */ /* 0x000e220000008800 */
[----:B------:R-:W-:Y:S01]  /*04b0*/  @!P0 FFMA.FTZ R11, R12, R11, R14 ;  /* 0x0000000b0c0b8223 */ /* 0x000fe2000001000e */
[----:B------:R-:W-:Y:S01]  /*04c0*/  IMAD.MOV.U32 R12, RZ, RZ, 0x55555555 ;  /* 0x55555555ff0c7424 */ /* 0x000fe200078e00ff */
[----:B------:R-:W-:Y:S02]  /*04d0*/  @!P2 F2FP.F16.F32.PACK_AB R6, RZ, R5 ;  /* 0x00000005ff06a23e */ /* 0x000fe400000000ff */
[----:B------:R-:W-:Y:S02]  /*04e0*/  PRMT R5, R7, 0x7610, R5 ;  /* 0x0000761007057816 */ /* 0x000fe40000000005 */
[----:B------:R-:W-:-:S02]  /*04f0*/  @!P0 F2FP.F16.F32.PACK_AB R9, RZ, R11 ;  /* 0x0000000bff09823e */ /* 0x000fc400000000ff */
[----:B------:R-:W-:Y:S02]  /*0500*/  LOP3.LUT P0, RZ, R0, 0xf, RZ, 0xc0, !PT ;  /* 0x0000000f00ff7812 */ /* 0x000fe4000780c0ff */
[----:B------:R-:W-:Y:S02]  /*0510*/  PRMT R6, R6, 0x5410, R9 ;  /* 0x0000541006067816 */ /* 0x000fe40000000009 */
[----:B------:R-:W-:-:S03]  /*0520*/  ISETP.GT.U32.AND P2, PT, R0, 0x1f, PT ;  /* 0x0000001f0000780c */ /* 0x000fc60003f44070 */
[----:B------:R-:W-:-:S04]  /*0530*/  HFMA2 R5, R6, R5.H0_H0, 128, 128 ;  /* 0x5800580006057431 */ /* 0x000fc80000040005 */
[----:B------:R-:W1:Y:S02]  /*0540*/  F2I.F16.NTZ R7, R5.H1 ;  /* 0x1000000500077305 */ /* 0x000e640000103100 */
[----:B------:R-:W2:Y:S01]  /*0550*/  @!P0 S2R R9, SR_CgaCtaId ;  /* 0x0000000000098919 */ /* 0x000ea20000008800 */
[----:B------:R-:W-:Y:S01]  /*0560*/  @!P0 MOV R8, 0x400 ;  /* 0x0000040000088802 */ /* 0x000fe20000000f00 */
[----:B------:R-:W-:-:S04]  /*0570*/  @!P0 HMUL2 R4, R4.H0_H0, 0.0078125, 0.0078125 ;  /* 0x2000200004048832 */ /* 0x000fc80000000800 */
[----:B------:R-:W3:Y:S01]  /*0580*/  F2I.F16.NTZ R6, R5 ;  /* 0x0000000500067305 */ /* 0x000ee20000103100 */
[----:B------:R-:W-:Y:S01]  /*0590*/  @!P0 VIADD R8, R8, 0x200 ;  /* 0x0000020008088836 */ /* 0x000fe20000000000 */
[----:B-1----:R-:W-:-:S04]  /*05a0*/  I2FP.F32.S32 R7, R7 ;  /* 0x0000000700077245 */ /* 0x002fc80000201400 */
[----:B------:R-:W-:Y:S02]  /*05b0*/  FMNMX.FTZ R7, R7, 255, PT ;  /* 0x437f000007077809 */ /* 0x000fe40003810000 */
[----:B---3--:R-:W-:Y:S02]  /*05c0*/  I2FP.F32.S32 R6, R6 ;  /* 0x0000000600067245 */ /* 0x008fe40000201400 */
[----:B------:R-:W-:Y:S02]  /*05d0*/  FMNMX.FTZ R7, RZ, R7, !PT ;  /* 0x00000007ff077209 */ /* 0x000fe40007810000 */
[----:B------:R-:W-:-:S04]  /*05e0*/  FMNMX.FTZ R6, R6, 255, PT ;  /* 0x437f000006067809 */ /* 0x000fc80003810000 */
[----:B------:R-:W-:Y:S01]  /*05f0*/  FMNMX.FTZ R6, RZ, R6, !PT ;  /* 0x00000006ff067209 */ /* 0x000fe20007810000 */
[----:B------:R-:W1:Y:S08]  /*0600*/  F2I.FTZ.TRUNC.NTZ R7, R7 ;  /* 0x0000000700077305 */ /* 0x000e70000021f100 */
[----:B------:R-:W3:Y:S01]  /*0610*/  F2I.FTZ.TRUNC.NTZ R6, R6 ;  /* 0x0000000600067305 */ /* 0x000ee2000021f100 */
[----:B-1----:R-:W-:Y:S01]  /*0620*/  IMAD.SHL.U32 R3, R7, 0x100, RZ ;  /* 0x0000010007037824 */ /* 0x002fe200078e00ff */
[----:B------:R-:W-:-:S04]  /*0630*/  @!P1 MOV R7, 0x400 ;  /* 0x0000040000079802 */ /* 0x000fc80000000f00 */
[----:B0-----:R-:W-:Y:S02]  /*0640*/  @!P1 LEA R7, R10, R7, 0x18 ;  /* 0x000000070a079211 */ /* 0x001fe400078ec0ff */
[----:B---3--:R-:W-:-:S03]  /*0650*/  LOP3.LUT R3, R3, R6, RZ, 0xfc, !PT ;  /* 0x0000000603037212 */ /* 0x008fc600078efcff */
[----:B------:R-:W-:Y:S02]  /*0660*/  @!P1 IMAD R7, R0, 0x2, R7 ;  /* 0x0000000200079824 */ /* 0x000fe400078e0207 */
[----:B------:R-:W0:Y:S02]  /*0670*/  SHFL.DOWN PT, R5, R3, 0x1, 0x1f ;  /* 0x08201f0003057f89 */ /* 0x000e2400000e0000 */
[----:B0-----:R-:W-:Y:S01]  /*0680*/  IMAD.U32 R6, R5, 0x10000, RZ ;  /* 0x0001000005067824 */ /* 0x001fe200078e00ff */
[----:B--2---:R-:W-:-:S04]  /*0690*/  @!P0 LEA R5, R9, R8, 0x18 ;  /* 0x0000000809058211 */ /* 0x004fc800078ec0ff */
[----:B------:R-:W-:Y:S02]  /*06a0*/  LOP3.LUT R6, R3, R6, RZ, 0xfc, !PT ;  /* 0x0000000603067212 */ /* 0x000fe400078efcff */
[----:B------:R-:W-:-:S03]  /*06b0*/  @!P0 LEA.HI R5, R0, R5, RZ, 0x1d ;  /* 0x0000000500058211 */ /* 0x000fc600078fe8ff */
[----:B------:R0:W-:Y:S04]  /*06c0*/  @!P1 STS [R7], R6 ;  /* 0x0000000607009388 */ /* 0x0001e80000000800 */
[----:B------:R0:W-:Y:S01]  /*06d0*/  @!P0 STS.U16 [R5], R4 ;  /* 0x0000000405008388 */ /* 0x0001e20000000400 */
[----:B------:R-:W-:Y:S06]  /*06e0*/  BAR.SYNC.DEFER_BLOCKING 0x0 ;  /* 0x0000000000007b1d */ /* 0x000fec0000010000 */
[----:B------:R-:W-:Y:S05]  /*06f0*/  @P2 EXIT ;  /* 0x000000000000294d */ /* 0x000fea0003800000 */
[----:B------:R-:W1:Y:S01]  /*0700*/  S2UR UR8, SR_CgaCtaId ;  /* 0x00000000000879c3 */ /* 0x000e620000008800 */
[----:B------:R-:W-:-:S07]  /*0710*/  UMOV UR5, 0x400 ;  /* 0x0000040000057882 */ /* 0x000fce0000000000 */
[----:B0-----:R-:W0:Y:S01]  /*0720*/  LDC.64 R4, c[0x0][0x3a0] ;  /* 0x0000e800ff047b82 */ /* 0x001e220000000a00 */
[----:B-1----:R-:W-:-:S06]  /*0730*/  ULEA UR4, UR8, UR5, 0x18 ;  /* 0x0000000508047291 */ /* 0x002fcc000f8ec0ff */
[----:B------:R-:W-:Y:S02]  /*0740*/  LEA R3, R0, UR4, 0x4 ;  /* 0x0000000400037c11 */ /* 0x000fe4000f8e20ff */
[----:B0-----:R-:W-:-:S03]  /*0750*/  IADD3 R4, P0, PT, R2, R4, RZ ;  /* 0x0000000402047210 */ /* 0x001fc60007f1e0ff */
[----:B------:R-:W0:Y:S01]  /*0760*/  LDS.128 R8, [R3] ;  /* 0x0000000003087984 */ /* 0x000e220000000c00 */
[----:B------:R-:W-:Y:S02]  /*0770*/  LEA.HI.X.SX32 R5, R2, R5, 0x1, P0 ;  /* 0x0000000502057211 */ /* 0x000fe400000f0eff */
[C---:B------:R-:W-:Y:S01]  /*0780*/  ISETP.GT.U32.AND P0, PT, R0.reuse, 0x1, PT ;  /* 0x000000010000780c */ /* 0x040fe20003f04070 */
[----:B------:R-:W-:-:S05]  /*0790*/  IMAD.WIDE.U32 R4, R0, 0x10, R4 ;  /* 0x0000001000047825 */ /* 0x000fca00078e0004 */
[----:B0-----:R0:W-:Y:S07]  /*07a0*/  STG.E.128.STRONG.SM desc[UR6][R4.64], R8 ;  /* 0x0000000804007986 */ /* 0x0011ee000c10bd06 */
[----:B------:R-:W-:Y:S05]  /*07b0*/  @P0 EXIT ;  /* 0x000000000000094d */ /* 0x000fea0003800000 */
[----:B------:R-:W-:Y:S01]  /*07c0*/  UIADD3 UR4, UPT, UPT, UR5, 0x200, URZ ;  /* 0x0000020005047890 */ /* 0x000fe2000fffe0ff */
[----:B0-----:R-:W0:Y:S01]  /*07d0*/  LDC.64 R8, c[0x0][0x3a8] ;  /* 0x0000ea00ff087b82 */ /* 0x001e220000000a00 */
[----:B------:R-:W-:Y:S02]  /*07e0*/  SHF.R.S32.HI R3, RZ, 0x1f, R2 ;  /* 0x0000001fff037819 */ /* 0x000fe40000011402 */
[----:B------:R-:W-:Y:S02]  /*07f0*/  ULEA UR4, UR8, UR4, 0x18 ;  /* 0x0000000408047291 */ /* 0x000fe4000f8ec0ff */
[----:B------:R-:W-:-:S04]  /*0800*/  LEA.HI R3, R3, R2, RZ, 0x5 ;  /* 0x0000000203037211 */ /* 0x000fc800078f28ff */
[----:B------:R-:W-:Y:S02]  /*0810*/  LEA R4, R0, UR4, 0x4 ;  /* 0x0000000400047c11 */ /* 0x000fe4000f8e20ff */
[----:B------:R-:W-:-:S04]  /*0820*/  SHF.R.S32.HI R3, RZ, 0x5, R3 ;  /* 0x00000005ff037819 */ /* 0x000fc80000011403 */
[----:B------:R-:W1:Y:S01]  /*0830*/  LDS.128 R4, [R4] ;  /* 0x0000000004047984 */ /* 0x000e620000000c00 */
[----:B0-----:R-:W-:-:S04]  /*0840*/  IMAD.WIDE R2, R3, 0x2, R8 ;  /* 0x0000000203027825 */ /* 0x001fc800078e0208 */
[----:B------:R-:W-:-:S05]  /*0850*/  IMAD.WIDE.U32 R2, R0, 0x10, R2 ;  /* 0x0000001000027825 */ /* 0x000fca00078e0002 */
[----:B-1----:R-:W-:Y:S01]  /*0860*/  STG.E.128.STRONG.SM desc[UR6][R2.64], R4 ;  /* 0x0000000402007986 */ /* 0x002fe2000c10bd06 */
[----:B------:R-:W-:Y:S05]  /*0870*/  EXIT ;  /* 0x000000000000794d */ /* 0x000fea0003800000 */
.L_x_55:
[----:B------:R-:W-:-:S04]  /*0880*/  IMAD.WIDE R4, R2, 0x2, R4 ;  /* 0x0000000202047825 */ /* 0x000fc800078e0204 */
[----:B------:R-:W-:-:S06]  /*0890*/  IMAD.WIDE.U32 R4, R0, 0x4, R4 ;  /* 0x0000000400047825 */ /* 0x000fcc00078e0004 */
[----:B------:R-:W2:Y:S01]  /*08a0*/  LDG.E.CONSTANT R5, desc[UR6][R4.64] ;  /* 0x0000000604057981 */ /* 0x000ea2000c1e9900 */
[----:B------:R-:W-:-:S05]  /*08b0*/  LOP3.LUT R3, R0, 0x1, RZ, 0xc0, !PT ;  /* 0x0000000100037812 */ /* 0x000fca00078ec0ff */
[----:B------:R-:W-:Y:S01]  /*08c0*/  IMAD.MOV R8, RZ, RZ, -R3 ;  /* 0x000000ffff087224 */ /* 0x000fe200078e0a03 */
[----:B--2---:R0:W1:Y:S04]  /*08d0*/  SHFL.BFLY PT, R6, R5, 0x1, 0x1f ;  /* 0x0c201f0005067f89 */ /* 0x00406800000e0000 */
[----:B------:R-:W-:Y:S01]  /*08e0*/  LOP3.LUT R7, R5, 0x80008000, R8, 0x78, !PT ;  /* 0x8000800005077812 */ /* 0x000fe200078e7808 */
[----:B------:R-:W-:-:S05]  /*08f0*/  IMAD.SHL.U32 R8, R0, 0x40000000, RZ ;  /* 0x4000000000087824 */ /* 0x000fca00078e00ff */
[----:B------:R-:W-:Y:S01]  /*0900*/  SHF.R.S32.HI R9, RZ, 0x1f, R8 ;  /* 0x0000001fff097819 */ /* 0x000fe20000011408 */
[----:B0-----:R-:W-:Y:S02]  /*0910*/  IMAD.SHL.U32 R5, R0, 0x20000000, RZ ;  /* 0x2000000000057824 */ /* 0x001fe400078e00ff */
[----:B-1----:R-:W-:-:S05]  /*0920*/  HFMA2 R6, R7, 1, 1, R6 ;  /* 0x3c003c0007067831 */ /* 0x002fca0000000006 */
[----:B------:R0:W1:Y:S01]  /*0930*/  SHFL.BFLY PT, R7, R6, 0x2, 0x1f ;  /* 0x0c401f0006077f89 */ /* 0x00006200000e0000 */
[----:B------:R-:W-:Y:S01]  /*0940*/  LOP3.LUT R8, R6, 0x80008000, R9, 0x78, !PT ;  /* 0x8000800006087812 */ /* 0x000fe200078e7809 */
[----:B0-----:R-:W-:-:S05]  /*0950*/  IMAD.SHL.U32 R6, R0, 0x10000000, RZ ;  /* 0x1000000000067824 */ /* 0x001fca00078e00ff */
[----:B------:R-:W-:Y:S01]  /*0960*/  SHF.R.S32.HI R9, RZ, 0x1f, R6 ;  /* 0x0000001fff097819 */ /* 0x000fe20000011406 */
[----:B-1----:R-:W-:Y:S01]  /*0970*/  HADD2 R7, R8, R7 ;  /* 0x0000000708077230 */ /* 0x002fe20000000000 */
[----:B------:R-:W-:-:S04]  /*0980*/  SHF.R.S32.HI R8, RZ, 0x1f, R5 ;  /* 0x0000001fff087819 */ /* 0x000fc80000011405 */
        /* <DEDUP_REMOVED lines=21> */
[----:B------:R-:W-:Y:S02]  /*0ae0*/  HADD2.F32 R5, -RZ, R6.H0_H0 ;  /* 0x20000006ff057230 */ /* 0x000fe40000004100 */
[----:B------:R-:W-:Y:S02]  /*0af0*/  IMAD.MOV.U32 R8, RZ, RZ, 0x55555555 ;  /* 0x55555555ff087424 */ /* 0x000fe400078e00ff */
        /* <DEDUP_REMOVED lines=12> */
[----:B------:R-:W-:-:S08]  /*0bc0*/  LOP3.LUT P1, RZ, R0, 0xf, RZ, 0xc0, !PT ;  /* 0x0000000f00ff7812 */ /* 0x000fd0000782c0ff */
[----:B------:R-:W-:-:S03]  /*0bd0*/  @!P2 FFMA.FTZ R5, -R10, R7, R5 ;  /* 0x000000070a05a223 */ /* 0x000fc60000010105 */
[----:B------:R-:W-:Y:S01]  /*0be0*/  @!P0 FFMA.FTZ R11, -R10, R14, R11 ;  /* 0x0000000e0a0b8223 */ /* 0x000fe2000001010b */
[C---:B------:R-:W-:Y:S01]  /*0bf0*/  @!P2 FFMA.FTZ R5, R12.reuse, R5, R7 ;  /* 0x000000050c05a223 */ /* 0x040fe20000010007 */
[----:B------:R-:W-:Y:S02]  /*0c00*/  IMAD.MOV.U32 R7, RZ, RZ, 0x5800 ;  /* 0x00005800ff077424 */ /* 0x000fe400078e00ff */
[----:B------:R-:W-:Y:S02]  /*0c10*/  @!P1 HMUL2 R4, R4.H0_H0, 0.0078125, 0.0078125 ;  /* 0x2000200004049832 */ /* 0x000fe40000000800 */
[----:B------:R-:W-:Y:S01]  /*0c20*/  @!P0 FFMA.FTZ R11, R12, R11, R14 ;  /* 0x0000000b0c0b8223 */ /* 0x000fe2000001000e */
[----:B------:R-:W-:Y:S01]  /*0c30*/  @!P2 F2FP.F16.F32.PACK_AB R6, RZ, R5 ;  /* 0x00000005ff06a23e */ /* 0x000fe200000000ff */
[----:B------:R-:W0:Y:S01]  /*0c40*/  @!P1 S2R R12, SR_CgaCtaId ;  /* 0x00000000000c9919 */ /* 0x000e220000008800 */
[----:B------:R-:W-:Y:S02]  /*0c50*/  PRMT R5, R7, 0x7610, R5 ;  /* 0x0000761007057816 */ /* 0x000fe40000000005 */
[----:B------:R-:W-:-:S02]  /*0c60*/  @!P0 F2FP.F16.F32.PACK_AB R9, RZ, R11 ;  /* 0x0000000bff09823e */ /* 0x000fc400000000ff */
[----:B------:R-:W-:Y:S02]  /*0c70*/  ISETP.NE.AND P0, PT, R3, RZ, PT ;  /* 0x000000ff0300720c */ /* 0x000fe40003f05270 */
[----:B------:R-:W-:Y:S02]  /*0c80*/  PRMT R6, R6, 0x5410, R9 ;  /* 0x0000541006067816 */ /* 0x000fe40000000009 */
[----:B------:R-:W-:Y:S02]  /*0c90*/  @!P1 MOV R9, 0x400 ;  /* 0x0000040000099802 */ /* 0x000fe40000000f00 */
[----:B------:R-:W-:Y:S01]  /*0ca0*/  ISETP.GT.U32.AND P2, PT, R0, 0x1f, PT ;  /* 0x0000001f0000780c */ /* 0x000fe20003f44070 */
[----:B------:R-:W-:Y:S02]  /*0cb0*/  HFMA2 R5, R6, R5.H0_H0, 128, 128 ;  /* 0x5800580006057431 */ /* 0x000fe40000040005 */
[----:B------:R-:W-:Y:S02]  /*0cc0*/  @!P1 VIADD R9, R9, 0x200 ;  /* 0x0000020009099836 */ /* 0x000fe40000000000 */
[----:B------:R-:W1:Y:S02]  /*0cd0*/  F2I.F16.NTZ R7, R5.H1 ;  /* 0x1000000500077305 */ /* 0x000e640000103100 */
[----:B------:R-:W2:Y:S06]  /*0ce0*/  @!P0 S2R R10, SR_CgaCtaId ;  /* 0x00000000000a8919 */ /* 0x000eac0000008800 */
[----:B------:R-:W3:Y:S01]  /*0cf0*/  F2I.F16.NTZ R6, R5 ;  /* 0x0000000500067305 */ /* 0x000ee20000103100 */
[----:B-1----:R-:W-:-:S02]  /*0d00*/  I2FP.F32.S32 R7, R7 ;  /* 0x0000000700077245 */ /* 0x002fc40000201400 */
[----:B0-----:R-:W-:Y:S02]  /*0d10*/  @!P1 LEA R9, R12, R9, 0x18 ;  /* 0x000000090c099211 */ /* 0x001fe400078ec0ff */
[----:B------:R-:W-:Y:S02]  /*0d20*/  FMNMX.FTZ R7, R7, 255, PT ;  /* 0x437f000007077809 */ /* 0x000fe40003810000 */
[----:B------:R-:W-:Y:S02]  /*0d30*/  @!P1 LEA.HI R9, R0, R9, RZ, 0x1d ;  /* 0x0000000900099211 */ /* 0x000fe400078fe8ff */
[----:B---3--:R-:W-:Y:S02]  /*0d40*/  I2FP.F32.S32 R6, R6 ;  /* 0x0000000600067245 */ /* 0x008fe40000201400 */
[----:B------:R-:W-:Y:S02]  /*0d50*/  FMNMX.FTZ R7, RZ, R7, !PT ;  /* 0x00000007ff077209 */ /* 0x000fe40007810000 */
[----:B------:R-:W-:-:S04]  /*0d60*/  FMNMX.FTZ R6, R6, 255, PT ;  /* 0x437f000006067809 */ /* 0x000fc80003810000 */
[----:B------:R-:W-:Y:S01]  /*0d70*/  FMNMX.FTZ R6, RZ, R6, !PT ;  /* 0x00000006ff067209 */ /* 0x000fe20007810000 */
[----:B------:R-:W0:Y:S08]  /*0d80*/  F2I.FTZ.TRUNC.NTZ R7, R7 ;  /* 0x0000000700077305 */ /* 0x000e30000021f100 */
[----:B------:R-:W1:Y:S01]  /*0d90*/  F2I.FTZ.TRUNC.NTZ R6, R6 ;  /* 0x0000000600067305 */ /* 0x000e62000021f100 */
[----:B0-----:R-:W-:Y:S01]  /*0da0*/  IMAD.SHL.U32 R3, R7, 0x100, RZ ;  /* 0x0000010007037824 */ /* 0x001fe200078e00ff */
[----:B------:R-:W-:-:S04]  /*0db0*/  @!P0 MOV R7, 0x400 ;  /* 0x0000040000078802 */ /* 0x000fc80000000f00 */
[----:B--2---:R-:W-:Y:S02]  /*0dc0*/  @!P0 LEA R7, R10, R7, 0x18 ;  /* 0x000000070a078211 */ /* 0x004fe400078ec0ff */
[----:B-1----:R-:W-:-:S03]  /*0dd0*/  LOP3.LUT R3, R3, R6, RZ, 0xfc, !PT ;  /* 0x0000000603037212 */ /* 0x002fc600078efcff */
[----:B------:R-:W-:Y:S02]  /*0de0*/  @!P0 IMAD R7, R0, 0x2, R7 ;  /* 0x0000000200078824 */ /* 0x000fe400078e0207 */
[----:B------:R-:W0:Y:S02]  /*0df0*/  SHFL.DOWN PT, R5, R3, 0x1, 0x1f ;  /* 0x08201f0003057f89 */ /* 0x000e2400000e0000 */
[----:B0-----:R-:W-:-:S05]  /*0e00*/  IMAD.U32 R6, R5, 0x10000, RZ ;  /* 0x0001000005067824 */ /* 0x001fca00078e00ff */
[----:B------:R-:W-:-:S05]  /*0e10*/  LOP3.LUT R6, R3, R6, RZ, 0xfc, !PT ;  /* 0x0000000603067212 */ /* 0x000fca00078efcff */
        /* <DEDUP_REMOVED lines=9> */
[----:B0-----:R-:W-:-:S04]  /*0eb0*/  IADD3 R4, P0, PT, R2, R4, RZ ;  /* 0x0000000402047210 */ /* 0x001fc80007f1e0ff */
        /* <DEDUP_REMOVED lines=18> */
.L_x_56:
        /* <DEDUP_REMOVED lines=10> */
.L_x_95:


//--------------------- .text._Z19fp16_to_q_kv_kernelILi8ELi4EEvPK6__halfPhPS0_S2_S3_S4_iii --------------------------
	.section	.text._Z19fp16_to_q_kv_kernelILi8ELi4EEvPK6__halfPhPS0_S2_S3_S4_iii,"ax",@progbits
	.align	128
        .global         _Z19fp16_to_q_kv_kernelILi8ELi4EEvPK6__halfPhPS0_S2_S3_S4_iii
        .type           _Z19fp16_to_q_kv_kernelILi8ELi4EEvPK6__halfPhPS0_S2_S3_S4_iii,@function
        .size           _Z19fp16_to_q_kv_kernelILi8ELi4EEvPK6__halfPhPS0_S2_S3_S4_iii,(.L_x_96 - _Z19fp16_to_q_kv_kernelILi8ELi4EEvPK6__halfPhPS0_S2_S3_S4_iii)
        .other          _Z19fp16_to_q_kv_kernelILi8ELi4EEvPK6__halfPhPS0_S2_S3_S4_iii,@"STO_CUDA_ENTRY STV_DEFAULT"
_Z19fp16_to_q_kv_kernelILi8ELi4EEvPK6__halfPhPS0_S2_S3_S4_iii:
.text._Z19fp16_to_q_kv_kernelILi8ELi4EEvPK6__halfPhPS0_S2_S3_S4_iii:
[----:B------:R-:W-:Y:S08]  /*0000*/  LDC R1, c[0x0][0x37c] ;  /* 0x0000df00ff017b82 */ /* 0x000ff00000000800 */
[----:B------:R-:W0:Y:S01]  /*0010*/  S2UR UR4, SR_CTAID.Z ;  /* 0x00000000000479c3 */ /* 0x000e220000002700 */
[----:B------:R-:W1:Y:S01]  /*0020*/  S2R R2, SR_CTAID.X ;  /* 0x0000000000027919 */ /* 0x000e620000002500 */
[----:B------:R-:W2:Y:S01]  /*0030*/  LDCU.64 UR10, c[0x0][0x398] ;  /* 0x00007300ff0a77ac */ /* 0x000ea20008000a00 */
[----:B------:R-:W3:Y:S01]  /*0040*/  S2R R3, SR_CTAID.Y ;  /* 0x0000000000037919 */ /* 0x000ee20000002600 */
[----:B------:R-:W4:Y:S04]  /*0050*/  LDCU.64 UR12, c[0x0][0x388] ;  /* 0x00007100ff0c77ac */ /* 0x000f280008000a00 */
[----:B------:R-:W1:Y:S01]  /*0060*/  LDC R5, c[0x0][0x3b4] ;  /* 0x0000ed00ff057b82 */ /* 0x000e620000000800 */
[----:B------:R-:W1:Y:S01]  /*0070*/  S2R R0, SR_TID.X ;  /* 0x0000000000007919 */ /* 0x000e620000002100 */
[----:B------:R-:W1:Y:S06]  /*0080*/  LDCU.64 UR8, c[0x0][0x358] ;  /* 0x00006b00ff0877ac */ /* 0x000e6c0008000a00 */
[----:B------:R-:W3:Y:S01]  /*0090*/  LDC R6, c[0x0][0x3b8] ;  /* 0x0000ee00ff067b82 */ /* 0x000ee20000000800 */
[----:B0-----:R-:W-:-:S04]  /*00a0*/  ULOP3.LUT UR4, UR4, 0x1, URZ, 0xc0, !UPT ;  /* 0x0000000104047892 */ /* 0x001fc8000f8ec0ff */
[----:B------:R-:W-:Y:S01]  /*00b0*/  UISETP.NE.U32.AND UP0, UPT, UR4, 0x1, UPT ;  /* 0x000000010400788c */ /* 0x000fe2000bf05070 */
[----:B-1----:R-:W-:-:S06]  /*00c0*/  IMAD R2, R2, 0x200, R5 ;  /* 0x0000020002027824 */ /* 0x002fcc00078e0205 */
[----:B------:R-:W0:Y:S04]  /*00d0*/  LDCU.128 UR4, c[0x0][0x3a0] ;  /* 0x00007400ff0477ac */ /* 0x000e280008000c00 */
[----:B--2---:R-:W1:Y:S01]  /*00e0*/  @UP0 LDCU UR10, c[0x0][0x380] ;  /* 0x00007000ff0a07ac */ /* 0x004e620008000800 */
[----:B---3--:R-:W-:Y:S01]  /*00f0*/  IMAD R2, R3, R6, R2 ;  /* 0x0000000603027224 */ /* 0x008fe200078e0202 */
[----:B------:R-:W2:Y:S01]  /*0100*/  @UP0 LDCU UR11, c[0x0][0x384] ;  /* 0x00007080ff0b07ac */ /* 0x000ea20008000800 */
[----:B0-----:R-:W0:Y:S01]  /*0110*/  @UP0 LDCU UR6, c[0x0][0x390] ;  /* 0x00007200ff0607ac */ /* 0x001e220008000800 */
[----:B------:R-:W3:Y:S01]  /*0120*/  @UP0 LDCU UR7, c[0x0][0x394] ;  /* 0x00007280ff0707ac */ /* 0x000ee20008000800 */
[----:B----4-:R-:W-:Y:S01]  /*0130*/  USEL UR4, UR4, UR12, !UP0 ;  /* 0x0000000c04047287 */ /* 0x010fe2000c000000 */
[----:B-1----:R-:W-:Y:S01]  /*0140*/  IMAD.U32 R4, RZ, RZ, UR10 ;  /* 0x0000000aff047e24 */ /* 0x002fe2000f8e00ff */
[----:B------:R-:W-:Y:S01]  /*0150*/  USEL UR5, UR5, UR13, !UP0 ;  /* 0x0000000d05057287 */ /* 0x000fe2000c000000 */
[----:B--2---:R-:W-:Y:S01]  /*0160*/  IMAD.U32 R5, RZ, RZ, UR11 ;  /* 0x0000000bff057e24 */ /* 0x004fe2000f8e00ff */
[----:B------:R-:W-:Y:S10]  /*0170*/  BRA.U UP0, `(.L_x_57) ;  /* 0x0000000500dc7547 */ /* 0x000ff4000b800000 */
[----:B------:R-:W-:-:S04]  /*0180*/  IMAD.WIDE R4, R2, 0x2, R4 ;  /* 0x0000000202047825 */ /* 0x000fc800078e0204 */
[----:B------:R-:W-:-:S06]  /*0190*/  IMAD.WIDE.U32 R4, R0, 0x4, R4 ;  /* 0x0000000400047825 */ /* 0x000fcc00078e0004 */
[----:B------:R-:W2:Y:S01]  /*01a0*/  LDG.E.CONSTANT R4, desc[UR8][R4.64] ;  /* 0x0000000804047981 */ /* 0x000ea2000c1e9900 */
[----:B------:R-:W-:-:S05]  /*01b0*/  LOP3.LUT R6, R0, 0x1, RZ, 0xc0, !PT ;  /* 0x0000000100067812 */ /* 0x000fca00078ec0ff */
[----:B------:R-:W-:Y:S01]  /*01c0*/  IMAD.MOV R7, RZ, RZ, -R6 ;  /* 0x000000ffff077224 */ /* 0x000fe200078e0a06 */
[----:B--2---:R1:W2:Y:S04]  /*01d0*/  SHFL.BFLY PT, R3, R4, 0x1, 0x1f ;  /* 0x0c201f0004037f89 */ /* 0x0042a800000e0000 */
[----:B------:R-:W-:Y:S01]  /*01e0*/  LOP3.LUT R6, R4, 0x80008000, R7, 0x78, !PT ;  /* 0x8000800004067812 */ /* 0x000fe200078e7807 */
[----:B------:R-:W-:-:S05]  /*01f0*/  IMAD.SHL.U32 R7, R0, 0x40000000, RZ ;  /* 0x4000000000077824 */ /* 0x000fca00078e00ff */
[----:B------:R-:W-:Y:S01]  /*0200*/  SHF.R.S32.HI R8, RZ, 0x1f, R7 ;  /* 0x0000001fff087819 */ /* 0x000fe20000011407 */
[----:B-1----:R-:W-:Y:S02]  /*0210*/  IMAD.SHL.U32 R4, R0, 0x20000000, RZ ;  /* 0x2000000000047824 */ /* 0x002fe400078e00ff */
[----:B--2---:R-:W-:-:S05]  /*0220*/  HFMA2 R3, R6, 1, 1, R3 ;  /* 0x3c003c0006037831 */ /* 0x004fca0000000003 */
[----:B------:R1:W2:Y:S01]  /*0230*/  SHFL.BFLY PT, R6, R3, 0x2, 0x1f ;  /* 0x0c401f0003067f89 */ /* 0x0002a200000e0000 */
[----:B------:R-:W-:Y:S01]  /*0240*/  LOP3.LUT R7, R3, 0x80008000, R8, 0x78, !PT ;  /* 0x8000800003077812 */ /* 0x000fe200078e7808 */
[----:B-1----:R-:W-:-:S05]  /*0250*/  IMAD.SHL.U32 R3, R0, 0x10000000, RZ ;  /* 0x1000000000037824 */ /* 0x002fca00078e00ff */
[----:B------:R-:W-:Y:S01]  /*0260*/  SHF.R.S32.HI R3, RZ, 0x1f, R3 ;  /* 0x0000001fff037819 */ /* 0x000fe20000011403 */
[----:B--2---:R-:W-:Y:S01]  /*0270*/  HADD2 R6, R7, R6 ;  /* 0x0000000607067230 */ /* 0x004fe20000000000 */
[----:B------:R-:W-:-:S04]  /*0280*/  SHF.R.S32.HI R7, RZ, 0x1f, R4 ;  /* 0x0000001fff077819 */ /* 0x000fc80000011404 */
[----:B------:R1:W2:Y:S01]  /*0290*/  SHFL.BFLY PT, R5, R6, 0x4, 0x1f ;  /* 0x0c801f0006057f89 */ /* 0x0002a200000e0000 */
[----:B------:R-:W-:Y:S01]  /*02a0*/  LOP3.LUT R4, R6, 0x80008000, R7, 0x78, !PT ;  /* 0x8000800006047812 */ /* 0x000fe200078e7807 */
[----:B-1----:R-:W-:-:S05]  /*02b0*/  IMAD.SHL.U32 R6, R0, 0x8000000, RZ ;  /* 0x0800000000067824 */ /* 0x002fca00078e00ff */
[----:B------:R-:W-:Y:S01]  /*02c0*/  SHF.R.S32.HI R6, RZ, 0x1f, R6 ;  /* 0x0000001fff067819 */ /* 0x000fe20000011406 */
[----:B--2---:R-:W-:-:S05]  /*02d0*/  HFMA2 R4, R4, 1, 1, R5 ;  /* 0x3c003c0004047831 */ /* 0x004fca0000000005 */
[----:B------:R-:W1:Y:S01]  /*02e0*/  SHFL.BFLY PT, R5, R4, 0x8, 0x1f ;  /* 0x0d001f0004057f89 */ /* 0x000e6200000e0000 */
[----:B------:R-:W-:-:S05]  /*02f0*/  LOP3.LUT R8, R4, 0x80008000, R3, 0x78, !PT ;  /* 0x8000800004087812 */ /* 0x000fca00078e7803 */
[----:B-1----:R-:W-:-:S05]  /*0300*/  HADD2 R5, R8, R5 ;  /* 0x0000000508057230 */ /* 0x002fca0000000000 */
[----:B------:R-:W1:Y:S01]  /*0310*/  SHFL.BFLY PT, R3, R5, 0x10, 0x1f ;  /* 0x0e001f0005037f89 */ /* 0x000e6200000e0000 */
[----:B------:R-:W-:-:S05]  /*0320*/  LOP3.LUT R6, R5, 0x80008000, R6, 0x78, !PT ;  /* 0x8000800005067812 */ /* 0x000fca00078e7806 */
[----:B-1----:R-:W-:-:S05]  /*0330*/  HFMA2 R6, R6, 1, 1, R3 ;  /* 0x3c003c0006067831 */ /* 0x002fca0000000003 */
[----:B------:R-:W-:Y:S01]  /*0340*/  HMNMX2 R3, |R6|.H0_H0, |R6|.H1_H1, !PT ;  /* 0x7000000606037240 */ /* 0x000fe20007800a00 */
[----:B------:R-:W-:-:S04]  /*0350*/  HADD2.F32 R11, -RZ, R6.H1_H1 ;  /* 0x30000006ff0b7230 */ /* 0x000fc80000004100 */
[----:B------:R-:W1:Y:S02]  /*0360*/  SHFL.BFLY PT, R4, R3, 0x8, 0x1f ;  /* 0x0d001f0003047f89 */ /* 0x000e6400000e0000 */
[----:B-1----:R-:W-:-:S05]  /*0370*/  HMNMX2 R4, R3.H0_H0, R4.H0_H0, !PT ;  /* 0x2000000403047240 */ /* 0x002fca0007800800 */
[----:B------:R-:W1:Y:S02]  /*0380*/  SHFL.BFLY PT, R7, R4, 0x4, 0x1f ;  /* 0x0c801f0004077f89 */ /* 0x000e6400000e0000 */
[----:B-1----:R-:W-:-:S05]  /*0390*/  HMNMX2 R7, R4.H0_H0, R7.H0_H0, !PT ;  /* 0x2000000704077240 */ /* 0x002fca0007800800 */
[----:B------:R-:W1:Y:S02]  /*03a0*/  SHFL.BFLY PT, R8, R7, 0x2, 0x1f ;  /* 0x0c401f0007087f89 */ /* 0x000e6400000e0000 */
[----:B-1----:R-:W-:-:S05]  /*03b0*/  HMNMX2 R8, R7.H0_H0, R8.H0_H0, !PT ;  /* 0x2000000807087240 */ /* 0x002fca0007800800 */
[----:B------:R-:W1:Y:S02]  /*03c0*/  SHFL.BFLY PT, R5, R8, 0x1, 0x1f ;  /* 0x0c201f0008057f89 */ /* 0x000e6400000e0000 */
[----:B-1----:R-:W-:Y:S01]  /*03d0*/  HMNMX2 R3, R8.H0_H0, R5.H0_H0, !PT ;  /* 0x2000000508037240 */ /* 0x002fe20007800800 */
[----:B------:R-:W-:-:S04]  /*03e0*/  HADD2.F32 R5, -RZ, R6.H0_H0 ;  /* 0x20000006ff057230 */ /* 0x000fc80000004100 */
[----:B------:R-:W-:-:S04]  /*03f0*/  HADD2.F32 R10, -RZ, R3.H0_H0 ;  /* 0x20000003ff0a7230 */ /* 0x000fc80000004100 */
[----:B------:R-:W1:Y:S02]  /*0400*/  MUFU.RCP R12, R10 ;  /* 0x0000000a000c7308 */ /* 0x000e640000001000 */
[----:B-1----:R-:W-:Y:S01]  /*0410*/  FMUL.FTZ R9, R5, R12 ;  /* 0x0000000c05097220 */ /* 0x002fe20000410000 */
        /* <DEDUP_REMOVED lines=13> */
[----:B------:R-:W-:Y:S01]  /*04f0*/  IMAD.MOV.U32 R9, RZ, RZ, 0x55555555 ;  /* 0x55555555ff097424 */ /* 0x000fe200078e00ff */
[----:B------:R-:W1:Y:S01]  /*0500*/  S2R R10, SR_CgaCtaId ;  /* 0x00000000000a7919 */ /* 0x000e620000008800 */
[----:B------:R-:W-:Y:S01]  /*0510*/  @!P0 FFMA.FTZ R11, R12, R11, R6 ;  /* 0x0000000b0c0b8223 */ /* 0x000fe20000010006 */
[----:B------:R-:W-:Y:S01]  /*0520*/  IMAD.MOV.U32 R6, RZ, RZ, 0x4800 ;  /* 0x00004800ff067424 */ /* 0x000fe200078e00ff */
[----:B------:R-:W-:Y:S01]  /*0530*/  @!P2 F2FP.F16.F32.PACK_AB R4, RZ, R5 ;  /* 0x00000005ff04a23e */ /* 0x000fe200000000ff */
[----:B------:R-:W-:Y:S01]  /*0540*/  IMAD.MOV.U32 R12, RZ, RZ, 0x11111111 ;  /* 0x11111111ff0c7424 */ /* 0x000fe200078e00ff */
[----:B------:R-:W-:Y:S02]  /*0550*/  ISETP.GT.U32.AND P2, PT, R0, 0xf, PT ;  /* 0x0000000f0000780c */ /* 0x000fe40003f44070 */
[----:B------:R-:W-:-:S02]  /*0560*/  @!P0 F2FP.F16.F32.PACK_AB R7, RZ, R11 ;  /* 0x0000000bff07823e */ /* 0x000fc400000000ff */
[----:B------:R-:W-:Y:S02]  /*0570*/  PRMT R4, R4, 0x5410, R6 ;  /* 0x0000541004047816 */ /* 0x000fe40000000006 */
[----:B------:R-:W-:Y:S02]  /*0580*/  MOV R11, 0x400 ;  /* 0x00000400000b7802 */ /* 0x000fe40000000f00 */
[----:B------:R-:W-:Y:S02]  /*0590*/  PRMT R7, R4, 0x5410, R7 ;  /* 0x0000541004077816 */ /* 0x000fe40000000007 */
[----:B------:R-:W-:-:S03]  /*05a0*/  LOP3.LUT P0, RZ, R0, 0x3, RZ, 0xc0, !PT ;  /* 0x0000000300ff7812 */ /* 0x000fc6000780c0ff */
[----:B------:R-:W-:-:S04]  /*05b0*/  HFMA2 R4, R7, R4.H1_H1, 8, 8 ;  /* 0x4800480007047431 */ /* 0x000fc80000060004 */
[----:B------:R-:W2:Y:S08]  /*05c0*/  F2I.F16.NTZ R6, R4.H1 ;  /* 0x1000000400067305 */ /* 0x000eb00000103100 */
[----:B------:R-:W4:Y:S01]  /*05d0*/  F2I.F16.NTZ R5, R4 ;  /* 0x0000000400057305 */ /* 0x000f220000103100 */
[----:B--2---:R-:W-:-:S04]  /*05e0*/  I2FP.F32.S32 R6, R6 ;  /* 0x0000000600067245 */ /* 0x004fc80000201400 */
[----:B------:R-:W-:Y:S02]  /*05f0*/  FMNMX.FTZ R6, R6, 15, PT ;  /* 0x4170000006067809 */ /* 0x000fe40003810000 */
[----:B----4-:R-:W-:Y:S02]  /*0600*/  I2FP.F32.S32 R5, R5 ;  /* 0x0000000500057245 */ /* 0x010fe40000201400 */
[----:B------:R-:W-:Y:S02]  /*0610*/  FMNMX.FTZ R6, RZ, R6, !PT ;  /* 0x00000006ff067209 */ /* 0x000fe40007810000 */
[----:B------:R-:W-:-:S04]  /*0620*/  FMNMX.FTZ R5, R5, 15, PT ;  /* 0x4170000005057809 */ /* 0x000fc80003810000 */
[----:B------:R-:W-:Y:S01]  /*0630*/  FMNMX.FTZ R5, RZ, R5, !PT ;  /* 0x00000005ff057209 */ /* 0x000fe20007810000 */
[----:B------:R-:W2:Y:S08]  /*0640*/  F2I.FTZ.TRUNC.NTZ R6, R6 ;  /* 0x0000000600067305 */ /* 0x000eb0000021f100 */
[----:B------:R-:W4:Y:S01]  /*0650*/  F2I.FTZ.TRUNC.NTZ R5, R5 ;  /* 0x0000000500057305 */ /* 0x000f22000021f100 */
[----:B--2---:R-:W-:-:S05]  /*0660*/  IMAD.SHL.U32 R8, R6, 0x10, RZ ;  /* 0x0000001006087824 */ /* 0x004fca00078e00ff */
[----:B----4-:R-:W-:Y:S01]  /*0670*/  LOP3.LUT R8, R8, R5, RZ, 0xfc, !PT ;  /* 0x0000000508087212 */ /* 0x010fe200078efcff */
[----:B------:R-:W-:Y:S01]  /*0680*/  @!P1 HMUL2 R5, R3.H0_H0, 0.125, 0.125 ;  /* 0x3000300003059832 */ /* 0x000fe20000000800 */
[----:B-1----:R-:W-:-:S03]  /*0690*/  LEA R3, R10, R11, 0x18 ;  /* 0x0000000b0a037211 */ /* 0x002fc600078ec0ff */
[----:B------:R-:W1:Y:S02]  /*06a0*/  SHFL.DOWN PT, R4, R8, 0x1, 0x1f ;  /* 0x08201f0008047f89 */ /* 0x000e6400000e0000 */
[----:B------:R-:W-:Y:S02]  /*06b0*/  IMAD.IADD R3, R3, 0x1, R0 ;  /* 0x0000000103037824 */ /* 0x000fe400078e0200 */
[----:B------:R-:W-:-:S05]  /*06c0*/  @!P1 VIADD R9, R11, 0x100 ;  /* 0x000001000b099836 */ /* 0x000fca0000000000 */
[----:B------:R-:W-:Y:S01]  /*06d0*/  @!P1 LEA R9, R10, R9, 0x18 ;  /* 0x000000090a099211 */ /* 0x000fe200078ec0ff */
[----:B-1----:R-:W-:-:S05]  /*06e0*/  IMAD.SHL.U32 R7, R4, 0x100, RZ ;  /* 0x0000010004077824 */ /* 0x002fca00078e00ff */
[----:B------:R-:W-:Y:S01]  /*06f0*/  LOP3.LUT R7, R8, R7, RZ, 0xfc, !PT ;  /* 0x0000000708077212 */ /* 0x000fe200078efcff */
[----:B0-----:R-:W-:-:S04]  /*0700*/  IMAD.U32 R8, RZ, RZ, UR6 ;  /* 0x00000006ff087e24 */ /* 0x001fc8000f8e00ff */
[----:B------:R-:W0:Y:S02]  /*0710*/  SHFL.DOWN PT, R4, R7, 0x2, 0x1f ;  /* 0x08401f0007047f89 */ /* 0x000e2400000e0000 */
[----:B0-----:R-:W-:-:S05]  /*0720*/  IMAD.U32 R4, R4, 0x10000, RZ ;  /* 0x0001000004047824 */ /* 0x001fca00078e00ff */
[----:B------:R-:W-:Y:S02]  /*0730*/  LOP3.LUT R14, R7, R4, RZ, 0xfc, !PT ;  /* 0x00000004070e7212 */ /* 0x000fe400078efcff */
[----:B------:R-:W-:-:S03]  /*0740*/  LEA.HI R4, R2, R2, RZ, 0x1 ;  /* 0x0000000202047211 */ /* 0x000fc600078f08ff */
[----:B------:R0:W-:Y:S01]  /*0750*/  @!P0 STS [R3], R14 ;  /* 0x0000000e03008388 */ /* 0x0001e20000000800 */
[----:B------:R-:W-:Y:S02]  /*0760*/  SHF.R.S32.HI R6, RZ, 0x1, R4 ;  /* 0x00000001ff067819 */ /* 0x000fe40000011404 */
[----:B------:R-:W-:Y:S01]  /*0770*/  @!P1 LEA.HI R4, R0, R9, RZ, 0x1d ;  /* 0x0000000900049211 */ /* 0x000fe200078fe8ff */
[----:B---3--:R-:W-:Y:S01]  /*0780*/  IMAD.U32 R9, RZ, RZ, UR7 ;  /* 0x00000007ff097e24 */ /* 0x008fe2000f8e00ff */
[----:B------:R-:W-:-:S03]  /*0790*/  IADD3 R12, P3, PT, R6, UR4, RZ ;  /* 0x00000004060c7c10 */ /* 0x000fc6000ff7e0ff */
[----:B------:R0:W-:Y:S01]  /*07a0*/  @!P1 STS.U16 [R4], R5 ;  /* 0x0000000504009388 */ /* 0x0001e20000000400 */
[----:B------:R-:W-:Y:S01]  /*07b0*/  LEA.HI.X.SX32 R13, R6, UR5, 0x1, P3 ;  /* 0x00000005060d7c11 */ /* 0x000fe200098f0eff */
[----:B------:R-:W-:Y:S06]  /*07c0*/  BAR.SYNC.DEFER_BLOCKING 0x0 ;  /* 0x0000000000007b1d */ /* 0x000fec0000010000 */
[----:B------:R-:W-:Y:S05]  /*07d0*/  @P2 EXIT ;  /* 0x000000000000294d */ /* 0x000fea0003800000 */
[C---:B0-----:R-:W-:Y:S01]  /*07e0*/  IMAD R4, R0.reuse, 0xf, R3 ;  /* 0x0000000f00047824 */ /* 0x041fe200078e0203 */
[C---:B------:R-:W-:Y:S01]  /*07f0*/  ISETP.GT.U32.AND P0, PT, R0.reuse, 0x1, PT ;  /* 0x000000010000780c */ /* 0x040fe20003f04070 */
[----:B------:R-:W-:-:S04]  /*0800*/  IMAD.WIDE.U32 R12, R0, 0x10, R12 ;  /* 0x00000010000c7825 */ /* 0x000fc800078e000c */
[----:B------:R-:W0:Y:S04]  /*0810*/  LDS.128 R4, [R4] ;  /* 0x0000000004047984 */ /* 0x000e280000000c00 */
[----:B0-----:R0:W-:Y:S04]  /*0820*/  STG.E.128 desc[UR8][R12.64], R4 ;  /* 0x000000040c007986 */ /* 0x0011e8000c101d08 */
[----:B------:R-:W-:Y:S05]  /*0830*/  @P0 EXIT ;  /* 0x000000000000094d */ /* 0x000fea0003800000 */
[----:B------:R-:W-:Y:S01]  /*0840*/  VIADD R11, R11, 0x100 ;  /* 0x000001000b0b7836 */ /* 0x000fe20000000000 */
[----:B------:R-:W-:-:S04]  /*0850*/  SHF.R.S32.HI R3, RZ, 0x1f, R2 ;  /* 0x0000001fff037819 */ /* 0x000fc80000011402 */
[----:B------:R-:W-:Y:S02]  /*0860*/  LEA R11, R10, R11, 0x18 ;  /* 0x0000000b0a0b7211 */ /* 0x000fe400078ec0ff */
[----:B------:R-:W-:-:S03]  /*0870*/  LEA.HI R3, R3, R2, RZ, 0x5 ;  /* 0x0000000203037211 */ /* 0x000fc600078f28ff */
[----:B0-----:R-:W-:Y:S01]  /*0880*/  IMAD R4, R0, 0x10, R11 ;  /* 0x0000001000047824 */ /* 0x001fe200078e020b */
[----:B------:R-:W-:-:S05]  /*0890*/  SHF.R.S32.HI R3, RZ, 0x5, R3 ;  /* 0x00000005ff037819 */ /* 0x000fca0000011403 */
[----:B------:R-:W0:Y:S01]  /*08a0*/  LDS.128 R4, [R4] ;  /* 0x0000000004047984 */ /* 0x000e220000000c00 */
[----:B------:R-:W-:-:S04]  /*08b0*/  IMAD.WIDE R8, R3, 0x2, R8 ;  /* 0x0000000203087825 */ /* 0x000fc800078e0208 */
[----:B------:R-:W-:-:S05]  /*08c0*/  IMAD.WIDE.U32 R8, R0, 0x10, R8 ;  /* 0x0000001000087825 */ /* 0x000fca00078e0008 */
[----:B0-----:R-:W-:Y:S01]  /*08d0*/  STG.E.128 desc[UR8][R8.64], R4 ;  /* 0x0000000408007986 */ /* 0x001fe2000c101d08 */
[----:B------:R-:W-:Y:S05]  /*08e0*/  EXIT ;  /* 0x000000000000794d */ /* 0x000fea0003800000 */
.L_x_57:
        /* <DEDUP_REMOVED lines=49> */
[----:B------:R-:W-:Y:S02]  /*0c00*/  PLOP3.LUT P2, PT, P3, P2, PT, 0xf2, 0x2f ;  /* 0x00000000002f781c */ /* 0x000fe40001f45e72 */
[----:B------:R-:W-:-:S02]  /*0c10*/  LOP3.LUT P3, RZ, R0, 0xf, RZ, 0xc0, !PT ;  /* 0x0000000f00ff7812 */ /* 0x000fc4000786c0ff */
[----:B------:R-:W-:Y:S02]  /*0c20*/  PLOP3.LUT P0, PT, P0, P1, PT, 0xf2, 0x2f ;  /* 0x00000000002f781c */ /* 0x000fe40000703e72 */
[----:B------:R-:W-:-:S07]  /*0c30*/  ISETP.GT.U32.AND P1, PT, R0, 0x1f, PT ;  /* 0x0000001f0000780c */ /* 0x000fce0003f24070 */
[C---:B------:R-:W-:Y:S02]  /*0c40*/  @!P2 FFMA.FTZ R5, -R10.reuse, R7, R5 ;  /* 0x000000070a05a223 */ /* 0x040fe40000010105 */
[----:B------:R-:W-:Y:S02]  /*0c50*/  @!P3 MOV R8, 0x400 ;  /* 0x000004000008b802 */ /* 0x000fe40000000f00 */
[----:B------:R-:W-:Y:S01]  /*0c60*/  @!P0 FFMA.FTZ R11, -R10, R14, R11 ;  /* 0x0000000e0a0b8223 */ /* 0x000fe2000001010b */
[C---:B------:R-:W-:Y:S01]  /*0c70*/  @!P2 FFMA.FTZ R5, R12.reuse, R5, R7 ;  /* 0x000000050c05a223 */ /* 0x040fe20000010007 */
[----:B------:R-:W-:Y:S02]  /*0c80*/  IMAD.MOV.U32 R7, RZ, RZ, 0x5800 ;  /* 0x00005800ff077424 */ /* 0x000fe400078e00ff */
[----:B------:R-:W-:Y:S01]  /*0c90*/  @!P0 FFMA.FTZ R11, R12, R11, R14 ;  /* 0x0000000b0c0b8223 */ /* 0x000fe2000001000e */
[----:B------:R-:W-:Y:S01]  /*0ca0*/  IMAD.MOV.U32 R10, RZ, RZ, 0x55555555 ;  /* 0x55555555ff0a7424 */ /* 0x000fe200078e00ff */
[----:B------:R-:W-:Y:S01]  /*0cb0*/  @!P2 F2FP.F16.F32.PACK_AB R6, RZ, R5 ;  /* 0x00000005ff06a23e */ /* 0x000fe200000000ff */
[----:B------:R-:W-:Y:S01]  /*0cc0*/  @!P3 VIADD R8, R8, 0x320 ;  /* 0x000003200808b836 */ /* 0x000fe20000000000 */
[----:B------:R-:W-:-:S02]  /*0cd0*/  PRMT R5, R7, 0x7610, R5 ;  /* 0x0000761007057816 */ /* 0x000fc40000000005 */
[----:B------:R-:W-:Y:S02]  /*0ce0*/  @!P0 F2FP.F16.F32.PACK_AB R9, RZ, R11 ;  /* 0x0000000bff09823e */ /* 0x000fe400000000ff */
[----:B------:R-:W-:Y:S02]  /*0cf0*/  ISETP.NE.AND P0, PT, R3, RZ, PT ;  /* 0x000000ff0300720c */ /* 0x000fe40003f05270 */
[----:B------:R-:W-:Y:S02]  /*0d00*/  PRMT R6, R6, 0x5410, R9 ;  /* 0x0000541006067816 */ /* 0x000fe40000000009 */
[----:B------:R-:W1:Y:S03]  /*0d10*/  @!P3 S2R R9, SR_CgaCtaId ;  /* 0x000000000009b919 */ /* 0x000e660000008800 */
[----:B------:R-:W-:-:S04]  /*0d20*/  HFMA2 R5, R6, R5.H0_H0, 128, 128 ;  /* 0x5800580006057431 */ /* 0x000fc80000040005 */
[----:B------:R-:W2:Y:S02]  /*0d30*/  F2I.F16.NTZ R7, R5.H1 ;  /* 0x1000000500077305 */ /* 0x000ea40000103100 */
[----:B------:R-:W4:Y:S06]  /*0d40*/  @!P0 S2R R12, SR_CgaCtaId ;  /* 0x00000000000c8919 */ /* 0x000f2c0000008800 */
[----:B------:R-:W5:Y:S01]  /*0d50*/  F2I.F16.NTZ R6, R5 ;  /* 0x0000000500067305 */ /* 0x000f620000103100 */
[----:B--2---:R-:W-:-:S04]  /*0d60*/  I2FP.F32.S32 R7, R7 ;  /* 0x0000000700077245 */ /* 0x004fc80000201400 */
[----:B------:R-:W-:Y:S02]  /*0d70*/  FMNMX.FTZ R7, R7, 255, PT ;  /* 0x437f000007077809 */ /* 0x000fe40003810000 */
[----:B-----5:R-:W-:Y:S02]  /*0d80*/  I2FP.F32.S32 R6, R6 ;  /* 0x0000000600067245 */ /* 0x020fe40000201400 */
[----:B------:R-:W-:Y:S02]  /*0d90*/  FMNMX.FTZ R7, RZ, R7, !PT ;  /* 0x00000007ff077209 */ /* 0x000fe40007810000 */
[----:B------:R-:W-:Y:S02]  /*0da0*/  FMNMX.FTZ R6, R6, 255, PT ;  /* 0x437f000006067809 */ /* 0x000fe40003810000 */
[----:B-1----:R-:W-:Y:S02]  /*0db0*/  @!P3 LEA R9, R9, R8, 0x18 ;  /* 0x000000080909b211 */ /* 0x002fe400078ec0ff */
[----:B------:R-:W-:Y:S01]  /*0dc0*/  FMNMX.FTZ R6, RZ, R6, !PT ;  /* 0x00000006ff067209 */ /* 0x000fe20007810000 */
[----:B------:R-:W1:Y:S01]  /*0dd0*/  F2I.FTZ.TRUNC.NTZ R7, R7 ;  /* 0x0000000700077305 */ /* 0x000e62000021f100 */
[----:B------:R-:W-:-:S07]  /*0de0*/  @!P3 LEA.HI R9, R0, R9, RZ, 0x1d ;  /* 0x000000090009b211 */ /* 0x000fce00078fe8ff */
[----:B------:R-:W2:Y:S01]  /*0df0*/  F2I.FTZ.TRUNC.NTZ R6, R6 ;  /* 0x0000000600067305 */ /* 0x000ea2000021f100 */
[----:B-1----:R-:W-:Y:S01]  /*0e00*/  IMAD.SHL.U32 R3, R7, 0x100, RZ ;  /* 0x0000010007037824 */ /* 0x002fe200078e00ff */
[----:B------:R-:W-:-:S05]  /*0e10*/  @!P0 MOV R7, 0x400 ;  /* 0x0000040000078802 */ /* 0x000fca0000000f00 */
[----:B------:R-:W-:Y:S01]  /*0e20*/  @!P0 VIADD R7, R7, 0x120 ;  /* 0x0000012007078836 */ /* 0x000fe20000000000 */
[----:B--2---:R-:W-:-:S04]  /*0e30*/  LOP3.LUT R3, R3, R6, RZ, 0xfc, !PT ;  /* 0x0000000603037212 */ /* 0x004fc800078efcff */
[----:B----4-:R-:W-:Y:S01]  /*0e40*/  @!P0 LEA R7, R12, R7, 0x18 ;  /* 0x000000070c078211 */ /* 0x010fe200078ec0ff */
[----:B------:R-:W1:Y:S04]  /*0e50*/  SHFL.DOWN PT, R5, R3, 0x1, 0x1f ;  /* 0x08201f0003057f89 */ /* 0x000e6800000e0000 */
[----:B------:R-:W-:Y:S02]  /*0e60*/  @!P0 IMAD R7, R0, 0x2, R7 ;  /* 0x0000000200078824 */ /* 0x000fe400078e0207 */
[----:B-1----:R-:W-:Y:S02]  /*0e70*/  IMAD.U32 R6, R5, 0x10000, RZ ;  /* 0x0001000005067824 */ /* 0x002fe400078e00ff */
[----:B------:R-:W-:Y:S01]  /*0e80*/  @!P3 HMUL2 R5, R4.H0_H0, 0.0078125, 0.0078125 ;  /* 0x200020000405b832 */ /* 0x000fe20000000800 */
[----:B------:R-:W-:-:S02]  /*0e90*/  IADD3 R4, P2, PT, R2, UR12, RZ ;  /* 0x0000000c02047c10 */ /* 0x000fc4000ff5e0ff */
[----:B------:R-:W-:Y:S02]  /*0ea0*/  LOP3.LUT R6, R3, R6, RZ, 0xfc, !PT ;  /* 0x0000000603067212 */ /* 0x000fe400078efcff */
[----:B------:R-:W-:Y:S02]  /*0eb0*/  PRMT R3, R5, 0x7610, R3 ;  /* 0x0000761005037816 */ /* 0x000fe40000000003 */
[----:B------:R-:W-:Y:S01]  /*0ec0*/  LEA.HI.X.SX32 R5, R2, UR13, 0x1, P2 ;  /* 0x0000000d02057c11 */ /* 0x000fe200090f0eff */
[----:B------:R1:W-:Y:S04]  /*0ed0*/  @!P0 STS [R7], R6 ;  /* 0x0000000607008388 */ /* 0x0003e80000000800 */
[----:B------:R1:W-:Y:S01]  /*0ee0*/  @!P3 STS.U16 [R9], R3 ;  /* 0x000000030900b388 */ /* 0x0003e20000000400 */
[----:B------:R-:W-:Y:S06]  /*0ef0*/  BAR.SYNC.DEFER_BLOCKING 0x0 ;  /* 0x0000000000007b1d */ /* 0x000fec0000010000 */
[----:B0--3--:R-:W-:Y:S05]  /*0f00*/  @P1 EXIT ;  /* 0x000000000000194d */ /* 0x009fea0003800000 */
[----:B------:R-:W0:Y:S01]  /*0f10*/  S2UR UR6, SR_CgaCtaId ;  /* 0x00000000000679c3 */ /* 0x000e220000008800 */
[----:B------:R-:W-:Y:S01]  /*0f20*/  UMOV UR5, 0x400 ;  /* 0x0000040000057882 */ /* 0x000fe20000000000 */
[C---:B------:R-:W-:Y:S01]  /*0f30*/  ISETP.GT.U32.AND P0, PT, R0.reuse, 0x1, PT ;  /* 0x000000010000780c */ /* 0x040fe20003f04070 */
[----:B------:R-:W-:Y:S01]  /*0f40*/  UIADD3 UR4, UPT, UPT, UR5, 0x120, URZ ;  /* 0x0000012005047890 */ /* 0x000fe2000fffe0ff */
[----:B------:R-:W-:-:S03]  /*0f50*/  IMAD.WIDE.U32 R4, R0, 0x10, R4 ;  /* 0x0000001000047825 */ /* 0x000fc600078e0004 */
[----:B0-----:R-:W-:-:S06]  /*0f60*/  ULEA UR4, UR6, UR4, 0x18 ;  /* 0x0000000406047291 */ /* 0x001fcc000f8ec0ff */
[----:B-1----:R-:W-:-:S05]  /*0f70*/  LEA R3, R0, UR4, 0x4 ;  /* 0x0000000400037c11 */ /* 0x002fca000f8e20ff */
[----:B------:R-:W0:Y:S04]  /*0f80*/  LDS.128 R8, [R3] ;  /* 0x0000000003087984 */ /* 0x000e280000000c00 */
[----:B0-----:R0:W-:Y:S01]  /*0f90*/  STG.E.128.STRONG.SM desc[UR8][R4.64], R8 ;  /* 0x0000000804007986 */ /* 0x0011e2000c10bd08 */
        /* <DEDUP_REMOVED lines=13> */
.L_x_58:
        /* <DEDUP_REMOVED lines=9> */
.L_x_96:


//--------------------- .text._Z19fp16_to_q_kv_kernelILi4ELi4EEvPK6__halfPhPS0_S2_S3_S4_iii --------------------------
	.section	.text._Z19fp16_to_q_kv_kernelILi4ELi4EEvPK6__halfPhPS0_S2_S3_S4_iii,"ax",@progbits
	.align	128
        .global         _Z19fp16_to_q_kv_kernelILi4ELi4EEvPK6__halfPhPS0_S2_S3_S4_iii
        .type           _Z19fp16_to_q_kv_kernelILi4ELi4EEvPK6__halfPhPS0_S2_S3_S4_iii,@function
        .size           _Z19fp16_to_q_kv_kernelILi4ELi4EEvPK6__halfPhPS0_S2_S3_S4_iii,(.L_x_97 - _Z19fp16_to_q_kv_kernelILi4ELi4EEvPK6__halfPhPS0_S2_S3_S4_iii)
        .other          _Z19fp16_to_q_kv_kernelILi4ELi4EEvPK6__halfPhPS0_S2_S3_S4_iii,@"STO_CUDA_ENTRY STV_DEFAULT"
_Z19fp16_to_q_kv_kernelILi4ELi4EEvPK6__halfPhPS0_S2_S3_S4_iii:
.text._Z19fp16_to_q_kv_kernelILi4ELi4EEvPK6__halfPhPS0_S2_S3_S4_iii:
[----:B------:R-:W-:Y:S08]  /*0000*/  LDC R1, c[0x0][0x37c] ;  /* 0x0000df00ff017b82 */ /* 0x000ff00000000800 */
[----:B------:R-:W0:Y:S01]  /*0010*/  S2UR UR4, SR_CTAID.Z ;  /* 0x00000000000479c3 */ /* 0x000e220000002700 */
[----:B------:R-:W1:Y:S01]  /*0020*/  S2R R4, SR_CTAID.X ;  /* 0x0000000000047919 */ /* 0x000e620000002500 */
[----:B------:R-:W2:Y:S01]  /*0030*/  LDCU.64 UR6, c[0x0][0x398] ;  /* 0x00007300ff0677ac */ /* 0x000ea20008000a00 */
[----:B------:R-:W3:Y:S01]  /*0040*/  S2R R5, SR_CTAID.Y ;  /* 0x0000000000057919 */ /* 0x000ee20000002600 */
[----:B------:R-:W4:Y:S04]  /*0050*/  LDCU.128 UR8, c[0x0][0x3a0] ;  /* 0x00007400ff0877ac */ /* 0x000f280008000c00 */
[----:B------:R-:W1:Y:S01]  /*0060*/  LDC R3, c[0x0][0x3b4] ;  /* 0x0000ed00ff037b82 */ /* 0x000e620000000800 */
[----:B------:R-:W1:Y:S07]  /*0070*/  S2R R0, SR_TID.X ;  /* 0x0000000000007919 */ /* 0x000e6e0000002100 */
[----:B------:R-:W3:Y:S01]  /*0080*/  LDC R8, c[0x0][0x3b8] ;  /* 0x0000ee00ff087b82 */ /* 0x000ee20000000800 */
[----:B0-----:R-:W-:-:S04]  /*0090*/  ULOP3.LUT UR4, UR4, 0x1, URZ, 0xc0, !UPT ;  /* 0x0000000104047892 */ /* 0x001fc8000f8ec0ff */
[----:B------:R-:W-:Y:S01]  /*00a0*/  UISETP.NE.U32.AND UP0, UPT, UR4, 0x1, UPT ;  /* 0x000000010400788c */ /* 0x000fe2000bf05070 */
[----:B-1----:R-:W-:-:S06]  /*00b0*/  IMAD R4, R4, 0x200, R3 ;  /* 0x0000020004047824 */ /* 0x002fcc00078e0203 */
[----:B------:R-:W0:Y:S04]  /*00c0*/  LDCU.64 UR4, c[0x0][0x358] ;  /* 0x00006b00ff0477ac */ /* 0x000e280008000a00 */
[----:B--2---:R-:W1:Y:S01]  /*00d0*/  @UP0 LDCU UR6, c[0x0][0x380] ;  /* 0x00007000ff0607ac */ /* 0x004e620008000800 */
[----:B---3--:R-:W-:Y:S01]  /*00e0*/  IMAD R4, R5, R8, R4 ;  /* 0x0000000805047224 */ /* 0x008fe200078e0204 */
[----:B------:R-:W2:Y:S01]  /*00f0*/  @UP0 LDCU UR7, c[0x0][0x384] ;  /* 0x00007080ff0707ac */ /* 0x000ea20008000800 */
[----:B----4-:R-:W3:Y:S01]  /*0100*/  @UP0 LDCU UR10, c[0x0][0x390] ;  /* 0x00007200ff0a07ac */ /* 0x010ee20008000800 */
[----:B------:R-:W4:Y:S01]  /*0110*/  @UP0 LDCU UR11, c[0x0][0x394] ;  /* 0x00007280ff0b07ac */ /* 0x000f220008000800 */
[----:B------:R-:W0:Y:S01]  /*0120*/  @UP0 LDCU UR8, c[0x0][0x388] ;  /* 0x00007100ff0807ac */ /* 0x000e220008000800 */
[----:B-1----:R-:W-:Y:S01]  /*0130*/  IMAD.U32 R6, RZ, RZ, UR6 ;  /* 0x00000006ff067e24 */ /* 0x002fe2000f8e00ff */
[----:B------:R-:W1:Y:S01]  /*0140*/  @UP0 LDCU UR9, c[0x0][0x38c] ;  /* 0x00007180ff0907ac */ /* 0x000e620008000800 */
[----:B--2---:R-:W-:-:S02]  /*0150*/  IMAD.U32 R7, RZ, RZ, UR7 ;  /* 0x00000007ff077e24 */ /* 0x004fc4000f8e00ff */
[----:B---3--:R-:W-:Y:S02]  /*0160*/  IMAD.U32 R2, RZ, RZ, UR10 ;  /* 0x0000000aff027e24 */ /* 0x008fe4000f8e00ff */
[----:B----4-:R-:W-:Y:S01]  /*0170*/  IMAD.U32 R3, RZ, RZ, UR11 ;  /* 0x0000000bff037e24 */ /* 0x010fe2000f8e00ff */
[----:B0-----:R-:W-:Y:S06]  /*0180*/  BRA.U UP0, `(.L_x_59) ;  /* 0x0000000500d47547 */ /* 0x001fec000b800000 */
        /* <DEDUP_REMOVED lines=9> */
[----:B0-----:R-:W-:Y:S02]  /*0220*/  IMAD.SHL.U32 R6, R0, 0x20000000, RZ ;  /* 0x2000000000067824 */ /* 0x001fe400078e00ff */
[----:B--2---:R-:W-:-:S05]  /*0230*/  HFMA2 R5, R8, 1, 1, R5 ;  /* 0x3c003c0008057831 */ /* 0x004fca0000000005 */
[----:B------:R0:W2:Y:S01]  /*0240*/  SHFL.BFLY PT, R8, R5, 0x2, 0x1f ;  /* 0x0c401f0005087f89 */ /* 0x0000a200000e0000 */
[----:B------:R-:W-:Y:S01]  /*0250*/  LOP3.LUT R9, R5, 0x80008000, R10, 0x78, !PT ;  /* 0x8000800005097812 */ /* 0x000fe200078e780a */
[----:B0-----:R-:W-:-:S05]  /*0260*/  IMAD.SHL.U32 R5, R0, 0x10000000, RZ ;  /* 0x1000000000057824 */ /* 0x001fca00078e00ff */
[----:B------:R-:W-:Y:S01]  /*0270*/  SHF.R.S32.HI R5, RZ, 0x1f, R5 ;  /* 0x0000001fff057819 */ /* 0x000fe20000011405 */
[----:B--2---:R-:W-:Y:S01]  /*0280*/  HADD2 R8, R9, R8 ;  /* 0x0000000809087230 */ /* 0x004fe20000000000 */
[----:B------:R-:W-:-:S04]  /*0290*/  SHF.R.S32.HI R9, RZ, 0x1f, R6 ;  /* 0x0000001fff097819 */ /* 0x000fc80000011406 */
[----:B------:R0:W2:Y:S01]  /*02a0*/  SHFL.BFLY PT, R7, R8, 0x4, 0x1f ;  /* 0x0c801f0008077f89 */ /* 0x0000a200000e0000 */
[----:B------:R-:W-:Y:S01]  /*02b0*/  LOP3.LUT R6, R8, 0x80008000, R9, 0x78, !PT ;  /* 0x8000800008067812 */ /* 0x000fe200078e7809 */
[----:B0-----:R-:W-:-:S05]  /*02c0*/  IMAD.SHL.U32 R8, R0, 0x8000000, RZ ;  /* 0x0800000000087824 */ /* 0x001fca00078e00ff */
[----:B------:R-:W-:Y:S01]  /*02d0*/  SHF.R.S32.HI R8, RZ, 0x1f, R8 ;  /* 0x0000001fff087819 */ /* 0x000fe20000011408 */
[----:B--2---:R-:W-:-:S05]  /*02e0*/  HFMA2 R6, R6, 1, 1, R7 ;  /* 0x3c003c0006067831 */ /* 0x004fca0000000007 */
        /* <DEDUP_REMOVED lines=34> */
[----:B------:R-:W0:Y:S01]  /*0510*/  S2R R12, SR_CgaCtaId ;  /* 0x00000000000c7919 */ /* 0x000e220000008800 */
[----:B------:R-:W-:Y:S01]  /*0520*/  @!P0 FFMA.FTZ R13, R14, R13, R8 ;  /* 0x0000000d0e0d8223 */ /* 0x000fe20000010008 */
[----:B------:R-:W-:Y:S01]  /*0530*/  IMAD.MOV.U32 R8, RZ, RZ, 0x4800 ;  /* 0x00004800ff087424 */ /* 0x000fe200078e00ff */
[----:B------:R-:W-:Y:S01]  /*0540*/  @!P2 F2FP.F16.F32.PACK_AB R6, RZ, R7 ;  /* 0x00000007ff06a23e */ /* 0x000fe200000000ff */
[----:B------:R-:W-:Y:S01]  /*0550*/  IMAD.MOV.U32 R14, RZ, RZ, 0x11111111 ;  /* 0x11111111ff0e7424 */ /* 0x000fe200078e00ff */
[----:B------:R-:W-:Y:S02]  /*0560*/  ISETP.GT.U32.AND P2, PT, R0, 0xf, PT ;  /* 0x0000000f0000780c */ /* 0x000fe40003f44070 */
[----:B------:R-:W-:-:S02]  /*0570*/  @!P0 F2FP.F16.F32.PACK_AB R9, RZ, R13 ;  /* 0x0000000dff09823e */ /* 0x000fc400000000ff */
[----:B------:R-:W-:Y:S02]  /*0580*/  PRMT R6, R6, 0x5410, R8 ;  /* 0x0000541006067816 */ /* 0x000fe40000000008 */
[----:B------:R-:W-:Y:S02]  /*0590*/  LOP3.LUT P0, RZ, R0, 0x3, RZ, 0xc0, !PT ;  /* 0x0000000300ff7812 */ /* 0x000fe4000780c0ff */
[----:B------:R-:W-:-:S05]  /*05a0*/  PRMT R9, R6, 0x5410, R9 ;  /* 0x0000541006097816 */ /* 0x000fca0000000009 */
[----:B------:R-:W-:-:S04]  /*05b0*/  HFMA2 R6, R9, R6.H1_H1, 8, 8 ;  /* 0x4800480009067431 */ /* 0x000fc80000060006 */
[----:B------:R-:W2:Y:S08]  /*05c0*/  F2I.F16.NTZ R8, R6.H1 ;  /* 0x1000000600087305 */ /* 0x000eb00000103100 */
[----:B------:R-:W3:Y:S01]  /*05d0*/  F2I.F16.NTZ R7, R6 ;  /* 0x0000000600077305 */ /* 0x000ee20000103100 */
[----:B--2---:R-:W-:-:S04]  /*05e0*/  I2FP.F32.S32 R8, R8 ;  /* 0x0000000800087245 */ /* 0x004fc80000201400 */
[----:B------:R-:W-:Y:S02]  /*05f0*/  FMNMX.FTZ R8, R8, 15, PT ;  /* 0x4170000008087809 */ /* 0x000fe40003810000 */
[----:B---3--:R-:W-:Y:S02]  /*0600*/  I2FP.F32.S32 R7, R7 ;  /* 0x0000000700077245 */ /* 0x008fe40000201400 */
[----:B------:R-:W-:Y:S02]  /*0610*/  FMNMX.FTZ R8, RZ, R8, !PT ;  /* 0x00000008ff087209 */ /* 0x000fe40007810000 */
[----:B------:R-:W-:-:S04]  /*0620*/  FMNMX.FTZ R7, R7, 15, PT ;  /* 0x4170000007077809 */ /* 0x000fc80003810000 */
[----:B------:R-:W-:Y:S01]  /*0630*/  FMNMX.FTZ R7, RZ, R7, !PT ;  /* 0x00000007ff077209 */ /* 0x000fe20007810000 */
[----:B------:R-:W2:Y:S08]  /*0640*/  F2I.FTZ.TRUNC.NTZ R8, R8 ;  /* 0x0000000800087305 */ /* 0x000eb0000021f100 */
[----:B------:R-:W3:Y:S01]  /*0650*/  F2I.FTZ.TRUNC.NTZ R7, R7 ;  /* 0x0000000700077305 */ /* 0x000ee2000021f100 */
[----:B--2---:R-:W-:-:S02]  /*0660*/  IMAD.SHL.U32 R10, R8, 0x10, RZ ;  /* 0x00000010080a7824 */ /* 0x004fc400078e00ff */
[----:B------:R-:W-:Y:S01]  /*0670*/  @!P1 HMUL2 R8, R5.H0_H0, 0.125, 0.125 ;  /* 0x3000300005089832 */ /* 0x000fe20000000800 */
[----:B------:R-:W-:Y:S02]  /*0680*/  MOV R5, 0x400 ;  /* 0x0000040000057802 */ /* 0x000fe40000000f00 */
[----:B---3--:R-:W-:Y:S02]  /*0690*/  LOP3.LUT R10, R10, R7, RZ, 0xfc, !PT ;  /* 0x000000070a0a7212 */ /* 0x008fe400078efcff */
[----:B------:R-:W-:-:S03]  /*06a0*/  LEA.HI R7, R4, R4, RZ, 0x1 ;  /* 0x0000000404077211 */ /* 0x000fc600078f08ff */
[----:B------:R-:W2:Y:S01]  /*06b0*/  SHFL.DOWN PT, R6, R10, 0x1, 0x1f ;  /* 0x08201f000a067f89 */ /* 0x000ea200000e0000 */
[----:B------:R-:W-:-:S05]  /*06c0*/  @!P1 VIADD R11, R5, 0x100 ;  /* 0x00000100050b9836 */ /* 0x000fca0000000000 */
[----:B0-----:R-:W-:-:S04]  /*06d0*/  @!P1 LEA R11, R12, R11, 0x18 ;  /* 0x0000000b0c0b9211 */ /* 0x001fc800078ec0ff */
[----:B------:R-:W-:Y:S01]  /*06e0*/  @!P1 LEA.HI R11, R0, R11, RZ, 0x1d ;  /* 0x0000000b000b9211 */ /* 0x000fe200078fe8ff */
[----:B--2---:R-:W-:-:S05]  /*06f0*/  IMAD.SHL.U32 R9, R6, 0x100, RZ ;  /* 0x0000010006097824 */ /* 0x004fca00078e00ff */
[----:B------:R-:W-:Y:S02]  /*0700*/  LOP3.LUT R9, R10, R9, RZ, 0xfc, !PT ;  /* 0x000000090a097212 */ /* 0x000fe400078efcff */
[----:B------:R-:W-:Y:S02]  /*0710*/  SHF.R.S32.HI R10, RZ, 0x1, R7 ;  /* 0x00000001ff0a7819 */ /* 0x000fe40000011407 */
[----:B------:R-:W-:Y:S01]  /*0720*/  LEA R7, R12, R5, 0x18 ;  /* 0x000000050c077211 */ /* 0x000fe200078ec0ff */
[----:B------:R-:W0:Y:S02]  /*0730*/  SHFL.DOWN PT, R6, R9, 0x2, 0x1f ;  /* 0x08401f0009067f89 */ /* 0x000e2400000e0000 */
[----:B0-----:R-:W-:-:S05]  /*0740*/  IMAD.U32 R6, R6, 0x10000, RZ ;  /* 0x0001000006067824 */ /* 0x001fca00078e00ff */
[----:B------:R-:W-:Y:S01]  /*0750*/  LOP3.LUT R16, R9, R6, RZ, 0xfc, !PT ;  /* 0x0000000609107212 */ /* 0x000fe200078efcff */
[----:B------:R-:W-:Y:S01]  /*0760*/  IMAD.IADD R9, R7, 0x1, R0 ;  /* 0x0000000107097824 */ /* 0x000fe200078e0200 */
[----:B------:R-:W-:-:S04]  /*0770*/  IADD3 R6, P3, PT, R10, UR8, RZ ;  /* 0x000000080a067c10 */ /* 0x000fc8000ff7e0ff */
[----:B------:R0:W-:Y:S01]  /*0780*/  @!P0 STS [R9], R16 ;  /* 0x0000001009008388 */ /* 0x0001e20000000800 */
[----:B-1----:R-:W-:-:S03]  /*0790*/  LEA.HI.X.SX32 R7, R10, UR9, 0x1, P3 ;  /* 0x000000090a077c11 */ /* 0x002fc600098f0eff */
[----:B------:R0:W-:Y:S01]  /*07a0*/  @!P1 STS.U16 [R11], R8 ;  /* 0x000000080b009388 */ /* 0x0001e20000000400 */
        /* <DEDUP_REMOVED lines=8> */
[----:B------:R-:W-:-:S05]  /*0830*/  VIADD R5, R5, 0x100 ;  /* 0x0000010005057836 */ /* 0x000fca0000000000 */
[----:B------:R-:W-:-:S05]  /*0840*/  LEA R5, R12, R5, 0x18 ;  /* 0x000000050c057211 */ /* 0x000fca00078ec0ff */
[----:B0-----:R-:W-:Y:S01]  /*0850*/  IMAD R8, R0, 0x10, R5 ;  /* 0x0000001000087824 */ /* 0x001fe200078e0205 */
[----:B------:R-:W-:-:S04]  /*0860*/  SHF.R.S32.HI R5, RZ, 0x1f, R4 ;  /* 0x0000001fff057819 */ /* 0x000fc80000011404 */
[----:B------:R-:W-:Y:S01]  /*0870*/  LEA.HI R5, R5, R4, RZ, 0x5 ;  /* 0x0000000405057211 */ /* 0x000fe200078f28ff */
[----:B------:R-:W0:Y:S03]  /*0880*/  LDS.128 R8, [R8] ;  /* 0x0000000008087984 */ /* 0x000e260000000c00 */
[----:B------:R-:W-:-:S05]  /*0890*/  SHF.R.S32.HI R5, RZ, 0x5, R5 ;  /* 0x00000005ff057819 */ /* 0x000fca0000011405 */
[----:B------:R-:W-:-:S04]  /*08a0*/  IMAD.WIDE R2, R5, 0x2, R2 ;  /* 0x0000000205027825 */ /* 0x000fc800078e0202 */
[----:B------:R-:W-:-:S05]  /*08b0*/  IMAD.WIDE.U32 R2, R0, 0x10, R2 ;  /* 0x0000001000027825 */ /* 0x000fca00078e0002 */
[----:B0-----:R-:W-:Y:S01]  /*08c0*/  STG.E.128 desc[UR4][R2.64], R8 ;  /* 0x0000000802007986 */ /* 0x001fe2000c101d04 */
[----:B------:R-:W-:Y:S05]  /*08d0*/  EXIT ;  /* 0x000000000000794d */ /* 0x000fea0003800000 */
.L_x_59:
[----:B------:R-:W-:-:S04]  /*08e0*/  IMAD.WIDE R6, R4, 0x2, R6 ;  /* 0x0000000204067825 */ /* 0x000fc800078e0206 */
[----:B------:R-:W-:-:S06]  /*08f0*/  IMAD.WIDE.U32 R6, R0, 0x4, R6 ;  /* 0x0000000400067825 */ /* 0x000fcc00078e0006 */
[----:B------:R-:W2:Y:S01]  /*0900*/  LDG.E.CONSTANT R7, desc[UR4][R6.64] ;  /* 0x0000000406077981 */ /* 0x000ea2000c1e9900 */
[C---:B------:R-:W-:Y:S01]  /*0910*/  LOP3.LUT R8, R0.reuse, 0x1, RZ, 0xc0, !PT ;  /* 0x0000000100087812 */ /* 0x040fe200078ec0ff */
[----:B------:R-:W-:-:S04]  /*0920*/  IMAD.SHL.U32 R9, R0, 0x40000000, RZ ;  /* 0x4000000000097824 */ /* 0x000fc800078e00ff */
[----:B------:R-:W-:Y:S01]  /*0930*/  IMAD.MOV R8, RZ, RZ, -R8 ;  /* 0x000000ffff087224 */ /* 0x000fe200078e0a08 */
[----:B------:R-:W-:Y:S01]  /*0940*/  SHF.R.S32.HI R10, RZ, 0x1f, R9 ;  /* 0x0000001fff0a7819 */ /* 0x000fe20000011409 */
[----:B--2---:R0:W2:Y:S03]  /*0950*/  SHFL.BFLY PT, R5, R7, 0x1, 0x1f ;  /* 0x0c201f0007057f89 */ /* 0x0040a600000e0000 */
[----:B------:R-:W-:Y:S01]  /*0960*/  LOP3.LUT R8, R7, 0x80008000, R8, 0x78, !PT ;  /* 0x8000800007087812 */ /* 0x000fe200078e7808 */
[----:B0-----:R-:W-:-:S05]  /*0970*/  IMAD.SHL.U32 R7, R0, 0x20000000, RZ ;  /* 0x2000000000077824 */ /* 0x001fca00078e00ff */
[----:B------:R-:W-:Y:S01]  /*0980*/  SHF.R.S32.HI R7, RZ, 0x1f, R7 ;  /* 0x0000001fff077819 */ /* 0x000fe20000011407 */
[----:B--2---:R-:W-:-:S05]  /*0990*/  HFMA2 R5, R8, 1, 1, R5 ;  /* 0x3c003c0008057831 */ /* 0x004fca0000000005 */
[----:B------:R0:W2:Y:S01]  /*09a0*/  SHFL.BFLY PT, R8, R5, 0x2, 0x1f ;  /* 0x0c401f0005087f89 */ /* 0x0000a200000e0000 */
[----:B------:R-:W-:Y:S01]  /*09b0*/  LOP3.LUT R9, R5, 0x80008000, R10, 0x78, !PT ;  /* 0x8000800005097812 */ /* 0x000fe200078e780a */
[----:B0-----:R-:W-:-:S05]  /*09c0*/  IMAD.SHL.U32 R5, R0, 0x10000000, RZ ;  /* 0x1000000000057824 */ /* 0x001fca00078e00ff */
[----:B------:R-:W-:Y:S01]  /*09d0*/  SHF.R.S32.HI R5, RZ, 0x1f, R5 ;  /* 0x0000001fff057819 */ /* 0x000fe20000011405 */
[----:B--2---:R-:W-:-:S05]  /*09e0*/  HADD2 R8, R9, R8 ;  /* 0x0000000809087230 */ /* 0x004fca0000000000 */
        /* <DEDUP_REMOVED lines=33> */
[----:B------:R-:W-:-:S02]  /*0c00*/  ISETP.GT.U32.AND P3, PT, R0, 0xf, PT ;  /* 0x0000000f0000780c */ /* 0x000fc40003f64070 */
[----:B------:R-:W-:Y:S02]  /*0c10*/  PLOP3.LUT P0, PT, P0, P1, PT, 0xf2, 0x2f ;  /* 0x00000000002f781c */ /* 0x000fe40000703e72 */
[----:B------:R-:W-:-:S07]  /*0c20*/  LOP3.LUT P1, RZ, R0, 0xf, RZ, 0xc0, !PT ;  /* 0x0000000f00ff7812 */ /* 0x000fce000782c0ff */
[----:B------:R-:W-:-:S04]  /*0c30*/  @!P2 FFMA.FTZ R7, -R12, R11, R7 ;  /* 0x0000000b0c07a223 */ /* 0x000fc80000010107 */
[----:B------:R-:W-:Y:S01]  /*0c40*/  @!P0 FFMA.FTZ R13, -R12, R8, R13 ;  /* 0x000000080c0d8223 */ /* 0x000fe2000001010d */
[C---:B------:R-:W-:Y:S01]  /*0c50*/  @!P2 FFMA.FTZ R7, R14.reuse, R7, R11 ;  /* 0x000000070e07a223 */ /* 0x040fe2000001000b */
[----:B------:R-:W-:Y:S01]  /*0c60*/  IMAD.MOV.U32 R11, RZ, RZ, 0x55555555 ;  /* 0x55555555ff0b7424 */ /* 0x000fe200078e00ff */
[----:B------:R-:W0:Y:S01]  /*0c70*/  S2R R12, SR_CgaCtaId ;  /* 0x00000000000c7919 */ /* 0x000e220000008800 */
[----:B------:R-:W-:Y:S01]  /*0c80*/  @!P0 FFMA.FTZ R13, R14, R13, R8 ;  /* 0x0000000d0e0d8223 */ /* 0x000fe20000010008 */
[----:B------:R-:W-:Y:S01]  /*0c90*/  IMAD.MOV.U32 R8, RZ, RZ, 0x4800 ;  /* 0x00004800ff087424 */ /* 0x000fe200078e00ff */
[----:B------:R-:W-:Y:S01]  /*0ca0*/  @!P2 F2FP.F16.F32.PACK_AB R6, RZ, R7 ;  /* 0x00000007ff06a23e */ /* 0x000fe200000000ff */
[----:B------:R-:W-:Y:S02]  /*0cb0*/  IMAD.MOV.U32 R14, RZ, RZ, 0x11111111 ;  /* 0x11111111ff0e7424 */ /* 0x000fe400078e00ff */
[----:B------:R-:W-:Y:S01]  /*0cc0*/  @!P1 HMUL2 R5, R5.H0_H0, 0.125, 0.125 ;  /* 0x3000300005059832 */ /* 0x000fe20000000800 */
[----:B------:R-:W-:-:S02]  /*0cd0*/  @!P0 F2FP.F16.F32.PACK_AB R9, RZ, R13 ;  /* 0x0000000dff09823e */ /* 0x000fc400000000ff */
[----:B------:R-:W-:Y:S02]  /*0ce0*/  PRMT R6, R6, 0x5410, R8 ;  /* 0x0000541006067816 */ /* 0x000fe40000000008 */
[----:B------:R-:W-:Y:S02]  /*0cf0*/  MOV R13, 0x400 ;  /* 0x00000400000d7802 */ /* 0x000fe40000000f00 */
[----:B------:R-:W-:Y:S02]  /*0d00*/  PRMT R9, R6, 0x5410, R9 ;  /* 0x0000541006097816 */ /* 0x000fe40000000009 */
[----:B------:R-:W-:-:S03]  /*0d10*/  LOP3.LUT P0, RZ, R0, 0x3, RZ, 0xc0, !PT ;  /* 0x0000000300ff7812 */ /* 0x000fc6000780c0ff */
        /* <DEDUP_REMOVED lines=11> */
[----:B--2---:R-:W-:-:S05]  /*0dd0*/  IMAD.SHL.U32 R10, R8, 0x10, RZ ;  /* 0x00000010080a7824 */ /* 0x004fca00078e00ff */
        /* <DEDUP_REMOVED lines=37> */
.L_x_60:
        /* <DEDUP_REMOVED lines=13> */
.L_x_97:


//--------------------- .text._Z25fp16_to_q_kv_paged_kernelILi8ELi8EEvPK6__halfPhPS0_S2_S3_S4_PKiS6_iiii --------------------------
	.section	.text._Z25fp16_to_q_kv_paged_kernelILi8ELi8EEvPK6__halfPhPS0_S2_S3_S4_PKiS6_iiii,"ax",@progbits
	.align	128
        .global         _Z25fp16_to_q_kv_paged_kernelILi8ELi8EEvPK6__halfPhPS0_S2_S3_S4_PKiS6_iiii
        .type           _Z25fp16_to_q_kv_paged_kernelILi8ELi8EEvPK6__halfPhPS0_S2_S3_S4_PKiS6_iiii,@function
        .size           _Z25fp16_to_q_kv_paged_kernelILi8ELi8EEvPK6__halfPhPS0_S2_S3_S4_PKiS6_iiii,(.L_x_98 - _Z25fp16_to_q_kv_paged_kernelILi8ELi8EEvPK6__halfPhPS0_S2_S3_S4_PKiS6_iiii)
        .other          _Z25fp16_to_q_kv_paged_kernelILi8ELi8EEvPK6__halfPhPS0_S2_S3_S4_PKiS6_iiii,@"STO_CUDA_ENTRY STV_DEFAULT"
_Z25fp16_to_q_kv_paged_kernelILi8ELi8EEvPK6__halfPhPS0_S2_S3_S4_PKiS6_iiii:
.text._Z25fp16_to_q_kv_paged_kernelILi8ELi8EEvPK6__halfPhPS0_S2_S3_S4_PKiS6_iiii:
[----:B------:R-:W-:Y:S01]  /*0000*/  LDC R1, c[0x0][0x37c] ;  /* 0x0000df00ff017b82 */ /* 0x000fe20000000800 */
[----:B------:R-:W0:Y:S07]  /*0010*/  S2R R0, SR_CTAID.Z ;  /* 0x0000000000007919 */ /* 0x000e2e0000002700 */
[----:B------:R-:W1:Y:S01]  /*0020*/  LDC.64 R14, c[0x0][0x3b0] ;  /* 0x0000ec00ff0e7b82 */ /* 0x000e620000000a00 */
[----:B------:R-:W2:Y:S01]  /*0030*/  LDCU.64 UR4, c[0x0][0x358] ;  /* 0x00006b00ff0477ac */ /* 0x000ea20008000a00 */
[----:B------:R-:W3:Y:S06]  /*0040*/  S2R R16, SR_CTAID.X ;  /* 0x0000000000107919 */ /* 0x000eec0000002500 */
[----:B------:R-:W3:Y:S08]  /*0050*/  LDC.64 R2, c[0x0][0x3c0] ;  /* 0x0000f000ff027b82 */ /* 0x000ef00000000a00 */
[----:B------:R-:W4:Y:S08]  /*0060*/  LDC.64 R12, c[0x0][0x3b8] ;  /* 0x0000ee00ff0c7b82 */ /* 0x000f300000000a00 */
[----:B------:R-:W4:Y:S01]  /*0070*/  LDC.64 R6, c[0x0][0x388] ;  /* 0x0000e200ff067b82 */ /* 0x000f220000000a00 */
[----:B0-----:R-:W-:-:S07]  /*0080*/  SHF.R.U32.HI R5, RZ, 0x1, R0 ;  /* 0x00000001ff057819 */ /* 0x001fce0000011600 */
[----:B------:R-:W0:Y:S01]  /*0090*/  LDC.64 R8, c[0x0][0x390] ;  /* 0x0000e400ff087b82 */ /* 0x000e220000000a00 */
[----:B-1----:R-:W-:-:S04]  /*00a0*/  IMAD.WIDE.U32 R14, R5, 0x4, R14 ;  /* 0x00000004050e7825 */ /* 0x002fc800078e000e */
[----:B---3--:R-:W-:-:S03]  /*00b0*/  IMAD R5, R5, R2, R16 ;  /* 0x0000000205057224 */ /* 0x008fc600078e0210 */
[----:B------:R-:W1:Y:S01]  /*00c0*/  LDC.64 R10, c[0x0][0x3c8] ;  /* 0x0000f200ff0a7b82 */ /* 0x000e620000000a00 */
[----:B--2---:R-:W2:Y:S01]  /*00d0*/  LDG.E.CONSTANT R14, desc[UR4][R14.64] ;  /* 0x000000040e0e7981 */ /* 0x004ea2000c1e9900 */
[----:B----4-:R-:W-:-:S06]  /*00e0*/  IMAD.WIDE R12, R5, 0x4, R12 ;  /* 0x00000004050c7825 */ /* 0x010fcc00078e020c */
[----:B------:R-:W3:Y:S01]  /*00f0*/  LDC.64 R4, c[0x0][0x380] ;  /* 0x0000e000ff047b82 */ /* 0x000ee20000000a00 */
[----:B------:R4:W5:Y:S01]  /*0100*/  LDG.E.CONSTANT R12, desc[UR4][R12.64] ;  /* 0x000000040c0c7981 */ /* 0x000962000c1e9900 */
[----:B------:R-:W-:Y:S01]  /*0110*/  LOP3.LUT P0, R0, R0, 0x1, RZ, 0xc0, !PT ;  /* 0x0000000100007812 */ /* 0x000fe2000780c0ff */
[----:B------:R-:W-:-:S12]  /*0120*/  IMAD.MOV R16, RZ, RZ, -R16 ;  /* 0x000000ffff107224 */ /* 0x000fd800078e0a10 */
[----:B------:R-:W0:Y:S08]  /*0130*/  @P0 LDC R6, c[0x0][0x3a0] ;  /* 0x0000e800ff060b82 */ /* 0x000e300000000800 */
[----:B------:R-:W1:Y:S08]  /*0140*/  @P0 LDC R7, c[0x0][0x3a4] ;  /* 0x0000e900ff070b82 */ /* 0x000e700000000800 */
[----:B---3--:R-:W3:Y:S08]  /*0150*/  @P0 LDC R4, c[0x0][0x398] ;  /* 0x0000e600ff040b82 */ /* 0x008ef00000000800 */
[----:B------:R-:W2:Y:S08]  /*0160*/  @P0 LDC R5, c[0x0][0x39c] ;  /* 0x0000e700ff050b82 */ /* 0x000eb00000000800 */
[----:B0-----:R-:W0:Y:S08]  /*0170*/  @P0 LDC R8, c[0x0][0x3a8] ;  /* 0x0000ea00ff080b82 */ /* 0x001e300000000800 */
[----:B------:R-:W0:Y:S01]  /*0180*/  @P0 LDC R9, c[0x0][0x3ac] ;  /* 0x0000eb00ff090b82 */ /* 0x000e220000000800 */
[----:B-1----:R-:W-:Y:S01]  /*0190*/  LOP3.LUT P0, RZ, R10, 0x1ff, RZ, 0xc0, !PT ;  /* 0x000001ff0aff7812 */ /* 0x002fe2000780c0ff */
[----:B--2---:R-:W-:-:S04]  /*01a0*/  IMAD R14, R16, R3, R14 ;  /* 0x00000003100e7224 */ /* 0x004fc800078e020e */
[----:B------:R-:W-:-:S08]  /*01b0*/  IMAD.IADD R2, R14, 0x1, R11 ;  /* 0x000000010e027824 */ /* 0x000fd000078e020b */
[----:B0--34-:R-:W-:Y:S05]  /*01c0*/  @!P0 BRA `(.L_x_61) ;  /* 0x0000000000308947 */ /* 0x019fea0003800000 */
.L_x_62:
[----:B------:R-:W-:-:S05]  /*01d0*/  IMAD R11, R14, R10, RZ ;  /* 0x0000000a0e0b7224 */ /* 0x000fca00078e02ff */
[----:B------:R-:W-:Y:S01]  /*01e0*/  LOP3.LUT P0, RZ, R11, 0x1ff, RZ, 0xc0, !PT ;  /* 0x000001ff0bff7812 */ /* 0x000fe2000780c0ff */
[----:B------:R-:W-:Y:S02]  /*01f0*/  IMAD.MOV.U32 R11, RZ, RZ, R14 ;  /* 0x000000ffff0b7224 */ /* 0x000fe400078e000e */
[----:B------:R-:W-:-:S10]  /*0200*/  VIADD R14, R14, 0xffffffff ;  /* 0xffffffff0e0e7836 */ /* 0x000fd40000000000 */
[----:B------:R-:W-:Y:S05]  /*0210*/  @P0 BRA `(.L_x_62) ;  /* 0xfffffffc00ec0947 */ /* 0x000fea000383ffff */
[----:B------:R-:W-:-:S07]  /*0220*/  IMAD.MOV.U32 R14, RZ, RZ, R11 ;  /* 0x000000ffff0e7224 */ /* 0x000fce00078e000b */
.L_x_63:
[----:B------:R-:W-:-:S05]  /*0230*/  IMAD R11, R2, R10, RZ ;  /* 0x0000000a020b7224 */ /* 0x000fca00078e02ff */
[----:B------:R-:W-:Y:S01]  /*0240*/  LOP3.LUT P0, RZ, R11, 0x1ff, RZ, 0xc0, !PT ;  /* 0x000001ff0bff7812 */ /* 0x000fe2000780c0ff */
[----:B------:R-:W-:Y:S02]  /*0250*/  IMAD.MOV.U32 R11, RZ, RZ, R2 ;  /* 0x000000ffff0b7224 */ /* 0x000fe400078e0002 */
[----:B------:R-:W-:-:S10]  /*0260*/  VIADD R2, R2, 0x1 ;  /* 0x0000000102027836 */ /* 0x000fd40000000000 */
[----:B------:R-:W-:Y:S05]  /*0270*/  @P0 BRA `(.L_x_63) ;  /* 0xfffffffc00ec0947 */ /* 0x000fea000383ffff */
[----:B------:R-:W-:-:S07]  /*0280*/  IMAD.MOV.U32 R2, RZ, RZ, R11 ;  /* 0x000000ffff027224 */ /* 0x000fce00078e000b */
.L_x_61:
[----:B------:R-:W-:Y:S02]  /*0290*/  VIMNMX R14, PT, PT, RZ, R14, !PT ;  /* 0x0000000eff0e7248 */ /* 0x000fe40007fe0100 */
[----:B------:R-:W-:-:S03]  /*02a0*/  VIMNMX R2, PT, PT, R2, R3, PT ;  /* 0x0000000302027248 */ /* 0x000fc60003fe0100 */
[CC--:B-----5:R-:W-:Y:S02]  /*02b0*/  IMAD R11, R12.reuse, R3.reuse, R14 ;  /* 0x000000030c0b7224 */ /* 0x0e0fe400078e020e */
[----:B------:R-:W-:Y:S02]  /*02c0*/  IMAD R3, R12, R3, R2 ;  /* 0x000000030c037224 */ /* 0x000fe400078e0202 */
[-C--:B------:R-:W-:Y:S02]  /*02d0*/  IMAD R12, R11, R10.reuse, RZ ;  /* 0x0000000a0b0c7224 */ /* 0x080fe400078e02ff */
[----:B------:R-:W-:-:S05]  /*02e0*/  IMAD R3, R3, R10, RZ ;  /* 0x0000000a03037224 */ /* 0x000fca00078e02ff */
[----:B------:R-:W-:-:S13]  /*02f0*/  ISETP.GE.AND P0, PT, R12, R3, PT ;  /* 0x000000030c00720c */ /* 0x000fda0003f06270 */
[----:B------:R-:W-:Y:S05]  /*0300*/  @P0 EXIT ;  /* 0x000000000000094d */ /* 0x000fea0003800000 */
[----:B------:R-:W0:Y:S01]  /*0310*/  S2R R2, SR_TID.X ;  /* 0x0000000000027919 */ /* 0x000e220000002100 */
[----:B------:R-:W-:Y:S01]  /*0320*/  ISETP.NE.AND P2, PT, R0, RZ, PT ;  /* 0x000000ff0000720c */ /* 0x000fe20003f45270 */
[----:B------:R-:W-:Y:S01]  /*0330*/  IMAD.MOV.U32 R0, RZ, RZ, R12 ;  /* 0x000000ffff007224 */ /* 0x000fe200078e000c */
[----:B------:R-:W1:Y:S01]  /*0340*/  S2R R11, SR_CTAID.Y ;  /* 0x00000000000b7919 */ /* 0x000e620000002600 */
[C---:B0-----:R-:W-:Y:S01]  /*0350*/  IMAD.WIDE.U32 R12, R2.reuse, 0x10, R6 ;  /* 0x00000010020c7825 */ /* 0x041fe200078e0006 */
[----:B------:R-:W-:-:S03]  /*0360*/  LOP3.LUT R16, R2, 0x1, RZ, 0xc0, !PT ;  /* 0x0000000102107812 */ /* 0x000fc600078ec0ff */
[----:B------:R-:W-:-:S04]  /*0370*/  IMAD.WIDE.U32 R18, R2, 0x10, R8 ;  /* 0x0000001002127825 */ /* 0x000fc800078e0008 */
[----:B------:R-:W-:-:S04]  /*0380*/  IMAD.WIDE.U32 R6, R2, 0x4, R4 ;  /* 0x0000000402067825 */ /* 0x000fc800078e0004 */
[C---:B------:R-:W-:Y:S02]  /*0390*/  IMAD.SHL.U32 R5, R2.reuse, 0x20000000, RZ ;  /* 0x2000000002057824 */ /* 0x040fe400078e00ff */
[C---:B------:R-:W-:Y:S02]  /*03a0*/  IMAD.SHL.U32 R8, R2.reuse, 0x10000000, RZ ;  /* 0x1000000002087824 */ /* 0x040fe400078e00ff */
[----:B------:R-:W-:Y:S01]  /*03b0*/  IMAD.SHL.U32 R9, R2, 0x8000000, RZ ;  /* 0x0800000002097824 */ /* 0x000fe200078e00ff */
[----:B------:R-:W-:Y:S01]  /*03c0*/  SHF.R.S32.HI R5, RZ, 0x1f, R5 ;  /* 0x0000001fff057819 */ /* 0x000fe20000011405 */
[----:B-1----:R-:W-:Y:S01]  /*03d0*/  IMAD R4, R11, 0x200, R0 ;  /* 0x000002000b047824 */ /* 0x002fe200078e0200 */
[----:B------:R-:W-:Y:S02]  /*03e0*/  SHF.R.S32.HI R8, RZ, 0x1f, R8 ;  /* 0x0000001fff087819 */ /* 0x000fe40000011408 */
[----:B------:R-:W-:Y:S02]  /*03f0*/  SHF.R.S32.HI R9, RZ, 0x1f, R9 ;  /* 0x0000001fff097819 */ /* 0x000fe40000011409 */
[----:B------:R-:W-:-:S02]  /*0400*/  LOP3.LUT R5, R5, 0x80008000, RZ, 0xc0, !PT ;  /* 0x8000800005057812 */ /* 0x000fc400078ec0ff */
[----:B------:R-:W-:Y:S02]  /*0410*/  LOP3.LUT R14, R8, 0x80008000, RZ, 0xc0, !PT ;  /* 0x80008000080e7812 */ /* 0x000fe400078ec0ff */
[----:B------:R-:W-:-:S07]  /*0420*/  LOP3.LUT R15, R9, 0x80008000, RZ, 0xc0, !PT ;  /* 0x80008000090f7812 */ /* 0x000fce00078ec0ff */
.L_x_67:
[----:B------:R-:W-:Y:S01]  /*0430*/  ISETP.GE.AND P0, PT, R4, R3, PT ;  /* 0x000000030400720c */ /* 0x000fe20003f06270 */
[----:B------:R-:W-:-:S05]  /*0440*/  VIADD R0, R0, 0x20000 ;  /* 0x0002000000007836 */ /* 0x000fca0000000000 */
[----:B------:R-:W-:-:S07]  /*0450*/  ISETP.GE.AND P3, PT, R0, R3, PT ;  /* 0x000000030000720c */ /* 0x000fce0003f66270 */
[----:B0123--:R-:W-:Y:S06]  /*0460*/  @P0 BRA `(.L_x_64) ;  /* 0x0000000c00600947 */ /* 0x00ffec0003800000 */
[----:B------:R-:W-:Y:S01]  /*0470*/  IMAD.SHL.U32 R8, R2, 0x40000000, RZ ;  /* 0x4000000002087824 */ /* 0x000fe200078e00ff */
[----:B------:R-:W-:Y:S04]  /*0480*/  BSSY.RECONVERGENT B0, `(.L_x_64) ;  /* 0x00000d6000007945 */ /* 0x000fe80003800200 */
[----:B------:R-:W-:Y:S01]  /*0490*/  SHF.R.S32.HI R10, RZ, 0x1f, R8 ;  /* 0x0000001fff0a7819 */ /* 0x000fe20000011408 */
[----:B------:R-:W-:-:S03]  /*04a0*/  IMAD.WIDE R8, R4, 0x2, R6 ;  /* 0x0000000204087825 */ /* 0x000fc600078e0206 */
[----:B------:R-:W-:Y:S01]  /*04b0*/  LOP3.LUT R10, R10, 0x80008000, RZ, 0xc0, !PT ;  /* 0x800080000a0a7812 */ /* 0x000fe200078ec0ff */
[----:B------:R-:W-:Y:S06]  /*04c0*/  @!P2 BRA `(.L_x_65) ;  /* 0x0000000400a4a947 */ /* 0x000fec0003800000 */
[----:B------:R-:W2:Y:S01]  /*04d0*/  LDG.E.CONSTANT R8, desc[UR4][R8.64] ;  /* 0x0000000408087981 */ /* 0x000ea2000c1e9900 */
[----:B------:R-:W-:-:S04]  /*04e0*/  ISETP.NE.AND P0, PT, R16, RZ, PT ;  /* 0x000000ff1000720c */ /* 0x000fc80003f05270 */
[----:B------:R-:W-:Y:S01]  /*04f0*/  SEL R17, RZ, 0x80008000, !P0 ;  /* 0x80008000ff117807 */ /* 0x000fe20004000000 */
[----:B--2---:R-:W0:Y:S03]  /*0500*/  SHFL.BFLY PT, R11, R8, 0x1, 0x1f ;  /* 0x0c201f00080b7f89 */ /* 0x004e2600000e0000 */
        /* <DEDUP_REMOVED lines=14> */
[----:B------:R-:W-:Y:S01]  /*05f0*/  HMNMX2 R11, |R9|.H0_H0, |R9|.H1_H1, !PT ;  /* 0x70000009090b7240 */ /* 0x000fe20007800a00 */
[----:B------:R-:W-:-:S04]  /*0600*/  HADD2.F32 R22, -RZ, R9.H1_H1 ;  /* 0x30000009ff167230 */ /* 0x000fc80000004100 */
[----:B------:R-:W0:Y:S02]  /*0610*/  SHFL.BFLY PT, R10, R11, 0x8, 0x1f ;  /* 0x0d001f000b0a7f89 */ /* 0x000e2400000e0000 */
[----:B0-----:R-:W-:-:S05]  /*0620*/  HMNMX2 R10, R11.H0_H0, R10.H0_H0, !PT ;  /* 0x2000000a0b0a7240 */ /* 0x001fca0007800800 */
[----:B------:R-:W0:Y:S02]  /*0630*/  SHFL.BFLY PT, R17, R10, 0x4, 0x1f ;  /* 0x0c801f000a117f89 */ /* 0x000e2400000e0000 */
[----:B0-----:R-:W-:Y:S01]  /*0640*/  HMNMX2 R17, R10.H0_H0, R17.H0_H0, !PT ;  /* 0x200000110a117240 */ /* 0x001fe20007800800 */
[----:B------:R-:W-:-:S04]  /*0650*/  HADD2.F32 R10, -RZ, R9.H0_H0 ;  /* 0x20000009ff0a7230 */ /* 0x000fc80000004100 */
[----:B------:R-:W0:Y:S02]  /*0660*/  SHFL.BFLY PT, R8, R17, 0x2, 0x1f ;  /* 0x0c401f0011087f89 */ /* 0x000e2400000e0000 */
[----:B0-----:R-:W-:-:S05]  /*0670*/  HMNMX2 R8, R17.H0_H0, R8.H0_H0, !PT ;  /* 0x2000000811087240 */ /* 0x001fca0007800800 */
[----:B------:R-:W0:Y:S02]  /*0680*/  SHFL.BFLY PT, R21, R8, 0x1, 0x1f ;  /* 0x0c201f0008157f89 */ /* 0x000e2400000e0000 */
[----:B0-----:R-:W-:-:S05]  /*0690*/  HMNMX2 R8, R8.H0_H0, R21.H0_H0, !PT ;  /* 0x2000001508087240 */ /* 0x001fca0007800800 */
[----:B------:R-:W-:-:S04]  /*06a0*/  HADD2.F32 R21, -RZ, R8.H0_H0 ;  /* 0x20000008ff157230 */ /* 0x000fc80000004100 */
[----:B------:R-:W0:Y:S08]  /*06b0*/  MUFU.RCP R23, R21 ;  /* 0x0000001500177308 */ /* 0x000e300000001000 */
[----:B------:R-:W1:Y:S01]  /*06c0*/  MUFU.RCP R24, R21 ;  /* 0x0000001500187308 */ /* 0x000e620000001000 */
[----:B0-----:R-:W-:-:S05]  /*06d0*/  FMUL.FTZ R20, R10, R23 ;  /* 0x000000170a147220 */ /* 0x001fca0000410000 */
[----:B------:R-:W-:Y:S01]  /*06e0*/  F2FP.F16.F32.PACK_AB R9, RZ, R20 ;  /* 0x00000014ff09723e */ /* 0x000fe200000000ff */
[----:B-1----:R-:W-:-:S04]  /*06f0*/  FMUL.FTZ R25, R22, R24 ;  /* 0x0000001816197220 */ /* 0x002fc80000410000 */
[C---:B------:R-:W-:Y:S02]  /*0700*/  HSETP2.GEU.AND P5, PT, |R9|.reuse.H0_H0, 8.523464202880859375e-06, 8.523464202880859375e-06, PT ;  /* 0x008f008f09007434 */ /* 0x040fe40003faea00 */
[----:B------:R-:W-:Y:S02]  /*0710*/  HSETP2.GT.AND P4, PT, |R9|.H0_H0, RZ.H0_H0, PT ;  /* 0x200000ff09007234 */ /* 0x000fe40003f84a00 */
[----:B------:R-:W-:-:S03]  /*0720*/  F2FP.F16.F32.PACK_AB R11, RZ, R25 ;  /* 0x00000019ff0b723e */ /* 0x000fc600000000ff */
[----:B------:R-:W-:Y:S02]  /*0730*/  PLOP3.LUT P4, PT, P5, P4, PT, 0xf2, 0x2f ;  /* 0x00000000002f781c */ /* 0x000fe40002f89e72 */
[C---:B------:R-:W-:Y:S02]  /*0740*/  HSETP2.GEU.AND P0, PT, |R11|.reuse.H0_H0, 8.523464202880859375e-06, 8.523464202880859375e-06, PT ;  /* 0x008f008f0b007434 */ /* 0x040fe40003f0ea00 */
[----:B------:R-:W-:-:S05]  /*0750*/  HSETP2.GT.AND P1, PT, |R11|.H0_H0, RZ.H0_H0, PT ;  /* 0x200000ff0b007234 */ /* 0x000fca0003f24a00 */
[----:B------:R-:W-:Y:S02]  /*0760*/  PLOP3.LUT P0, PT, P0, P1, PT, 0xf2, 0x2f ;  /* 0x00000000002f781c */ /* 0x000fe40000703e72 */
[----:B------:R-:W-:Y:S02]  /*0770*/  ISETP.NE.AND P1, PT, R16, RZ, PT ;  /* 0x000000ff1000720c */ /* 0x000fe40003f25270 */
[----:B------:R-:W-:-:S04]  /*0780*/  @!P4 FFMA.FTZ R10, -R21, R20, R10 ;  /* 0x00000014150ac223 */ /* 0x000fc8000001010a */
[----:B------:R-:W-:Y:S01]  /*0790*/  @!P4 FFMA.FTZ R10, R23, R10, R20 ;  /* 0x0000000a170ac223 */ /* 0x000fe20000010014 */
[----:B------:R-:W-:-:S04]  /*07a0*/  IMAD.MOV.U32 R20, RZ, RZ, 0x5800 ;  /* 0x00005800ff147424 */ /* 0x000fc800078e00ff */
[----:B------:R-:W-:Y:S01]  /*07b0*/  @!P0 FFMA.FTZ R17, -R21, R25, R22 ;  /* 0x0000001915118223 */ /* 0x000fe20000010116 */
[----:B------:R-:W-:Y:S01]  /*07c0*/  @!P4 F2FP.F16.F32.PACK_AB R9, RZ, R10 ;  /* 0x0000000aff09c23e */ /* 0x000fe200000000ff */
[----:B------:R-:W0:Y:S02]  /*07d0*/  @!P1 S2R R22, SR_CgaCtaId ;  /* 0x0000000000169919 */ /* 0x000e240000008800 */
[----:B------:R-:W-:Y:S01]  /*07e0*/  @!P0 FFMA.FTZ R17, R24, R17, R25 ;  /* 0x0000001118118223 */ /* 0x000fe20000010019 */
[----:B------:R-:W-:Y:S01]  /*07f0*/  PRMT R9, R9, 0x5410, R20 ;  /* 0x0000541009097816 */ /* 0x000fe20000000014 */
[----:B------:R-:W-:-:S03]  /*0800*/  IMAD.MOV.U32 R24, RZ, RZ, 0x55555555 ;  /* 0x55555555ff187424 */ /* 0x000fc600078e00ff */
[----:B------:R-:W-:Y:S02]  /*0810*/  @!P0 F2FP.F16.F32.PACK_AB R11, RZ, R17 ;  /* 0x00000011ff0b823e */ /* 0x000fe400000000ff */
[----:B------:R-:W-:Y:S02]  /*0820*/  LOP3.LUT P0, RZ, R2, 0xf, RZ, 0xc0, !PT ;  /* 0x0000000f02ff7812 */ /* 0x000fe4000780c0ff */
[----:B------:R-:W-:-:S05]  /*0830*/  PRMT R10, R9, 0x5410, R11 ;  /* 0x00005410090a7816 */ /* 0x000fca000000000b */
[----:B------:R-:W-:-:S04]  /*0840*/  HFMA2 R9, R10, R9.H1_H1, 128, 128 ;  /* 0x580058000a097431 */ /* 0x000fc80000060009 */
        /* <DEDUP_REMOVED lines=26> */
[----:B------:R-:W-:Y:S01]  /*09f0*/  BAR.SYNC.DEFER_BLOCKING 0x0 ;  /* 0x0000000000007b1d */ /* 0x000fe20000010000 */
[----:B------:R-:W-:-:S13]  /*0a00*/  ISETP.GT.U32.AND P0, PT, R2, 0x1f, PT ;  /* 0x0000001f0200780c */ /* 0x000fda0003f04070 */
[----:B0-----:R-:W-:Y:S05]  /*0a10*/  @P0 BRA `(.L_x_66) ;  /* 0x0000000400f00947 */ /* 0x001fea0003800000 */
[----:B------:R-:W0:Y:S01]  /*0a20*/  S2R R22, SR_CgaCtaId ;  /* 0x0000000000167919 */ /* 0x000e220000008800 */
[----:B------:R-:W-:Y:S02]  /*0a30*/  MOV R17, 0x400 ;  /* 0x0000040000117802 */ /* 0x000fe40000000f00 */
[----:B------:R-:W-:-:S04]  /*0a40*/  IADD3 R20, P0, PT, R12, R4, RZ ;  /* 0x000000040c147210 */ /* 0x000fc80007f1e0ff */
[----:B------:R-:W-:Y:S02]  /*0a50*/  LEA.HI.X.SX32 R21, R4, R13, 0x1, P0 ;  /* 0x0000000d04157211 */ /* 0x000fe400000f0eff */
[----:B------:R-:W-:Y:S02]  /*0a60*/  ISETP.GT.U32.AND P0, PT, R2, 0x1, PT ;  /* 0x000000010200780c */ /* 0x000fe40003f04070 */
[----:B0-----:R-:W-:-:S05]  /*0a70*/  LEA R9, R22, R17, 0x18 ;  /* 0x0000001116097211 */ /* 0x001fca00078ec0ff */
[----:B------:R-:W-:-:S06]  /*0a80*/  IMAD R8, R2, 0x10, R9 ;  /* 0x0000001002087824 */ /* 0x000fcc00078e0209 */
[----:B------:R-:W0:Y:S04]  /*0a90*/  LDS.128 R8, [R8] ;  /* 0x0000000008087984 */ /* 0x000e280000000c00 */
[----:B0-----:R0:W-:Y:S01]  /*0aa0*/  STG.E.128.STRONG.SM desc[UR4][R20.64], R8 ;  /* 0x0000000814007986 */ /* 0x0011e2000c10bd04 */
[----:B------:R-:W-:Y:S05]  /*0ab0*/  @P0 BRA `(.L_x_66) ;  /* 0x0000000400c80947 */ /* 0x000fea0003800000 */
[----:B------:R-:W-:-:S05]  /*0ac0*/  VIADD R17, R17, 0x200 ;  /* 0x0000020011117836 */ /* 0x000fca0000000000 */
[----:B------:R-:W-:-:S05]  /*0ad0*/  LEA R17, R22, R17, 0x18 ;  /* 0x0000001116117211 */ /* 0x000fca00078ec0ff */
[----:B0-----:R-:W-:Y:S01]  /*0ae0*/  IMAD R8, R2, 0x10, R17 ;  /* 0x0000001002087824 */ /* 0x001fe200078e0211 */
[----:B------:R-:W-:-:S04]  /*0af0*/  SHF.R.S32.HI R17, RZ, 0x1f, R4 ;  /* 0x0000001fff117819 */ /* 0x000fc80000011404 */
[----:B------:R-:W-:Y:S01]  /*0b00*/  LEA.HI R17, R17, R4, RZ, 0x5 ;  /* 0x0000000411117211 */ /* 0x000fe200078f28ff */
[----:B------:R-:W0:Y:S03]  /*0b10*/  LDS.128 R8, [R8] ;  /* 0x0000000008087984 */ /* 0x000e260000000c00 */
[----:B------:R-:W-:-:S05]  /*0b20*/  SHF.R.S32.HI R17, RZ, 0x5, R17 ;  /* 0x00000005ff117819 */ /* 0x000fca0000011411 */
[----:B------:R-:W-:-:S05]  /*0b30*/  IMAD.WIDE R20, R17, 0x2, R18 ;  /* 0x0000000211147825 */ /* 0x000fca00078e0212 */
[----:B0-----:R1:W-:Y:S01]  /*0b40*/  STG.E.128.STRONG.SM desc[UR4][R20.64], R8 ;  /* 0x0000000814007986 */ /* 0x0013e2000c10bd04 */
[----:B------:R-:W-:Y:S05]  /*0b50*/  BRA `(.L_x_66) ;  /* 0x0000000400a07947 */ /* 0x000fea0003800000 */
.L_x_65:
        /* <DEDUP_REMOVED lines=42> */
[----:B------:R-:W-:Y:S02]  /*0e00*/  LOP3.LUT P1, RZ, R2, 0xf, RZ, 0xc0, !PT ;  /* 0x0000000f02ff7812 */ /* 0x000fe4000782c0ff */
[----:B------:R-:W-:-:S04]  /*0e10*/  @!P4 FFMA.FTZ R10, -R21, R20, R10 ;  /* 0x00000014150ac223 */ /* 0x000fc8000001010a */
[----:B------:R-:W-:Y:S01]  /*0e20*/  @!P4 FFMA.FTZ R10, R23, R10, R20 ;  /* 0x0000000a170ac223 */ /* 0x000fe20000010014 */
[----:B------:R-:W-:-:S04]  /*0e30*/  IMAD.MOV.U32 R20, RZ, RZ, 0x5800 ;  /* 0x00005800ff147424 */ /* 0x000fc800078e00ff */
[----:B------:R-:W-:Y:S01]  /*0e40*/  @!P0 FFMA.FTZ R17, -R21, R25, R22 ;  /* 0x0000001915118223 */ /* 0x000fe20000010116 */
[----:B------:R-:W-:Y:S01]  /*0e50*/  @!P4 F2FP.F16.F32.PACK_AB R9, RZ, R10 ;  /* 0x0000000aff09c23e */ /* 0x000fe200000000ff */
[----:B------:R-:W-:Y:S01]  /*0e60*/  @!P1 HMUL2 R8, R8.H0_H0, 0.0078125, 0.0078125 ;  /* 0x2000200008089832 */ /* 0x000fe20000000800 */
[----:B------:R-:W-:Y:S01]  /*0e70*/  @!P1 MOV R21, 0x400 ;  /* 0x0000040000159802 */ /* 0x000fe20000000f00 */
[----:B------:R-:W-:Y:S01]  /*0e80*/  @!P0 FFMA.FTZ R17, R24, R17, R25 ;  /* 0x0000001118118223 */ /* 0x000fe20000010019 */
[----:B------:R-:W-:Y:S01]  /*0e90*/  PRMT R9, R9, 0x5410, R20 ;  /* 0x0000541009097816 */ /* 0x000fe20000000014 */
[----:B------:R-:W-:Y:S01]  /*0ea0*/  IMAD.MOV.U32 R20, RZ, RZ, 0x55555555 ;  /* 0x55555555ff147424 */ /* 0x000fe200078e00ff */
[----:B------:R-:W0:Y:S01]  /*0eb0*/  @!P1 S2R R24, SR_CgaCtaId ;  /* 0x0000000000189919 */ /* 0x000e220000008800 */
[----:B------:R-:W-:Y:S01]  /*0ec0*/  @!P1 VIADD R21, R21, 0x200 ;  /* 0x0000020015159836 */ /* 0x000fe20000000000 */
[----:B------:R-:W-:Y:S02]  /*0ed0*/  @!P0 F2FP.F16.F32.PACK_AB R11, RZ, R17 ;  /* 0x00000011ff0b823e */ /* 0x000fe400000000ff */
[----:B------:R-:W-:-:S02]  /*0ee0*/  ISETP.NE.AND P0, PT, R16, RZ, PT ;  /* 0x000000ff1000720c */ /* 0x000fc40003f05270 */
[----:B------:R-:W-:-:S05]  /*0ef0*/  PRMT R10, R9, 0x5410, R11 ;  /* 0x00005410090a7816 */ /* 0x000fca000000000b */
[----:B------:R-:W-:-:S04]  /*0f00*/  HFMA2 R9, R10, R9.H1_H1, 128, 128 ;  /* 0x580058000a097431 */ /* 0x000fc80000060009 */
[----:B------:R-:W1:Y:S02]  /*0f10*/  F2I.F16.NTZ R11, R9.H1 ;  /* 0x10000009000b7305 */ /* 0x000e640000103100 */
[----:B------:R-:W2:Y:S06]  /*0f20*/  @!P0 S2R R22, SR_CgaCtaId ;  /* 0x0000000000168919 */ /* 0x000eac0000008800 */
[----:B------:R-:W3:Y:S01]  /*0f30*/  F2I.F16.NTZ R10, R9 ;  /* 0x00000009000a7305 */ /* 0x000ee20000103100 */
[----:B-1----:R-:W-:Y:S02]  /*0f40*/  I2FP.F32.S32 R11, R11 ;  /* 0x0000000b000b7245 */ /* 0x002fe40000201400 */
[----:B0-----:R-:W-:-:S02]  /*0f50*/  @!P1 LEA R21, R24, R21, 0x18 ;  /* 0x0000001518159211 */ /* 0x001fc400078ec0ff */
        /* <DEDUP_REMOVED lines=16> */
[----:B------:R2:W-:Y:S01]  /*1060*/  @!P0 STS [R11], R10 ;  /* 0x0000000a0b008388 */ /* 0x0005e20000000800 */
[----:B------:R-:W-:-:S03]  /*1070*/  ISETP.GT.U32.AND P0, PT, R2, 0x1f, PT ;  /* 0x0000001f0200780c */ /* 0x000fc60003f04070 */
[----:B------:R2:W-:Y:S01]  /*1080*/  @!P1 STS.U16 [R21], R8 ;  /* 0x0000000815009388 */ /* 0x0005e20000000400 */
[----:B------:R-:W-:Y:S09]  /*1090*/  BAR.SYNC.DEFER_BLOCKING 0x0 ;  /* 0x0000000000007b1d */ /* 0x000ff20000010000 */
[----:B--2---:R-:W-:Y:S05]  /*10a0*/  @P0 BRA `(.L_x_66) ;  /* 0x00000000004c0947 */ /* 0x004fea0003800000 */
        /* <DEDUP_REMOVED lines=12> */
[----:B--2---:R-:W-:Y:S01]  /*1170*/  IMAD R8, R2, 0x10, R17 ;  /* 0x0000001002087824 */ /* 0x004fe200078e0211 */
[----:B------:R-:W-:-:S04]  /*1180*/  SHF.R.S32.HI R17, RZ, 0x1f, R4 ;  /* 0x0000001fff117819 */ /* 0x000fc80000011404 */
[----:B------:R-:W-:Y:S01]  /*1190*/  LEA.HI R17, R17, R4, RZ, 0x5 ;  /* 0x0000000411117211 */ /* 0x000fe200078f28ff */
[----:B------:R-:W0:Y:S03]  /*11a0*/  LDS.128 R8, [R8] ;  /* 0x0000000008087984 */ /* 0x000e260000000c00 */
[----:B------:R-:W-:-:S05]  /*11b0*/  SHF.R.S32.HI R17, RZ, 0x5, R17 ;  /* 0x00000005ff117819 */ /* 0x000fca0000011411 */
[----:B------:R-:W-:-:S05]  /*11c0*/  IMAD.WIDE R20, R17, 0x2, R18 ;  /* 0x0000000211147825 */ /* 0x000fca00078e0212 */
[----:B0-----:R3:W-:Y:S02]  /*11d0*/  STG.E.128.STRONG.SM desc[UR4][R20.64], R8 ;  /* 0x0000000814007986 */ /* 0x0017e4000c10bd04 */
.L_x_66:
[----:B------:R-:W-:Y:S05]  /*11e0*/  BSYNC.RECONVERGENT B0 ;  /* 0x0000000000007941 */ /* 0x000fea0003800200 */
.L_x_64:
[----:B------:R-:W-:Y:S01]  /*11f0*/  VIADD R4, R4, 0x20000 ;  /* 0x0002000004047836 */ /* 0x000fe20000000000 */
[----:B------:R-:W-:Y:S06]  /*1200*/  @!P3 BRA `(.L_x_67) ;  /* 0xfffffff00088b947 */ /* 0x000fec000383ffff */
[----:B------:R-:W-:Y:S05]  /*1210*/  EXIT ;  /* 0x000000000000794d */ /* 0x000fea0003800000 */
.L_x_68:
        /* <DEDUP_REMOVED lines=14> */
.L_x_98:


//--------------------- .text._Z25fp16_to_q_kv_paged_kernelILi8ELi4EEvPK6__halfPhPS0_S2_S3_S4_PKiS6_iiii --------------------------
	.section	.text._Z25fp16_to_q_kv_paged_kernelILi8ELi4EEvPK6__halfPhPS0_S2_S3_S4_PKiS6_iiii,"ax",@progbits
	.align	128
        .global         _Z25fp16_to_q_kv_paged_kernelILi8ELi4EEvPK6__halfPhPS0_S2_S3_S4_PKiS6_iiii
        .type           _Z25fp16_to_q_kv_paged_kernelILi8ELi4EEvPK6__halfPhPS0_S2_S3_S4_PKiS6_iiii,@function
        .size           _Z25fp16_to_q_kv_paged_kernelILi8ELi4EEvPK6__halfPhPS0_S2_S3_S4_PKiS6_iiii,(.L_x_99 - _Z25fp16_to_q_kv_paged_kernelILi8ELi4EEvPK6__halfPhPS0_S2_S3_S4_PKiS6_iiii)
        .other          _Z25fp16_to_q_kv_paged_kernelILi8ELi4EEvPK6__halfPhPS0_S2_S3_S4_PKiS6_iiii,@"STO_CUDA_ENTRY STV_DEFAULT"
_Z25fp16_to_q_kv_paged_kernelILi8ELi4EEvPK6__halfPhPS0_S2_S3_S4_PKiS6_iiii:
.text._Z25fp16_to_q_kv_paged_kernelILi8ELi4EEvPK6__halfPhPS0_S2_S3_S4_PKiS6_iiii:
        /* <DEDUP_REMOVED lines=10> */
[----:B-1----:R-:W-:-:S07]  /*00a0*/  IMAD.WIDE.U32 R10, R5, 0x4, R10 ;  /* 0x00000004050a7825 */ /* 0x002fce00078e000a */
[----:B------:R-:W1:Y:S01]  /*00b0*/  LDC.64 R6, c[0x0][0x3c8] ;  /* 0x0000f200ff067b82 */ /* 0x000e620000000a00 */
[----:B--2---:R-:W2:Y:S01]  /*00c0*/  LDG.E.CONSTANT R10, desc[UR8][R10.64] ;  /* 0x000000080a0a7981 */ /* 0x004ea2000c1e9900 */
[----:B---3--:R-:W-:-:S04]  /*00d0*/  IMAD R5, R5, R2, R12 ;  /* 0x0000000205057224 */ /* 0x008fc800078e020c */
[----:B----4-:R-:W-:Y:S02]  /*00e0*/  IMAD.WIDE R8, R5, 0x4, R8 ;  /* 0x0000000405087825 */ /* 0x010fe400078e0208 */
[----:B------:R-:W3:Y:S01]  /*00f0*/  LDC.64 R4, c[0x0][0x380] ;  /* 0x0000e000ff047b82 */ /* 0x000ee20000000a00 */
[----:B------:R-:W-:Y:S01]  /*0100*/  LOP3.LUT P0, R0, R0, 0x1, RZ, 0xc0, !PT ;  /* 0x0000000100007812 */ /* 0x000fe2000780c0ff */
[----:B------:R-:W-:Y:S01]  /*0110*/  IMAD.MOV R12, RZ, RZ, -R12 ;  /* 0x000000ffff0c7224 */ /* 0x000fe200078e0a0c */
[----:B------:R4:W5:Y:S11]  /*0120*/  LDG.E.CONSTANT R2, desc[UR8][R8.64] ;  /* 0x0000000808027981 */ /* 0x000976000c1e9900 */
[----:B------:R-:W2:Y:S08]  /*0130*/  @P0 LDC R22, c[0x0][0x3a0] ;  /* 0x0000e800ff160b82 */ /* 0x000eb00000000800 */
[----:B0-----:R-:W0:Y:S08]  /*0140*/  @P0 LDC R20, c[0x0][0x3a8] ;  /* 0x0000ea00ff140b82 */ /* 0x001e300000000800 */
[----:B------:R-:W0:Y:S08]  /*0150*/  @P0 LDC R21, c[0x0][0x3ac] ;  /* 0x0000eb00ff150b82 */ /* 0x000e300000000800 */
[----:B------:R-:W0:Y:S08]  /*0160*/  @P0 LDC R23, c[0x0][0x3a4] ;  /* 0x0000e900ff170b82 */ /* 0x000e300000000800 */
[----:B---3--:R-:W3:Y:S08]  /*0170*/  @P0 LDC R4, c[0x0][0x398] ;  /* 0x0000e600ff040b82 */ /* 0x008ef00000000800 */
[----:B------:R-:W0:Y:S01]  /*0180*/  @P0 LDC R5, c[0x0][0x39c] ;  /* 0x0000e700ff050b82 */ /* 0x000e220000000800 */
[----:B-1----:R-:W-:Y:S01]  /*0190*/  LOP3.LUT P0, RZ, R6, 0x1ff, RZ, 0xc0, !PT ;  /* 0x000001ff06ff7812 */ /* 0x002fe2000780c0ff */
[----:B--2---:R-:W-:-:S04]  /*01a0*/  IMAD R10, R12, R3, R10 ;  /* 0x000000030c0a7224 */ /* 0x004fc800078e020a */
[----:B----4-:R-:W-:-:S08]  /*01b0*/  IMAD.IADD R8, R10, 0x1, R7 ;  /* 0x000000010a087824 */ /* 0x010fd000078e0207 */
[----:B0--3--:R-:W-:Y:S05]  /*01c0*/  @!P0 BRA `(.L_x_69) ;  /* 0x0000000000308947 */ /* 0x009fea0003800000 */
.L_x_70:
[----:B------:R-:W-:-:S05]  /*01d0*/  IMAD R7, R10, R6, RZ ;  /* 0x000000060a077224 */ /* 0x000fca00078e02ff */
[----:B------:R-:W-:Y:S01]  /*01e0*/  LOP3.LUT P0, RZ, R7, 0x1ff, RZ, 0xc0, !PT ;  /* 0x000001ff07ff7812 */ /* 0x000fe2000780c0ff */
[----:B------:R-:W-:Y:S02]  /*01f0*/  IMAD.MOV.U32 R7, RZ, RZ, R10 ;  /* 0x000000ffff077224 */ /* 0x000fe400078e000a */
[----:B------:R-:W-:-:S10]  /*0200*/  VIADD R10, R10, 0xffffffff ;  /* 0xffffffff0a0a7836 */ /* 0x000fd40000000000 */
[----:B------:R-:W-:Y:S05]  /*0210*/  @P0 BRA `(.L_x_70) ;  /* 0xfffffffc00ec0947 */ /* 0x000fea000383ffff */
[----:B------:R-:W-:-:S07]  /*0220*/  IMAD.MOV.U32 R10, RZ, RZ, R7 ;  /* 0x000000ffff0a7224 */ /* 0x000fce00078e0007 */
.L_x_71:
[----:B------:R-:W-:-:S05]  /*0230*/  IMAD R7, R8, R6, RZ ;  /* 0x0000000608077224 */ /* 0x000fca00078e02ff */
[----:B------:R-:W-:Y:S01]  /*0240*/  LOP3.LUT P0, RZ, R7, 0x1ff, RZ, 0xc0, !PT ;  /* 0x000001ff07ff7812 */ /* 0x000fe2000780c0ff */
[----:B------:R-:W-:Y:S02]  /*0250*/  IMAD.MOV.U32 R7, RZ, RZ, R8 ;  /* 0x000000ffff077224 */ /* 0x000fe400078e0008 */
[----:B------:R-:W-:-:S10]  /*0260*/  VIADD R8, R8, 0x1 ;  /* 0x0000000108087836 */ /* 0x000fd40000000000 */
[----:B------:R-:W-:Y:S05]  /*0270*/  @P0 BRA `(.L_x_71) ;  /* 0xfffffffc00ec0947 */ /* 0x000fea000383ffff */
[----:B------:R-:W-:-:S07]  /*0280*/  IMAD.MOV.U32 R8, RZ, RZ, R7 ;  /* 0x000000ffff087224 */ /* 0x000fce00078e0007 */
.L_x_69:
        /* <DEDUP_REMOVED lines=9> */
[----:B------:R-:W1:Y:S01]  /*0320*/  S2UR UR5, SR_CgaCtaId ;  /* 0x00000000000579c3 */ /* 0x000e620000008800 */
[----:B------:R-:W-:Y:S01]  /*0330*/  ISETP.NE.AND P2, PT, R0, RZ, PT ;  /* 0x000000ff0000720c */ /* 0x000fe20003f45270 */
[----:B------:R-:W-:Y:S01]  /*0340*/  IMAD.MOV.U32 R0, RZ, RZ, R8 ;  /* 0x000000ffff007224 */ /* 0x000fe200078e0008 */
[----:B------:R-:W2:Y:S01]  /*0350*/  S2R R7, SR_CTAID.Y ;  /* 0x0000000000077919 */ /* 0x000ea20000002600 */
[----:B------:R-:W-:Y:S02]  /*0360*/  UMOV UR4, 0x400 ;  /* 0x0000040000047882 */ /* 0x000fe40000000000 */
[----:B-1----:R-:W-:Y:S02]  /*0370*/  ULEA UR6, UR5, UR4, 0x18 ;  /* 0x0000000405067291 */ /* 0x002fe4000f8ec0ff */
[----:B------:R-:W-:-:S04]  /*0380*/  UIADD3 UR4, UPT, UPT, UR4, 0x320, URZ ;  /* 0x0000032004047890 */ /* 0x000fc8000fffe0ff */
[----:B------:R-:W-:Y:S01]  /*0390*/  ULEA UR4, UR5, UR4, 0x18 ;  /* 0x0000000405047291 */ /* 0x000fe2000f8ec0ff */
[C---:B0-----:R-:W-:Y:S01]  /*03a0*/  IMAD.WIDE.U32 R18, R2.reuse, 0x4, R4 ;  /* 0x0000000402127825 */ /* 0x041fe200078e0004 */
[C---:B------:R-:W-:Y:S02]  /*03b0*/  LOP3.LUT R5, R2.reuse, 0x1, RZ, 0xc0, !PT ;  /* 0x0000000102057812 */ /* 0x040fe400078ec0ff */
[C---:B------:R-:W-:Y:S01]  /*03c0*/  LOP3.LUT R6, R2.reuse, 0xf, RZ, 0xc0, !PT ;  /* 0x0000000f02067812 */ /* 0x040fe200078ec0ff */
[----:B--2---:R-:W-:Y:S01]  /*03d0*/  IMAD R4, R7, 0x200, R0 ;  /* 0x0000020007047824 */ /* 0x004fe200078e0200 */
[C---:B------:R-:W-:Y:S01]  /*03e0*/  LEA.HI R17, R2.reuse, UR4, RZ, 0x1d ;  /* 0x0000000402117c11 */ /* 0x040fe2000f8fe8ff */
[C---:B------:R-:W-:Y:S02]  /*03f0*/  IMAD.SHL.U32 R7, R2.reuse, 0x40000000, RZ ;  /* 0x4000000002077824 */ /* 0x040fe400078e00ff */
[C---:B------:R-:W-:Y:S02]  /*0400*/  IMAD.SHL.U32 R8, R2.reuse, 0x20000000, RZ ;  /* 0x2000000002087824 */ /* 0x040fe400078e00ff */
[C---:B------:R-:W-:Y:S01]  /*0410*/  IMAD.SHL.U32 R9, R2.reuse, 0x10000000, RZ ;  /* 0x1000000002097824 */ /* 0x040fe200078e00ff */
[----:B------:R-:W-:Y:S01]  /*0420*/  SHF.R.S32.HI R7, RZ, 0x1f, R7 ;  /* 0x0000001fff077819 */ /* 0x000fe20000011407 */
[C---:B------:R-:W-:Y:S01]  /*0430*/  IMAD.SHL.U32 R10, R2.reuse, 0x8000000, RZ ;  /* 0x08000000020a7824 */ /* 0x040fe200078e00ff */
[----:B------:R-:W-:Y:S01]  /*0440*/  SHF.R.S32.HI R8, RZ, 0x1f, R8 ;  /* 0x0000001fff087819 */ /* 0x000fe20000011408 */
[----:B------:R-:W-:Y:S01]  /*0450*/  IMAD.MOV R16, RZ, RZ, -R5 ;  /* 0x000000ffff107224 */ /* 0x000fe200078e0a05 */
[----:B------:R-:W-:Y:S01]  /*0460*/  SHF.R.S32.HI R9, RZ, 0x1f, R9 ;  /* 0x0000001fff097819 */ /* 0x000fe20000011409 */
[C---:B------:R-:W-:Y:S01]  /*0470*/  VIADD R15, R2.reuse, UR6 ;  /* 0x00000006020f7c36 */ /* 0x040fe20008000000 */
[----:B------:R-:W-:Y:S01]  /*0480*/  SHF.R.S32.HI R10, RZ, 0x1f, R10 ;  /* 0x0000001fff0a7819 */ /* 0x000fe2000001140a */
[----:B------:R-:W-:Y:S01]  /*0490*/  IMAD.WIDE.U32 R22, R2, 0x10, R22 ;  /* 0x0000001002167825 */ /* 0x000fe200078e0016 */
[----:B------:R-:W-:-:S02]  /*04a0*/  LOP3.LUT R7, R7, 0x80008000, RZ, 0xc0, !PT ;  /* 0x8000800007077812 */ /* 0x000fc400078ec0ff */
[----:B------:R-:W-:Y:S01]  /*04b0*/  LOP3.LUT R12, R8, 0x80008000, RZ, 0xc0, !PT ;  /* 0x80008000080c7812 */ /* 0x000fe200078ec0ff */
[----:B------:R-:W-:Y:S01]  /*04c0*/  IMAD.WIDE.U32 R20, R2, 0x10, R20 ;  /* 0x0000001002147825 */ /* 0x000fe200078e0014 */
[----:B------:R-:W-:Y:S02]  /*04d0*/  LOP3.LUT R13, R9, 0x80008000, RZ, 0xc0, !PT ;  /* 0x80008000090d7812 */ /* 0x000fe400078ec0ff */
[----:B------:R-:W-:Y:S01]  /*04e0*/  LOP3.LUT R14, R10, 0x80008000, RZ, 0xc0, !PT ;  /* 0x800080000a0e7812 */ /* 0x000fe200078ec0ff */
[----:B------:R-:W-:Y:S01]  /*04f0*/  IMAD R15, R2, 0xf, R15 ;  /* 0x0000000f020f7824 */ /* 0x000fe200078e020f */
[----:B------:R-:W-:-:S07]  /*0500*/  LOP3.LUT R16, R16, 0x80008000, RZ, 0xc0, !PT ;  /* 0x8000800010107812 */ /* 0x000fce00078ec0ff */
.L_x_75:
[----:B------:R-:W-:Y:S01]  /*0510*/  ISETP.GE.AND P0, PT, R4, R3, PT ;  /* 0x000000030400720c */ /* 0x000fe20003f06270 */
[----:B------:R-:W-:-:S05]  /*0520*/  VIADD R0, R0, 0x20000 ;  /* 0x0002000000007836 */ /* 0x000fca0000000000 */
[----:B------:R-:W-:-:S07]  /*0530*/  ISETP.GE.AND P3, PT, R0, R3, PT ;  /* 0x000000030000720c */ /* 0x000fce0003f66270 */
[----:B0123--:R-:W-:Y:S06]  /*0540*/  @P0 BRA `(.L_x_72) ;  /* 0x0000000c00440947 */ /* 0x00ffec0003800000 */
[----:B------:R-:W-:Y:S01]  /*0550*/  SHF.R.S32.HI R25, RZ, 0x1f, R4 ;  /* 0x0000001fff197819 */ /* 0x000fe20000011404 */
[----:B------:R-:W-:Y:S01]  /*0560*/  BSSY.RECONVERGENT B0, `(.L_x_72) ;  /* 0x00000cf000007945 */ /* 0x000fe20003800200 */
[----:B------:R-:W-:-:S04]  /*0570*/  LEA R8, P0, R4, R18, 0x1 ;  /* 0x0000001204087211 */ /* 0x000fc800078008ff */
[----:B------:R-:W-:Y:S01]  /*0580*/  LEA.HI.X R9, R4, R19, R25, 0x1, P0 ;  /* 0x0000001304097211 */ /* 0x000fe200000f0c19 */
[----:B------:R-:W-:Y:S08]  /*0590*/  @!P2 BRA `(.L_x_73) ;  /* 0x00000004009ca947 */ /* 0x000ff00003800000 */
[----:B------:R-:W2:Y:S04]  /*05a0*/  LDG.E.CONSTANT R9, desc[UR8][R8.64] ;  /* 0x0000000808097981 */ /* 0x000ea8000c1e9900 */
[----:B--2---:R-:W0:Y:S01]  /*05b0*/  SHFL.BFLY PT, R10, R9, 0x1, 0x1f ;  /* 0x0c201f00090a7f89 */ /* 0x004e2200000e0000 */
        /* <DEDUP_REMOVED lines=15> */
[----:B------:R-:W-:-:S04]  /*06b0*/  HADD2.F32 R27, -RZ, R8.H0_H0 ;  /* 0x20000008ff1b7230 */ /* 0x000fc80000004100 */
        /* <DEDUP_REMOVED lines=8> */
[----:B------:R-:W-:-:S04]  /*0740*/  HADD2.F32 R25, -RZ, R8.H1_H1 ;  /* 0x30000008ff197230 */ /* 0x000fc80000004100 */
[----:B------:R-:W-:-:S04]  /*0750*/  HADD2.F32 R24, -RZ, R9.H0_H0 ;  /* 0x20000009ff187230 */ /* 0x000fc80000004100 */
[----:B------:R-:W0:Y:S08]  /*0760*/  MUFU.RCP R26, R24 ;  /* 0x00000018001a7308 */ /* 0x000e300000001000 */
[----:B------:R-:W1:Y:S01]  /*0770*/  MUFU.RCP R11, R24 ;  /* 0x00000018000b7308 */ /* 0x000e620000001000 */
[----:B0-----:R-:W-:-:S05]  /*0780*/  FMUL.FTZ R29, R27, R26 ;  /* 0x0000001a1b1d7220 */ /* 0x001fca0000410000 */
[----:B------:R-:W-:-:S05]  /*0790*/  F2FP.F16.F32.PACK_AB R10, RZ, R29 ;  /* 0x0000001dff0a723e */ /* 0x000fca00000000ff */
[C---:B------:R-:W-:Y:S02]  /*07a0*/  HSETP2.GEU.AND P1, PT, |R10|.reuse.H0_H0, 8.523464202880859375e-06, 8.523464202880859375e-06, PT ;  /* 0x008f008f0a007434 */ /* 0x040fe40003f2ea00 */
[----:B------:R-:W-:-:S05]  /*07b0*/  HSETP2.GT.AND P0, PT, |R10|.H0_H0, RZ.H0_H0, PT ;  /* 0x200000ff0a007234 */ /* 0x000fca0003f04a00 */
[----:B------:R-:W-:-:S13]  /*07c0*/  PLOP3.LUT P0, PT, P1, P0, PT, 0xf2, 0x2f ;  /* 0x00000000002f781c */ /* 0x000fda0000f01e72 */
[----:B------:R-:W-:Y:S01]  /*07d0*/  @!P0 FFMA.FTZ R8, -R24, R29, R27 ;  /* 0x0000001d18088223 */ /* 0x000fe2000001011b */
[----:B-1----:R-:W-:-:S03]  /*07e0*/  FMUL.FTZ R27, R25, R11 ;  /* 0x0000000b191b7220 */ /* 0x002fc60000410000 */
[----:B------:R-:W-:Y:S01]  /*07f0*/  @!P0 FFMA.FTZ R8, R26, R8, R29 ;  /* 0x000000081a088223 */ /* 0x000fe2000001001d */
[----:B------:R-:W-:Y:S01]  /*0800*/  IMAD.MOV.U32 R29, RZ, RZ, 0x11111111 ;  /* 0x11111111ff1d7424 */ /* 0x000fe200078e00ff */
[----:B------:R-:W-:-:S03]  /*0810*/  F2FP.F16.F32.PACK_AB R26, RZ, R27 ;  /* 0x0000001bff1a723e */ /* 0x000fc600000000ff */
[----:B------:R-:W-:Y:S02]  /*0820*/  @!P0 F2FP.F16.F32.PACK_AB R10, RZ, R8 ;  /* 0x00000008ff0a823e */ /* 0x000fe400000000ff */
[C---:B------:R-:W-:Y:S02]  /*0830*/  HSETP2.GEU.AND P4, PT, |R26|.reuse.H0_H0, 8.523464202880859375e-06, 8.523464202880859375e-06, PT ;  /* 0x008f008f1a007434 */ /* 0x040fe40003f8ea00 */
[----:B------:R-:W-:Y:S02]  /*0840*/  HSETP2.GT.AND P1, PT, |R26|.H0_H0, RZ.H0_H0, PT ;  /* 0x200000ff1a007234 */ /* 0x000fe40003f24a00 */
[----:B------:R-:W-:-:S03]  /*0850*/  LOP3.LUT P0, RZ, R2, 0x3, RZ, 0xc0, !PT ;  /* 0x0000000302ff7812 */ /* 0x000fc6000780c0ff */
[----:B------:R-:W-:-:S13]  /*0860*/  PLOP3.LUT P1, PT, P4, P1, PT, 0xf2, 0x2f ;  /* 0x00000000002f781c */ /* 0x000fda0002723e72 */
[----:B------:R-:W-:Y:S01]  /*0870*/  @!P1 FFMA.FTZ R28, -R24, R27, R25 ;  /* 0x0000001b181c9223 */ /* 0x000fe20000010119 */
[----:B------:R-:W-:-:S03]  /*0880*/  IMAD.MOV.U32 R24, RZ, RZ, 0x55555555 ;  /* 0x55555555ff187424 */ /* 0x000fc600078e00ff */
[----:B------:R-:W-:Y:S01]  /*0890*/  @!P1 FFMA.FTZ R28, R11, R28, R27 ;  /* 0x0000001c0b1c9223 */ /* 0x000fe2000001001b */
[----:B------:R-:W-:-:S04]  /*08a0*/  IMAD.MOV.U32 R11, RZ, RZ, 0x4800 ;  /* 0x00004800ff0b7424 */ /* 0x000fc800078e00ff */
[----:B------:R-:W-:Y:S02]  /*08b0*/  @!P1 F2FP.F16.F32.PACK_AB R26, RZ, R28 ;  /* 0x0000001cff1a923e */ /* 0x000fe400000000ff */
[----:B------:R-:W-:Y:S02]  /*08c0*/  PRMT R8, R11, 0x7610, R8 ;  /* 0x000076100b087816 */ /* 0x000fe40000000008 */
[----:B------:R-:W-:Y:S02]  /*08d0*/  PRMT R10, R10, 0x5410, R26 ;  /* 0x000054100a0a7816 */ /* 0x000fe4000000001a */
[----:B------:R-:W-:-:S03]  /*08e0*/  ISETP.NE.AND P1, PT, R6, RZ, PT ;  /* 0x000000ff0600720c */ /* 0x000fc60003f25270 */
[----:B------:R-:W-:-:S04]  /*08f0*/  HFMA2 R8, R10, R8.H0_H0, 8, 8 ;  /* 0x480048000a087431 */ /* 0x000fc80000040008 */
[----:B------:R-:W0:Y:S06]  /*0900*/  F2I.F16.NTZ R11, R8.H1 ;  /* 0x10000008000b7305 */ /* 0x000e2c0000103100 */
[----:B------:R-:W1:Y:S01]  /*0910*/  @!P1 S2R R27, SR_CgaCtaId ;  /* 0x00000000001b9919 */ /* 0x000e620000008800 */
[----:B------:R-:W-:Y:S01]  /*0920*/  @!P1 HMUL2 R9, R9.H0_H0, 0.125, 0.125 ;  /* 0x3000300009099832 */ /* 0x000fe20000000800 */
[----:B------:R-:W2:Y:S01]  /*0930*/  F2I.F16.NTZ R10, R8 ;  /* 0x00000008000a7305 */ /* 0x000ea20000103100 */
[----:B0-----:R-:W-:-:S04]  /*0940*/  I2FP.F32.S32 R11, R11 ;  /* 0x0000000b000b7245 */ /* 0x001fc80000201400 */
[----:B------:R-:W-:Y:S02]  /*0950*/  FMNMX.FTZ R11, R11, 15, PT ;  /* 0x417000000b0b7809 */ /* 0x000fe40003810000 */
[----:B--2---:R-:W-:Y:S02]  /*0960*/  I2FP.F32.S32 R10, R10 ;  /* 0x0000000a000a7245 */ /* 0x004fe40000201400 */
[----:B------:R-:W-:Y:S02]  /*0970*/  FMNMX.FTZ R11, RZ, R11, !PT ;  /* 0x0000000bff0b7209 */ /* 0x000fe40007810000 */
[----:B------:R-:W-:-:S04]  /*0980*/  FMNMX.FTZ R10, R10, 15, PT ;  /* 0x417000000a0a7809 */ /* 0x000fc80003810000 */
[----:B------:R-:W-:Y:S01]  /*0990*/  FMNMX.FTZ R10, RZ, R10, !PT ;  /* 0x0000000aff0a7209 */ /* 0x000fe20007810000 */
[----:B------:R-:W0:Y:S08]  /*09a0*/  F2I.FTZ.TRUNC.NTZ R11, R11 ;  /* 0x0000000b000b7305 */ /* 0x000e30000021f100 */
[----:B------:R-:W2:Y:S01]  /*09b0*/  F2I.FTZ.TRUNC.NTZ R10, R10 ;  /* 0x0000000a000a7305 */ /* 0x000ea2000021f100 */
[----:B0-----:R-:W-:-:S05]  /*09c0*/  IMAD.SHL.U32 R25, R11, 0x10, RZ ;  /* 0x000000100b197824 */ /* 0x001fca00078e00ff */
[----:B--2---:R-:W-:Y:S02]  /*09d0*/  LOP3.LUT R25, R25, R10, RZ, 0xfc, !PT ;  /* 0x0000000a19197212 */ /* 0x004fe400078efcff */
[----:B------:R-:W-:-:S03]  /*09e0*/  @!P1 MOV R10, 0x400 ;  /* 0x00000400000a9802 */ /* 0x000fc60000000f00 */
[----:B------:R-:W0:Y:S02]  /*09f0*/  SHFL.DOWN PT, R8, R25, 0x1, 0x1f ;  /* 0x08201f0019087f89 */ /* 0x000e2400000e0000 */
[----:B------:R-:W-:-:S05]  /*0a00*/  @!P1 VIADD R10, R10, 0x100 ;  /* 0x000001000a0a9836 */ /* 0x000fca0000000000 */
[----:B-1----:R-:W-:-:S04]  /*0a10*/  @!P1 LEA R27, R27, R10, 0x18 ;  /* 0x0000000a1b1b9211 */ /* 0x002fc800078ec0ff */
[----:B------:R-:W-:Y:S01]  /*0a20*/  @!P1 LEA.HI R27, R2, R27, RZ, 0x1d ;  /* 0x0000001b021b9211 */ /* 0x000fe200078fe8ff */
[----:B0-----:R-:W-:-:S05]  /*0a30*/  IMAD.SHL.U32 R8, R8, 0x100, RZ ;  /* 0x0000010008087824 */ /* 0x001fca00078e00ff */
[----:B------:R-:W-:-:S05]  /*0a40*/  LOP3.LUT R8, R25, R8, RZ, 0xfc, !PT ;  /* 0x0000000819087212 */ /* 0x000fca00078efcff */
[----:B------:R-:W0:Y:S02]  /*0a50*/  SHFL.DOWN PT, R11, R8, 0x2, 0x1f ;  /* 0x08401f00080b7f89 */ /* 0x000e2400000e0000 */
[----:B0-----:R-:W-:-:S05]  /*0a60*/  IMAD.U32 R11, R11, 0x10000, RZ ;  /* 0x000100000b0b7824 */ /* 0x001fca00078e00ff */
[----:B------:R-:W-:-:S05]  /*0a70*/  LOP3.LUT R11, R8, R11, RZ, 0xfc, !PT ;  /* 0x0000000b080b7212 */ /* 0x000fca00078efcff */
[----:B------:R0:W-:Y:S01]  /*0a80*/  @!P0 STS [R2+UR6], R11 ;  /* 0x0000000b02008988 */ /* 0x0001e20008000806 */
[----:B------:R-:W-:-:S03]  /*0a90*/  ISETP.GT.U32.AND P0, PT, R2, 0xf, PT ;  /* 0x0000000f0200780c */ /* 0x000fc60003f04070 */
[----:B------:R0:W-:Y:S01]  /*0aa0*/  @!P1 STS.U16 [R27], R9 ;  /* 0x000000091b009388 */ /* 0x0001e20000000400 */
[----:B------:R-:W-:Y:S09]  /*0ab0*/  BAR.SYNC.DEFER_BLOCKING 0x0 ;  /* 0x0000000000007b1d */ /* 0x000ff20000010000 */
[----:B0-----:R-:W-:Y:S05]  /*0ac0*/  @P0 BRA `(.L_x_74) ;  /* 0x0000000400e00947 */ /* 0x001fea0003800000 */
[----:B------:R-:W0:Y:S01]  /*0ad0*/  LDS.128 R8, [R15] ;  /* 0x000000000f087984 */ /* 0x000e220000000c00 */
[----:B------:R-:W-:-:S04]  /*0ae0*/  LEA.HI R24, R4, R4, RZ, 0x1 ;  /* 0x0000000404187211 */ /* 0x000fc800078f08ff */
[----:B------:R-:W-:-:S04]  /*0af0*/  SHF.R.S32.HI R25, RZ, 0x1, R24 ;  /* 0x00000001ff197819 */ /* 0x000fc80000011418 */
[----:B------:R-:W-:-:S04]  /*0b00*/  IADD3 R24, P0, PT, R22, R25, RZ ;  /* 0x0000001916187210 */ /* 0x000fc80007f1e0ff */
[----:B------:R-:W-:Y:S02]  /*0b10*/  LEA.HI.X.SX32 R25, R25, R23, 0x1, P0 ;  /* 0x0000001719197211 */ /* 0x000fe400000f0eff */
[----:B------:R-:W-:-:S03]  /*0b20*/  ISETP.GT.U32.AND P0, PT, R2, 0x1, PT ;  /* 0x000000010200780c */ /* 0x000fc60003f04070 */
[----:B0-----:R0:W-:Y:S10]  /*0b30*/  STG.E.128 desc[UR8][R24.64], R8 ;  /* 0x0000000818007986 */ /* 0x0011f4000c101d08 */
[----:B------:R-:W-:Y:S05]  /*0b40*/  @P0 BRA `(.L_x_74) ;  /* 0x0000000400c00947 */ /* 0x000fea0003800000 */
[----:B------:R-:W1:Y:S01]  /*0b50*/  S2UR UR5, SR_CgaCtaId ;  /* 0x00000000000579c3 */ /* 0x000e620000008800 */
[----:B------:R-:W-:Y:S01]  /*0b60*/  UMOV UR4, 0x400 ;  /* 0x0000040000047882 */ /* 0x000fe20000000000 */
[----:B0-----:R-:W-:Y:S01]  /*0b70*/  SHF.R.S32.HI R25, RZ, 0x1f, R4 ;  /* 0x0000001fff197819 */ /* 0x001fe20000011404 */
[----:B------:R-:W-:-:S03]  /*0b80*/  UIADD3 UR4, UPT, UPT, UR4, 0x100, URZ ;  /* 0x0000010004047890 */ /* 0x000fc6000fffe0ff */
[----:B------:R-:W-:-:S04]  /*0b90*/  LEA.HI R25, R25, R4, RZ, 0x5 ;  /* 0x0000000419197211 */ /* 0x000fc800078f28ff */
[----:B------:R-:W-:-:S05]  /*0ba0*/  SHF.R.S32.HI R25, RZ, 0x5, R25 ;  /* 0x00000005ff197819 */ /* 0x000fca0000011419 */
[----:B------:R-:W-:Y:S01]  /*0bb0*/  IMAD.WIDE R24, R25, 0x2, R20 ;  /* 0x0000000219187825 */ /* 0x000fe200078e0214 */
[----:B-1----:R-:W-:-:S06]  /*0bc0*/  ULEA UR4, UR5, UR4, 0x18 ;  /* 0x0000000405047291 */ /* 0x002fcc000f8ec0ff */
[----:B------:R-:W-:-:S06]  /*0bd0*/  LEA R8, R2, UR4, 0x4 ;  /* 0x0000000402087c11 */ /* 0x000fcc000f8e20ff */
[----:B------:R-:W0:Y:S04]  /*0be0*/  LDS.128 R8, [R8] ;  /* 0x0000000008087984 */ /* 0x000e280000000c00 */
[----:B0-----:R1:W-:Y:S01]  /*0bf0*/  STG.E.128 desc[UR8][R24.64], R8 ;  /* 0x0000000818007986 */ /* 0x0013e2000c101d08 */
[----:B------:R-:W-:Y:S05]  /*0c00*/  BRA `(.L_x_74) ;  /* 0x0000000400907947 */ /* 0x000fea0003800000 */
.L_x_73:
        /* <DEDUP_REMOVED lines=25> */
[----:B0-----:R-:W-:-:S05]  /*0da0*/  HMNMX2 R9, R9.H0_H0, R26.H0_H0, !PT ;  /* 0x2000001a09097240 */ /* 0x001fca0007800800 */
[----:B------:R-:W-:-:S04]  /*0db0*/  HADD2.F32 R10, -RZ, R9.H0_H0 ;  /* 0x20000009ff0a7230 */ /* 0x000fc80000004100 */
[----:B------:R-:W0:Y:S02]  /*0dc0*/  MUFU.RCP R26, R10 ;  /* 0x0000000a001a7308 */ /* 0x000e240000001000 */
[----:B0-----:R-:W-:-:S05]  /*0dd0*/  FMUL.FTZ R29, R27, R26 ;  /* 0x0000001a1b1d7220 */ /* 0x001fca0000410000 */
[----:B------:R-:W-:-:S05]  /*0de0*/  F2FP.F16.F32.PACK_AB R11, RZ, R29 ;  /* 0x0000001dff0b723e */ /* 0x000fca00000000ff */
[C---:B------:R-:W-:Y:S02]  /*0df0*/  HSETP2.GEU.AND P1, PT, |R11|.reuse.H0_H0, 8.523464202880859375e-06, 8.523464202880859375e-06, PT ;  /* 0x008f008f0b007434 */ /* 0x040fe40003f2ea00 */
[----:B------:R-:W-:-:S05]  /*0e00*/  HSETP2.GT.AND P0, PT, |R11|.H0_H0, RZ.H0_H0, PT ;  /* 0x200000ff0b007234 */ /* 0x000fca0003f04a00 */
[----:B------:R-:W-:-:S13]  /*0e10*/  PLOP3.LUT P0, PT, P1, P0, PT, 0xf2, 0x2f ;  /* 0x00000000002f781c */ /* 0x000fda0000f01e72 */
[----:B------:R-:W-:Y:S01]  /*0e20*/  @!P0 FFMA.FTZ R24, -R10, R29, R27 ;  /* 0x0000001d0a188223 */ /* 0x000fe2000001011b */
[----:B------:R-:W-:Y:S01]  /*0e30*/  HADD2.F32 R27, -RZ, R8.H1_H1 ;  /* 0x30000008ff1b7230 */ /* 0x000fe20000004100 */
[----:B------:R-:W-:Y:S02]  /*0e40*/  PRMT R8, R11, 0x7610, R8 ;  /* 0x000076100b087816 */ /* 0x000fe40000000008 */
[----:B------:R-:W-:Y:S02]  /*0e50*/  @!P0 FFMA.FTZ R26, R26, R24, R29 ;  /* 0x000000181a1a8223 */ /* 0x000fe4000001001d */
[----:B------:R-:W0:Y:S03]  /*0e60*/  MUFU.RCP R24, R10 ;  /* 0x0000000a00187308 */ /* 0x000e260000001000 */
[----:B------:R-:W-:Y:S01]  /*0e70*/  @!P0 F2FP.F16.F32.PACK_AB R8, RZ, R26 ;  /* 0x0000001aff08823e */ /* 0x000fe200000000ff */
[----:B0-----:R-:W-:-:S05]  /*0e80*/  FMUL.FTZ R29, R27, R24 ;  /* 0x000000181b1d7220 */ /* 0x001fca0000410000 */
[----:B------:R-:W-:-:S05]  /*0e90*/  F2FP.F16.F32.PACK_AB R11, RZ, R29 ;  /* 0x0000001dff0b723e */ /* 0x000fca00000000ff */
[C---:B------:R-:W-:Y:S02]  /*0ea0*/  HSETP2.GEU.AND P1, PT, |R11|.reuse.H0_H0, 8.523464202880859375e-06, 8.523464202880859375e-06, PT ;  /* 0x008f008f0b007434 */ /* 0x040fe40003f2ea00 */
[----:B------:R-:W-:-:S05]  /*0eb0*/  HSETP2.GT.AND P0, PT, |R11|.H0_H0, RZ.H0_H0, PT ;  /* 0x200000ff0b007234 */ /* 0x000fca0003f04a00 */
[----:B------:R-:W-:Y:S02]  /*0ec0*/  PLOP3.LUT P0, PT, P1, P0, PT, 0xf2, 0x2f ;  /* 0x00000000002f781c */ /* 0x000fe40000f01e72 */
[----:B------:R-:W-:-:S11]  /*0ed0*/  ISETP.NE.AND P1, PT, R6, RZ, PT ;  /* 0x000000ff0600720c */ /* 0x000fd60003f25270 */
[----:B------:R-:W-:Y:S01]  /*0ee0*/  @!P0 FFMA.FTZ R27, -R10, R29, R27 ;  /* 0x0000001d0a1b8223 */ /* 0x000fe2000001011b */
[----:B------:R-:W-:-:S03]  /*0ef0*/  IMAD.MOV.U32 R10, RZ, RZ, 0x5800 ;  /* 0x00005800ff0a7424 */ /* 0x000fc600078e00ff */
[----:B------:R-:W-:Y:S01]  /*0f00*/  @!P0 FFMA.FTZ R27, R24, R27, R29 ;  /* 0x0000001b181b8223 */ /* 0x000fe2000001001d */
[----:B------:R-:W-:Y:S01]  /*0f10*/  IMAD.MOV.U32 R29, RZ, RZ, 0x55555555 ;  /* 0x55555555ff1d7424 */ /* 0x000fe200078e00ff */
[----:B------:R-:W-:-:S03]  /*0f20*/  PRMT R8, R8, 0x5410, R10 ;  /* 0x0000541008087816 */ /* 0x000fc6000000000a */
[----:B------:R-:W-:Y:S02]  /*0f30*/  @!P0 F2FP.F16.F32.PACK_AB R11, RZ, R27 ;  /* 0x0000001bff0b823e */ /* 0x000fe400000000ff */
[----:B------:R-:W-:Y:S02]  /*0f40*/  ISETP.NE.AND P0, PT, R5, RZ, PT ;  /* 0x000000ff0500720c */ /* 0x000fe40003f05270 */
[----:B------:R-:W-:-:S05]  /*0f50*/  PRMT R11, R8, 0x5410, R11 ;  /* 0x00005410080b7816 */ /* 0x000fca000000000b */
[----:B------:R-:W-:-:S04]  /*0f60*/  HFMA2 R8, R11, R8.H1_H1, 128, 128 ;  /* 0x580058000b087431 */ /* 0x000fc80000060008 */
[----:B------:R-:W0:Y:S02]  /*0f70*/  F2I.F16.NTZ R11, R8.H1 ;  /* 0x10000008000b7305 */ /* 0x000e240000103100 */
[----:B------:R-:W-:-:S05]  /*0f80*/  @!P0 MOV R27, 0x400 ;  /* 0x00000400001b8802 */ /* 0x000fca0000000f00 */
[----:B------:R-:W-:Y:S01]  /*0f90*/  @!P0 VIADD R27, R27, 0x120 ;  /* 0x000001201b1b8836 */ /* 0x000fe20000000000 */
[----:B------:R-:W1:Y:S01]  /*0fa0*/  F2I.F16.NTZ R10, R8 ;  /* 0x00000008000a7305 */ /* 0x000e620000103100 */
[----:B0-----:R-:W-:-:S04]  /*0fb0*/  I2FP.F32.S32 R11, R11 ;  /* 0x0000000b000b7245 */ /* 0x001fc80000201400 */
[----:B------:R-:W-:Y:S02]  /*0fc0*/  FMNMX.FTZ R11, R11, 255, PT ;  /* 0x437f00000b0b7809 */ /* 0x000fe40003810000 */
[----:B-1----:R-:W-:Y:S02]  /*0fd0*/  I2FP.F32.S32 R10, R10 ;  /* 0x0000000a000a7245 */ /* 0x002fe40000201400 */
[----:B------:R-:W-:Y:S02]  /*0fe0*/  FMNMX.FTZ R24, RZ, R11, !PT ;  /* 0x0000000bff187209 */ /* 0x000fe40007810000 */
[----:B------:R-:W-:-:S04]  /*0ff0*/  FMNMX.FTZ R10, R10, 255, PT ;  /* 0x437f00000a0a7809 */ /* 0x000fc80003810000 */
[----:B------:R-:W-:Y:S01]  /*1000*/  FMNMX.FTZ R11, RZ, R10, !PT ;  /* 0x0000000aff0b7209 */ /* 0x000fe20007810000 */
[----:B------:R-:W0:Y:S01]  /*1010*/  F2I.FTZ.TRUNC.NTZ R24, R24 ;  /* 0x0000001800187305 */ /* 0x000e22000021f100 */
[----:B------:R-:W1:Y:S07]  /*1020*/  @!P0 S2R R10, SR_CgaCtaId ;  /* 0x00000000000a8919 */ /* 0x000e6e0000008800 */
[----:B------:R-:W2:Y:S01]  /*1030*/  F2I.FTZ.TRUNC.NTZ R11, R11 ;  /* 0x0000000b000b7305 */ /* 0x000ea2000021f100 */
[----:B0-----:R-:W-:-:S05]  /*1040*/  IMAD.SHL.U32 R8, R24, 0x100, RZ ;  /* 0x0000010018087824 */ /* 0x001fca00078e00ff */
[----:B--2---:R-:W-:-:S05]  /*1050*/  LOP3.LUT R8, R8, R11, RZ, 0xfc, !PT ;  /* 0x0000000b08087212 */ /* 0x004fca00078efcff */
[----:B------:R-:W0:Y:S01]  /*1060*/  SHFL.DOWN PT, R26, R8, 0x1, 0x1f ;  /* 0x08201f00081a7f89 */ /* 0x000e2200000e0000 */
[----:B-1----:R-:W-:Y:S01]  /*1070*/  @!P0 LEA R27, R10, R27, 0x18 ;  /* 0x0000001b0a1b8211 */ /* 0x002fe200078ec0ff */
[----:B------:R-:W-:-:S04]  /*1080*/  @!P1 HMUL2 R10, R9.H0_H0, 0.0078125, 0.0078125 ;  /* 0x20002000090a9832 */ /* 0x000fc80000000800 */
[----:B------:R-:W-:Y:S02]  /*1090*/  @!P0 IMAD R27, R2, 0x2, R27 ;  /* 0x00000002021b8824 */ /* 0x000fe400078e021b */
        /* <DEDUP_REMOVED lines=9> */
[----:B------:R-:W-:-:S03]  /*1130*/  IADD3 R24, P0, PT, R22, R4, RZ ;  /* 0x0000000416187210 */ /* 0x000fc60007f1e0ff */
[----:B------:R-:W-:Y:S02]  /*1140*/  VIADD R9, R27, 0x120 ;  /* 0x000001201b097836 */ /* 0x000fe40000000000 */
[----:B------:R-:W-:Y:S01]  /*1150*/  IMAD.X R25, R23, 0x1, R25, P0 ;  /* 0x0000000117197824 */ /* 0x000fe200000e0619 */
[----:B------:R-:W-:Y:S02]  /*1160*/  ISETP.GT.U32.AND P0, PT, R2, 0x1, PT ;  /* 0x000000010200780c */ /* 0x000fe40003f04070 */
[----:B0-----:R-:W-:-:S05]  /*1170*/  LEA R9, R26, R9, 0x18 ;  /* 0x000000091a097211 */ /* 0x001fca00078ec0ff */
[----:B------:R-:W-:-:S06]  /*1180*/  IMAD R8, R2, 0x10, R9 ;  /* 0x0000001002087824 */ /* 0x000fcc00078e0209 */
[----:B------:R-:W0:Y:S04]  /*1190*/  LDS.128 R8, [R8] ;  /* 0x0000000008087984 */ /* 0x000e280000000c00 */
[----:B0-----:R2:W-:Y:S01]  /*11a0*/  STG.E.128.STRONG.SM desc[UR8][R24.64], R8 ;  /* 0x0000000818007986 */ /* 0x0015e2000c10bd08 */
[----:B------:R-:W-:Y:S05]  /*11b0*/  @P0 BRA `(.L_x_74) ;  /* 0x0000000000240947 */ /* 0x000fea0003800000 */
[----:B------:R-:W-:Y:S01]  /*11c0*/  VIADD R27, R27, 0x320 ;  /* 0x000003201b1b7836 */ /* 0x000fe20000000000 */
[----:B--2---:R-:W-:-:S04]  /*11d0*/  SHF.R.S32.HI R25, RZ, 0x1f, R4 ;  /* 0x0000001fff197819 */ /* 0x004fc80000011404 */
[----:B------:R-:W-:Y:S02]  /*11e0*/  LEA R27, R26, R27, 0x18 ;  /* 0x0000001b1a1b7211 */ /* 0x000fe400078ec0ff */
[----:B------:R-:W-:-:S03]  /*11f0*/  LEA.HI R25, R25, R4, RZ, 0x5 ;  /* 0x0000000419197211 */ /* 0x000fc600078f28ff */
[----:B------:R-:W-:Y:S01]  /*1200*/  IMAD R8, R2, 0x10, R27 ;  /* 0x0000001002087824 */ /* 0x000fe200078e021b */
[----:B------:R-:W-:-:S05]  /*1210*/  SHF.R.S32.HI R25, RZ, 0x5, R25 ;  /* 0x00000005ff197819 */ /* 0x000fca0000011419 */
[----:B------:R-:W0:Y:S01]  /*1220*/  LDS.128 R8, [R8] ;  /* 0x0000000008087984 */ /* 0x000e220000000c00 */
[----:B------:R-:W-:-:S05]  /*1230*/  IMAD.WIDE R24, R25, 0x2, R20 ;  /* 0x0000000219187825 */ /* 0x000fca00078e0214 */
[----:B0-----:R3:W-:Y:S02]  /*1240*/  STG.E.128.STRONG.SM desc[UR8][R24.64], R8 ;  /* 0x0000000818007986 */ /* 0x0017e4000c10bd08 */
.L_x_74:
[----:B------:R-:W-:Y:S05]  /*1250*/  BSYNC.RECONVERGENT B0 ;  /* 0x0000000000007941 */ /* 0x000fea0003800200 */
.L_x_72:
[----:B------:R-:W-:Y:S01]  /*1260*/  VIADD R4, R4, 0x20000 ;  /* 0x0002000004047836 */ /* 0x000fe20000000000 */
[----:B------:R-:W-:Y:S06]  /*1270*/  @!P3 BRA `(.L_x_75) ;  /* 0xfffffff000a4b947 */ /* 0x000fec000383ffff */
[----:B------:R-:W-:Y:S05]  /*1280*/  EXIT ;  /* 0x000000000000794d */ /* 0x000fea0003800000 */
.L_x_76:
        /* <DEDUP_REMOVED lines=15> */
.L_x_99:


//--------------------- .text._Z25fp16_to_q_kv_paged_kernelILi4ELi4EEvPK6__halfPhPS0_S2_S3_S4_PKiS6_iiii --------------------------
	.section	.text._Z25fp16_to_q_kv_paged_kernelILi4ELi4EEvPK6__halfPhPS0_S2_S3_S4_PKiS6_iiii,"ax",@progbits
	.align	128
        .global         _Z25fp16_to_q_kv_paged_kernelILi4ELi4EEvPK6__halfPhPS0_S2_S3_S4_PKiS6_iiii
        .type           _Z25fp16_to_q_kv_paged_kernelILi4ELi4EEvPK6__halfPhPS0_S2_S3_S4_PKiS6_iiii,@function
        .size           _Z25fp16_to_q_kv_paged_kernelILi4ELi4EEvPK6__halfPhPS0_S2_S3_S4_PKiS6_iiii,(.L_x_100 - _Z25fp16_to_q_kv_paged_kernelILi4ELi4EEvPK6__halfPhPS0_S2_S3_S4_PKiS6_iiii)
        .other          _Z25fp16_to_q_kv_paged_kernelILi4ELi4EEvPK6__halfPhPS0_S2_S3_S4_PKiS6_iiii,@"STO_CUDA_ENTRY STV_DEFAULT"
_Z25fp16_to_q_kv_paged_kernelILi4ELi4EEvPK6__halfPhPS0_S2_S3_S4_PKiS6_iiii:
.text._Z25fp16_to_q_kv_paged_kernelILi4ELi4EEvPK6__halfPhPS0_S2_S3_S4_PKiS6_iiii:
        /* <DEDUP_REMOVED lines=29> */
.L_x_78:
[----:B------:R-:W-:-:S05]  /*01d0*/  IMAD R11, R14, R10, RZ ;  /* 0x0000000a0e0b7224 */ /* 0x000fca00078e02ff */
[----:B------:R-:W-:Y:S01]  /*01e0*/  LOP3.LUT P0, RZ, R11, 0x1ff, RZ, 0xc0, !PT ;  /* 0x000001ff0bff7812 */ /* 0x000fe2000780c0ff */
[----:B------:R-:W-:Y:S02]  /*01f0*/  IMAD.MOV.U32 R11, RZ, RZ, R14 ;  /* 0x000000ffff0b7224 */ /* 0x000fe400078e000e */
[----:B------:R-:W-:-:S10]  /*0200*/  VIADD R14, R14, 0xffffffff ;  /* 0xffffffff0e0e7836 */ /* 0x000fd40000000000 */
[----:B------:R-:W-:Y:S05]  /*0210*/  @P0 BRA `(.L_x_78) ;  /* 0xfffffffc00ec0947 */ /* 0x000fea000383ffff */
[----:B------:R-:W-:-:S07]  /*0220*/  IMAD.MOV.U32 R14, RZ, RZ, R11 ;  /* 0x000000ffff0e7224 */ /* 0x000fce00078e000b */
.L_x_79:
[----:B------:R-:W-:-:S05]  /*0230*/  IMAD R11, R2, R10, RZ ;  /* 0x0000000a020b7224 */ /* 0x000fca00078e02ff */
[----:B------:R-:W-:Y:S01]  /*0240*/  LOP3.LUT P0, RZ, R11, 0x1ff, RZ, 0xc0, !PT ;  /* 0x000001ff0bff7812 */ /* 0x000fe2000780c0ff */
[----:B------:R-:W-:Y:S02]  /*0250*/  IMAD.MOV.U32 R11, RZ, RZ, R2 ;  /* 0x000000ffff0b7224 */ /* 0x000fe400078e0002 */
[----:B------:R-:W-:-:S10]  /*0260*/  VIADD R2, R2, 0x1 ;  /* 0x0000000102027836 */ /* 0x000fd40000000000 */
[----:B------:R-:W-:Y:S05]  /*0270*/  @P0 BRA `(.L_x_79) ;  /* 0xfffffffc00ec0947 */ /* 0x000fea000383ffff */
[----:B------:R-:W-:-:S07]  /*0280*/  IMAD.MOV.U32 R2, RZ, RZ, R11 ;  /* 0x000000ffff027224 */ /* 0x000fce00078e000b */
.L_x_77:
        /* <DEDUP_REMOVED lines=14> */
[----:B-1----:R-:W-:Y:S01]  /*0370*/  ULEA UR4, UR5, UR4, 0x18 ;  /* 0x0000000405047291 */ /* 0x002fe2000f8ec0ff */
[----:B0-----:R-:W-:-:S04]  /*0380*/  IMAD.WIDE.U32 R12, R2, 0x10, R6 ;  /* 0x00000010020c7825 */ /* 0x001fc800078e0006 */
[----:B------:R-:W-:-:S04]  /*0390*/  IMAD.WIDE.U32 R18, R2, 0x10, R8 ;  /* 0x0000001002127825 */ /* 0x000fc800078e0008 */
[----:B------:R-:W-:-:S04]  /*03a0*/  IMAD.WIDE.U32 R6, R2, 0x4, R4 ;  /* 0x0000000402067825 */ /* 0x000fc800078e0004 */
[C---:B------:R-:W-:Y:S02]  /*03b0*/  IMAD.SHL.U32 R5, R2.reuse, 0x20000000, RZ ;  /* 0x2000000002057824 */ /* 0x040fe400078e00ff */
[C---:B------:R-:W-:Y:S02]  /*03c0*/  IMAD.SHL.U32 R8, R2.reuse, 0x10000000, RZ ;  /* 0x1000000002087824 */ /* 0x040fe400078e00ff */
[C---:B------:R-:W-:Y:S01]  /*03d0*/  IMAD.SHL.U32 R9, R2.reuse, 0x8000000, RZ ;  /* 0x0800000002097824 */ /* 0x040fe200078e00ff */
[----:B------:R-:W-:Y:S01]  /*03e0*/  SHF.R.S32.HI R14, RZ, 0x1f, R5 ;  /* 0x0000001fff0e7819 */ /* 0x000fe20000011405 */
[----:B--2---:R-:W-:Y:S01]  /*03f0*/  IMAD R4, R11, 0x200, R0 ;  /* 0x000002000b047824 */ /* 0x004fe200078e0200 */
[----:B------:R-:W-:Y:S01]  /*0400*/  SHF.R.S32.HI R8, RZ, 0x1f, R8 ;  /* 0x0000001fff087819 */ /* 0x000fe20000011408 */
[----:B------:R-:W-:Y:S01]  /*0410*/  VIADD R5, R2, UR4 ;  /* 0x0000000402057c36 */ /* 0x000fe20008000000 */
[----:B------:R-:W-:Y:S02]  /*0420*/  SHF.R.S32.HI R9, RZ, 0x1f, R9 ;  /* 0x0000001fff097819 */ /* 0x000fe40000011409 */
[----:B------:R-:W-:-:S02]  /*0430*/  LOP3.LUT R14, R14, 0x80008000, RZ, 0xc0, !PT ;  /* 0x800080000e0e7812 */ /* 0x000fc400078ec0ff */
[----:B------:R-:W-:Y:S02]  /*0440*/  LOP3.LUT R15, R8, 0x80008000, RZ, 0xc0, !PT ;  /* 0x80008000080f7812 */ /* 0x000fe400078ec0ff */
[----:B------:R-:W-:-:S07]  /*0450*/  LOP3.LUT R16, R9, 0x80008000, RZ, 0xc0, !PT ;  /* 0x8000800009107812 */ /* 0x000fce00078ec0ff */
.L_x_83:
[----:B------:R-:W-:Y:S01]  /*0460*/  ISETP.GE.AND P0, PT, R4, R3, PT ;  /* 0x000000030400720c */ /* 0x000fe20003f06270 */
[----:B------:R-:W-:-:S05]  /*0470*/  VIADD R0, R0, 0x20000 ;  /* 0x0002000000007836 */ /* 0x000fca0000000000 */
[----:B------:R-:W-:-:S07]  /*0480*/  ISETP.GE.AND P3, PT, R0, R3, PT ;  /* 0x000000030000720c */ /* 0x000fce0003f66270 */
[----:B0123--:R-:W-:Y:S06]  /*0490*/  @P0 BRA `(.L_x_80) ;  /* 0x0000000c00680947 */ /* 0x00ffec0003800000 */
[----:B------:R-:W-:Y:S01]  /*04a0*/  IMAD.SHL.U32 R8, R2, 0x40000000, RZ ;  /* 0x4000000002087824 */ /* 0x000fe200078e00ff */
[----:B------:R-:W-:Y:S01]  /*04b0*/  BSSY.RECONVERGENT B0, `(.L_x_80) ;  /* 0x00000d8000007945 */ /* 0x000fe20003800200 */
[----:B------:R-:W-:-:S03]  /*04c0*/  IMAD.WIDE R10, R4, 0x2, R6 ;  /* 0x00000002040a7825 */ /* 0x000fc600078e0206 */
[----:B------:R-:W-:-:S04]  /*04d0*/  SHF.R.S32.HI R8, RZ, 0x1f, R8 ;  /* 0x0000001fff087819 */ /* 0x000fc80000011408 */
[----:B------:R-:W-:Y:S01]  /*04e0*/  LOP3.LUT R8, R8, 0x80008000, RZ, 0xc0, !PT ;  /* 0x8000800008087812 */ /* 0x000fe200078ec0ff */
[----:B------:R-:W-:Y:S06]  /*04f0*/  @!P2 BRA `(.L_x_81) ;  /* 0x0000000400a8a947 */ /* 0x000fec0003800000 */
[----:B------:R-:W2:Y:S01]  /*0500*/  LDG.E.CONSTANT R10, desc[UR8][R10.64] ;  /* 0x000000080a0a7981 */ /* 0x000ea2000c1e9900 */
[----:B------:R-:W-:-:S05]  /*0510*/  LOP3.LUT R17, R2, 0x1, RZ, 0xc0, !PT ;  /* 0x0000000102117812 */ /* 0x000fca00078ec0ff */
[----:B------:R-:W-:Y:S01]  /*0520*/  IMAD.MOV R17, RZ, RZ, -R17 ;  /* 0x000000ffff117224 */ /* 0x000fe200078e0a11 */
[----:B--2---:R-:W0:Y:S04]  /*0530*/  SHFL.BFLY PT, R9, R10, 0x1, 0x1f ;  /* 0x0c201f000a097f89 */ /* 0x004e2800000e0000 */
[----:B------:R-:W-:-:S05]  /*0540*/  LOP3.LUT R20, R10, 0x80008000, R17, 0x78, !PT ;  /* 0x800080000a147812 */ /* 0x000fca00078e7811 */
        /* <DEDUP_REMOVED lines=16> */
[----:B0-----:R-:W-:Y:S01]  /*0650*/  HMNMX2 R17, R10.H0_H0, R17.H0_H0, !PT ;  /* 0x200000110a117240 */ /* 0x001fe20007800800 */
[----:B------:R-:W-:-:S04]  /*0660*/  HADD2.F32 R10, -RZ, R9.H0_H0 ;  /* 0x20000009ff0a7230 */ /* 0x000fc80000004100 */
[----:B------:R-:W0:Y:S02]  /*0670*/  SHFL.BFLY PT, R8, R17, 0x4, 0x1f ;  /* 0x0c801f0011087f89 */ /* 0x000e2400000e0000 */
[----:B0-----:R-:W-:-:S05]  /*0680*/  HMNMX2 R8, R17.H0_H0, R8.H0_H0, !PT ;  /* 0x2000000811087240 */ /* 0x001fca0007800800 */
        /* <DEDUP_REMOVED lines=23> */
[----:B------:R-:W-:Y:S01]  /*0800*/  IMAD.MOV.U32 R22, RZ, RZ, 0x55555555 ;  /* 0x55555555ff167424 */ /* 0x000fe200078e00ff */
[----:B------:R-:W0:Y:S01]  /*0810*/  @!P1 S2R R23, SR_CgaCtaId ;  /* 0x0000000000179919 */ /* 0x000e220000008800 */
[----:B------:R-:W-:Y:S01]  /*0820*/  @!P0 FFMA.FTZ R11, R24, R11, R25 ;  /* 0x0000000b180b8223 */ /* 0x000fe20000010019 */
[----:B------:R-:W-:Y:S01]  /*0830*/  PRMT R9, R9, 0x5410, R20 ;  /* 0x0000541009097816 */ /* 0x000fe20000000014 */
[----:B------:R-:W-:Y:S02]  /*0840*/  IMAD.MOV.U32 R21, RZ, RZ, 0x11111111 ;  /* 0x11111111ff157424 */ /* 0x000fe400078e00ff */
[----:B------:R-:W-:Y:S01]  /*0850*/  @!P1 HMUL2 R8, R8.H0_H0, 0.125, 0.125 ;  /* 0x3000300008089832 */ /* 0x000fe20000000800 */
[----:B------:R-:W-:Y:S02]  /*0860*/  @!P0 F2FP.F16.F32.PACK_AB R17, RZ, R11 ;  /* 0x0000000bff11823e */ /* 0x000fe400000000ff */
[----:B------:R-:W-:-:S02]  /*0870*/  LOP3.LUT P0, RZ, R2, 0x3, RZ, 0xc0, !PT ;  /* 0x0000000302ff7812 */ /* 0x000fc4000780c0ff */
[----:B------:R-:W-:-:S05]  /*0880*/  PRMT R10, R9, 0x5410, R17 ;  /* 0x00005410090a7816 */ /* 0x000fca0000000011 */
[----:B------:R-:W-:-:S04]  /*0890*/  HFMA2 R9, R10, R9.H1_H1, 8, 8 ;  /* 0x480048000a097431 */ /* 0x000fc80000060009 */
[----:B------:R-:W1:Y:S08]  /*08a0*/  F2I.F16.NTZ R11, R9.H1 ;  /* 0x10000009000b7305 */ /* 0x000e700000103100 */
[----:B------:R-:W2:Y:S01]  /*08b0*/  F2I.F16.NTZ R10, R9 ;  /* 0x00000009000a7305 */ /* 0x000ea20000103100 */
[----:B-1----:R-:W-:-:S04]  /*08c0*/  I2FP.F32.S32 R11, R11 ;  /* 0x0000000b000b7245 */ /* 0x002fc80000201400 */
[----:B------:R-:W-:Y:S02]  /*08d0*/  FMNMX.FTZ R11, R11, 15, PT ;  /* 0x417000000b0b7809 */ /* 0x000fe40003810000 */
[----:B--2---:R-:W-:Y:S02]  /*08e0*/  I2FP.F32.S32 R10, R10 ;  /* 0x0000000a000a7245 */ /* 0x004fe40000201400 */
[----:B------:R-:W-:Y:S02]  /*08f0*/  FMNMX.FTZ R11, RZ, R11, !PT ;  /* 0x0000000bff0b7209 */ /* 0x000fe40007810000 */
[----:B------:R-:W-:-:S04]  /*0900*/  FMNMX.FTZ R10, R10, 15, PT ;  /* 0x417000000a0a7809 */ /* 0x000fc80003810000 */
[----:B------:R-:W-:Y:S01]  /*0910*/  FMNMX.FTZ R10, RZ, R10, !PT ;  /* 0x0000000aff0a7209 */ /* 0x000fe20007810000 */
[----:B------:R-:W1:Y:S08]  /*0920*/  F2I.FTZ.TRUNC.NTZ R11, R11 ;  /* 0x0000000b000b7305 */ /* 0x000e70000021f100 */
[----:B------:R-:W2:Y:S01]  /*0930*/  F2I.FTZ.TRUNC.NTZ R10, R10 ;  /* 0x0000000a000a7305 */ /* 0x000ea2000021f100 */
[----:B-1----:R-:W-:-:S05]  /*0940*/  IMAD.SHL.U32 R17, R11, 0x10, RZ ;  /* 0x000000100b117824 */ /* 0x002fca00078e00ff */
[----:B--2---:R-:W-:Y:S02]  /*0950*/  LOP3.LUT R17, R17, R10, RZ, 0xfc, !PT ;  /* 0x0000000a11117212 */ /* 0x004fe400078efcff */
[----:B------:R-:W-:-:S03]  /*0960*/  @!P1 MOV R10, 0x400 ;  /* 0x00000400000a9802 */ /* 0x000fc60000000f00 */
[----:B------:R-:W1:Y:S02]  /*0970*/  SHFL.DOWN PT, R9, R17, 0x1, 0x1f ;  /* 0x08201f0011097f89 */ /* 0x000e6400000e0000 */
[----:B------:R-:W-:-:S05]  /*0980*/  @!P1 VIADD R10, R10, 0x100 ;  /* 0x000001000a0a9836 */ /* 0x000fca0000000000 */
[----:B0-----:R-:W-:-:S04]  /*0990*/  @!P1 LEA R11, R23, R10, 0x18 ;  /* 0x0000000a170b9211 */ /* 0x001fc800078ec0ff */
[----:B------:R-:W-:Y:S01]  /*09a0*/  @!P1 LEA.HI R11, R2, R11, RZ, 0x1d ;  /* 0x0000000b020b9211 */ /* 0x000fe200078fe8ff */
[----:B-1----:R-:W-:-:S05]  /*09b0*/  IMAD.SHL.U32 R20, R9, 0x100, RZ ;  /* 0x0000010009147824 */ /* 0x002fca00078e00ff */
        /* <DEDUP_REMOVED lines=9> */
[----:B------:R-:W-:Y:S01]  /*0a50*/  IMAD R8, R2, 0xf, R5 ;  /* 0x0000000f02087824 */ /* 0x000fe200078e0205 */
[----:B------:R-:W-:-:S04]  /*0a60*/  LEA.HI R17, R4, R4, RZ, 0x1 ;  /* 0x0000000404117211 */ /* 0x000fc800078f08ff */
[----:B------:R-:W-:Y:S01]  /*0a70*/  SHF.R.S32.HI R17, RZ, 0x1, R17 ;  /* 0x00000001ff117819 */ /* 0x000fe20000011411 */
[----:B------:R-:W0:Y:S03]  /*0a80*/  LDS.128 R8, [R8] ;  /* 0x0000000008087984 */ /* 0x000e260000000c00 */
[----:B------:R-:W-:-:S04]  /*0a90*/  IADD3 R20, P0, PT, R18, R17, RZ ;  /* 0x0000001112147210 */ /* 0x000fc80007f1e0ff */
[----:B------:R-:W-:Y:S02]  /*0aa0*/  LEA.HI.X.SX32 R21, R17, R19, 0x1, P0 ;  /* 0x0000001311157211 */ /* 0x000fe400000f0eff */
[----:B------:R-:W-:-:S03]  /*0ab0*/  ISETP.GT.U32.AND P0, PT, R2, 0x1, PT ;  /* 0x000000010200780c */ /* 0x000fc60003f04070 */
[----:B0-----:R0:W-:Y:S10]  /*0ac0*/  STG.E.128 desc[UR8][R20.64], R8 ;  /* 0x0000000814007986 */ /* 0x0011f4000c101d08 */
[----:B------:R-:W-:Y:S05]  /*0ad0*/  @P0 BRA `(.L_x_82) ;  /* 0x0000000400d40947 */ /* 0x000fea0003800000 */
[----:B------:R-:W1:Y:S01]  /*0ae0*/  S2UR UR6, SR_CgaCtaId ;  /* 0x00000000000679c3 */ /* 0x000e620000008800 */
[----:B------:R-:W-:Y:S01]  /*0af0*/  UMOV UR5, 0x400 ;  /* 0x0000040000057882 */ /* 0x000fe20000000000 */
[----:B------:R-:W-:Y:S01]  /*0b00*/  SHF.R.S32.HI R17, RZ, 0x1f, R4 ;  /* 0x0000001fff117819 */ /* 0x000fe20000011404 */
[----:B------:R-:W-:-:S03]  /*0b10*/  UIADD3 UR5, UPT, UPT, UR5, 0x100, URZ ;  /* 0x0000010005057890 */ /* 0x000fc6000fffe0ff */
[----:B------:R-:W-:-:S04]  /*0b20*/  LEA.HI R17, R17, R4, RZ, 0x5 ;  /* 0x0000000411117211 */ /* 0x000fc800078f28ff */
[----:B------:R-:W-:-:S05]  /*0b30*/  SHF.R.S32.HI R17, RZ, 0x5, R17 ;  /* 0x00000005ff117819 */ /* 0x000fca0000011411 */
[----:B0-----:R-:W-:Y:S01]  /*0b40*/  IMAD.WIDE R20, R17, 0x2, R12 ;  /* 0x0000000211147825 */ /* 0x001fe200078e020c */
[----:B-1----:R-:W-:-:S06]  /*0b50*/  ULEA UR5, UR6, UR5, 0x18 ;  /* 0x0000000506057291 */ /* 0x002fcc000f8ec0ff */
[----:B------:R-:W-:-:S06]  /*0b60*/  LEA R8, R2, UR5, 0x4 ;  /* 0x0000000502087c11 */ /* 0x000fcc000f8e20ff */
[----:B------:R-:W0:Y:S04]  /*0b70*/  LDS.128 R8, [R8] ;  /* 0x0000000008087984 */ /* 0x000e280000000c00 */
[----:B0-----:R1:W-:Y:S01]  /*0b80*/  STG.E.128 desc[UR8][R20.64], R8 ;  /* 0x0000000814007986 */ /* 0x0013e2000c101d08 */
[----:B------:R-:W-:Y:S05]  /*0b90*/  BRA `(.L_x_82) ;  /* 0x0000000400a47947 */ /* 0x000fea0003800000 */
.L_x_81:
        /* <DEDUP_REMOVED lines=84> */
[----:B--2---:R-:W-:Y:S05]  /*10e0*/  @P0 BRA `(.L_x_82) ;  /* 0x0000000000500947 */ /* 0x004fea0003800000 */
        /* <DEDUP_REMOVED lines=9> */
[----:B------:R-:W0:Y:S01]  /*1180*/  S2UR UR6, SR_CgaCtaId ;  /* 0x00000000000679c3 */ /* 0x000e220000008800 */
[----:B------:R-:W-:Y:S01]  /*1190*/  UMOV UR5, 0x400 ;  /* 0x0000040000057882 */ /* 0x000fe20000000000 */
[----:B------:R-:W-:Y:S01]  /*11a0*/  SHF.R.S32.HI R17, RZ, 0x1f, R4 ;  /* 0x0000001fff117819 */ /* 0x000fe20000011404 */
[----:B------:R-:W-:-:S03]  /*11b0*/  UIADD3 UR5, UPT, UPT, UR5, 0x100, URZ ;  /* 0x0000010005057890 */ /* 0x000fc6000fffe0ff */
[----:B------:R-:W-:-:S04]  /*11c0*/  LEA.HI R17, R17, R4, RZ, 0x5 ;  /* 0x0000000411117211 */ /* 0x000fc800078f28ff */
[----:B------:R-:W-:-:S05]  /*11d0*/  SHF.R.S32.HI R17, RZ, 0x5, R17 ;  /* 0x00000005ff117819 */ /* 0x000fca0000011411 */
[----:B--2---:R-:W-:Y:S01]  /*11e0*/  IMAD.WIDE R20, R17, 0x2, R12 ;  /* 0x0000000211147825 */ /* 0x004fe200078e020c */
[----:B0-----:R-:W-:-:S06]  /*11f0*/  ULEA UR5, UR6, UR5, 0x18 ;  /* 0x0000000506057291 */ /* 0x001fcc000f8ec0ff */
[----:B------:R-:W-:-:S06]  /*1200*/  LEA R8, R2, UR5, 0x4 ;  /* 0x0000000502087c11 */ /* 0x000fcc000f8e20ff */
[----:B------:R-:W0:Y:S04]  /*1210*/  LDS.128 R8, [R8] ;  /* 0x0000000008087984 */ /* 0x000e280000000c00 */
[----:B0-----:R3:W-:Y:S02]  /*1220*/  STG.E.128 desc[UR8][R20.64], R8 ;  /* 0x0000000814007986 */ /* 0x0017e4000c101d08 */
.L_x_82:
[----:B------:R-:W-:Y:S05]  /*1230*/  BSYNC.RECONVERGENT B0 ;  /* 0x0000000000007941 */ /* 0x000fea0003800200 */
.L_x_80:
[----:B------:R-:W-:Y:S01]  /*1240*/  VIADD R4, R4, 0x20000 ;  /* 0x0002000004047836 */ /* 0x000fe20000000000 */
[----:B------:R-:W-:Y:S06]  /*1250*/  @!P3 BRA `(.L_x_83) ;  /* 0xfffffff00080b947 */ /* 0x000fec000383ffff */
[----:B------:R-:W-:Y:S05]  /*1260*/  EXIT ;  /* 0x000000000000794d */ /* 0x000fea0003800000 */
.L_x_84:
        /* <DEDUP_REMOVED lines=9> */
.L_x_100:


//--------------------- .text._Z18fp8_to_fp16_kernelPKhP6__halfiiii --------------------------
	.section	.text._Z18fp8_to_fp16_kernelPKhP6__halfiiii,"ax",@progbits
	.align	128
        .global         _Z18fp8_to_fp16_kernelPKhP6__halfiiii
        .type           _Z18fp8_to_fp16_kernelPKhP6__halfiiii,@function
        .size           _Z18fp8_to_fp16_kernelPKhP6__halfiiii,(.L_x_101 - _Z18fp8_to_fp16_kernelPKhP6__halfiiii)
        .other          _Z18fp8_to_fp16_kernelPKhP6__halfiiii,@"STO_CUDA_ENTRY STV_DEFAULT"
_Z18fp8_to_fp16_kernelPKhP6__halfiiii:
.text._Z18fp8_to_fp16_kernelPKhP6__halfiiii:
[----:B------:R-:W-:Y:S01]  /*0000*/  LDC R1, c[0x0][0x37c] ;  /* 0x0000df00ff017b82 */ /* 0x000fe20000000800 */
[----:B------:R-:W0:Y:S07]  /*0010*/  S2R R3, SR_TID.X ;  /* 0x0000000000037919 */ /* 0x000e2e0000002100 */
[----:B------:R-:W0:Y:S01]  /*0020*/  S2UR UR4, SR_CTAID.X ;  /* 0x00000000000479c3 */ /* 0x000e220000002500 */
[----:B------:R-:W1:Y:S07]  /*0030*/  LDCU.64 UR6, c[0x0][0x398] ;  /* 0x00007300ff0677ac */ /* 0x000e6e0008000a00 */
[----:B------:R-:W0:Y:S02]  /*0040*/  LDC R0, c[0x0][0x360] ;  /* 0x0000d800ff007b82 */ /* 0x000e240000000800 */
[----:B0-----:R-:W-:-:S05]  /*0050*/  IMAD R0, R0, UR4, R3 ;  /* 0x0000000400007c24 */ /* 0x001fca000f8e0203 */
[----:B-1----:R-:W-:-:S04]  /*0060*/  LEA R0, R0, UR6, 0x3 ;  /* 0x0000000600007c11 */ /* 0x002fc8000f8e18ff */
[----:B------:R-:W-:-:S13]  /*0070*/  ISETP.GE.AND P0, PT, R0, UR7, PT ;  /* 0x0000000700007c0c */ /* 0x000fda000bf06270 */
[----:B------:R-:W-:Y:S05]  /*0080*/  @P0 EXIT ;  /* 0x000000000000094d */ /* 0x000fea0003800000 */
[----:B------:R-:W0:Y:S01]  /*0090*/  S2UR UR4, SR_CTAID.Y ;  /* 0x00000000000479c3 */ /* 0x000e220000002600 */
[----:B------:R-:W1:Y:S01]  /*00a0*/  LDCU.128 UR8, c[0x0][0x380] ;  /* 0x00007000ff0877ac */ /* 0x000e620008000c00 */
[----:B------:R-:W-:-:S06]  /*00b0*/  SHF.R.S32.HI R2, RZ, 0x1f, R0 ;  /* 0x0000001fff027819 */ /* 0x000fcc0000011400 */
[----:B------:R-:W0:Y:S02]  /*00c0*/  LDC R3, c[0x0][0x390] ;  /* 0x0000e400ff037b82 */ /* 0x000e240000000800 */
[----:B0-----:R-:W-:Y:S01]  /*00d0*/  IMAD R3, R3, UR4, RZ ;  /* 0x0000000403037c24 */ /* 0x001fe2000f8e02ff */
[----:B------:R-:W0:Y:S04]  /*00e0*/  LDCU.64 UR4, c[0x0][0x358] ;  /* 0x00006b00ff0477ac */ /* 0x000e280008000a00 */
[----:B------:R-:W-:-:S04]  /*00f0*/  IADD3 R0, P0, PT, R0, R3, RZ ;  /* 0x0000000300007210 */ /* 0x000fc80007f1e0ff */
[----:B------:R-:W-:Y:S02]  /*0100*/  LEA.HI.X.SX32 R3, R3, R2, 0x1, P0 ;  /* 0x0000000203037211 */ /* 0x000fe400000f0eff */
[----:B-1----:R-:W-:-:S04]  /*0110*/  IADD3 R6, P0, PT, R0, UR8, RZ ;  /* 0x0000000800067c10 */ /* 0x002fc8000ff1e0ff */
[----:B------:R-:W-:-:S06]  /*0120*/  IADD3.X R7, PT, PT, R3, UR9, RZ, P0, !PT ;  /* 0x0000000903077c10 */ /* 0x000fcc00087fe4ff */
[----:B0-----:R-:W2:Y:S01]  /*0130*/  LDG.E.64.CONSTANT R6, desc[UR4][R6.64] ;  /* 0x0000000406067981 */ /* 0x001ea2000c1e9b00 */
[----:B------:R-:W-:-:S04]  /*0140*/  LEA R2, P0, R0, UR10, 0x1 ;  /* 0x0000000a00027c11 */ /* 0x000fc8000f8008ff */
[----:B------:R-:W-:Y:S01]  /*0150*/  LEA.HI.X R3, R0, UR11, R3, 0x1, P0 ;  /* 0x0000000b00037c11 */ /* 0x000fe200080f0c03 */
[C---:B--2---:R-:W-:Y:S01]  /*0160*/  IMAD.U32 R0, R6.reuse, 0x10000, RZ ;  /* 0x0001000006007824 */ /* 0x044fe200078e00ff */
[----:B------:R-:W-:Y:S01]  /*0170*/  SHF.R.U32.HI R4, RZ, 0x8, R6 ;  /* 0x00000008ff047819 */ /* 0x000fe20000011606 */
[C---:B------:R-:W-:Y:S01]  /*0180*/  IMAD.U32 R8, R7.reuse, 0x10000, RZ ;  /* 0x0001000007087824 */ /* 0x040fe200078e00ff */
[----:B------:R-:W-:Y:S01]  /*0190*/  SHF.R.U32.HI R10, RZ, 0x8, R7 ;  /* 0x00000008ff0a7819 */ /* 0x000fe20000011607 */
[----:B------:R-:W-:Y:S01]  /*01a0*/  IMAD.SHL.U32 R5, R6, 0x100, RZ ;  /* 0x0000010006057824 */ /* 0x000fe200078e00ff */
[----:B------:R-:W-:Y:S01]  /*01b0*/  LOP3.LUT R0, R0, 0xff000000, RZ, 0xc0, !PT ;  /* 0xff00000000007812 */ /* 0x000fe200078ec0ff */
[----:B------:R-:W-:Y:S01]  /*01c0*/  IMAD.SHL.U32 R11, R7, 0x100, RZ ;  /* 0x00000100070b7824 */ /* 0x000fe200078e00ff */
[----:B------:R-:W-:Y:S02]  /*01d0*/  LOP3.LUT R9, R4, 0xff00, RZ, 0xc0, !PT ;  /* 0x0000ff0004097812 */ /* 0x000fe400078ec0ff */
[----:B------:R-:W-:-:S02]  /*01e0*/  LOP3.LUT R8, R8, 0xff000000, RZ, 0xc0, !PT ;  /* 0xff00000008087812 */ /* 0x000fc400078ec0ff */
[----:B------:R-:W-:Y:S02]  /*01f0*/  LOP3.LUT R10, R10, 0xff00, RZ, 0xc0, !PT ;  /* 0x0000ff000a0a7812 */ /* 0x000fe400078ec0ff */
[----:B------:R-:W-:Y:S02]  /*0200*/  LOP3.LUT R4, R0, 0xff00, R5, 0xf8, !PT ;  /* 0x0000ff0000047812 */ /* 0x000fe400078ef805 */
[----:B------:R-:W-:Y:S02]  /*0210*/  LOP3.LUT R5, R9, 0xff000000, R6, 0xf8, !PT ;  /* 0xff00000009057812 */ /* 0x000fe400078ef806 */
[----:B------:R-:W-:Y:S02]  /*0220*/  LOP3.LUT R6, R8, 0xff00, R11, 0xf8, !PT ;  /* 0x0000ff0008067812 */ /* 0x000fe400078ef80b */
[----:B------:R-:W-:-:S05]  /*0230*/  LOP3.LUT R7, R10, 0xff000000, R7, 0xf8, !PT ;  /* 0xff0000000a077812 */ /* 0x000fca00078ef807 */
[----:B------:R-:W-:Y:S01]  /*0240*/  STG.E.128 desc[UR4][R2.64], R4 ;  /* 0x0000000402007986 */ /* 0x000fe2000c101d04 */
[----:B------:R-:W-:Y:S05]  /*0250*/  EXIT ;  /* 0x000000000000794d */ /* 0x000fea0003800000 */
.L_x_85:
        /* <DEDUP_REMOVED lines=10> */
.L_x_101:


//--------------------- .text._Z18fp16_to_fp8_kernelPK6__halfPhiiii --------------------------
	.section	.text._Z18fp16_to_fp8_kernelPK6__halfPhiiii,"ax",@progbits
	.align	128
        .global         _Z18fp16_to_fp8_kernelPK6__halfPhiiii
        .type           _Z18fp16_to_fp8_kernelPK6__halfPhiiii,@function
        .size           _Z18fp16_to_fp8_kernelPK6__halfPhiiii,(.L_x_102 - _Z18fp16_to_fp8_kernelPK6__halfPhiiii)
        .other          _Z18fp16_to_fp8_kernelPK6__halfPhiiii,@"STO_CUDA_ENTRY STV_DEFAULT"
_Z18fp16_to_fp8_kernelPK6__halfPhiiii:
.text._Z18fp16_to_fp8_kernelPK6__halfPhiiii:
        /* <DEDUP_REMOVED lines=17> */
[----:B-1----:R-:W-:-:S04]  /*0110*/  LEA R4, P0, R8, UR8, 0x1 ;  /* 0x0000000808047c11 */ /* 0x002fc8000f8008ff */
[----:B------:R-:W-:-:S06]  /*0120*/  LEA.HI.X R5, R8, UR9, R11, 0x1, P0 ;  /* 0x0000000908057c11 */ /* 0x000fcc00080f0c0b */
[----:B0-----:R-:W2:Y:S02]  /*0130*/  LDG.E.128.CONSTANT R4, desc[UR4][R4.64] ;  /* 0x0000000404047981 */ /* 0x001ea4000c1e9d00 */
[----:B--2---:R-:W-:Y:S02]  /*0140*/  SHF.R.U32.HI R0, RZ, 0x10, R4 ;  /* 0x00000010ff007819 */ /* 0x004fe40000011604 */
[----:B------:R-:W-:Y:S02]  /*0150*/  SHF.R.U32.HI R2, RZ, 0x10, R6 ;  /* 0x00000010ff027819 */ /* 0x000fe40000011606 */
[----:B------:R-:W-:Y:S02]  /*0160*/  SHF.R.U32.HI R3, RZ, 0x8, R4 ;  /* 0x00000008ff037819 */ /* 0x000fe40000011604 */
[----:B------:R-:W-:Y:S02]  /*0170*/  LOP3.LUT R0, R0, 0xff00, RZ, 0xc0, !PT ;  /* 0x0000ff0000007812 */ /* 0x000fe400078ec0ff */
[----:B------:R-:W-:-:S02]  /*0180*/  SHF.R.U32.HI R9, RZ, 0x8, R6 ;  /* 0x00000008ff097819 */ /* 0x000fc40000011606 */
[----:B------:R-:W-:Y:S02]  /*0190*/  LOP3.LUT R2, R2, 0xff00, RZ, 0xc0, !PT ;  /* 0x0000ff0002027812 */ /* 0x000fe400078ec0ff */
[----:B------:R-:W-:Y:S02]  /*01a0*/  LOP3.LUT R0, R0, 0xff, R3, 0xf8, !PT ;  /* 0x000000ff00007812 */ /* 0x000fe400078ef803 */
[----:B------:R-:W-:Y:S02]  /*01b0*/  LOP3.LUT R6, R2, 0xff, R9, 0xf8, !PT ;  /* 0x000000ff02067812 */ /* 0x000fe400078ef809 */
[----:B------:R-:W-:Y:S01]  /*01c0*/  LOP3.LUT R0, R0, 0xff000000, R5, 0xf8, !PT ;  /* 0xff00000000007812 */ /* 0x000fe200078ef805 */
[----:B------:R-:W-:Y:S01]  /*01d0*/  IMAD.SHL.U32 R5, R5, 0x100, RZ ;  /* 0x0000010005057824 */ /* 0x000fe200078e00ff */
[----:B------:R-:W-:Y:S01]  /*01e0*/  LOP3.LUT R6, R6, 0xff000000, R7, 0xf8, !PT ;  /* 0xff00000006067812 */ /* 0x000fe200078ef807 */
[----:B------:R-:W-:Y:S01]  /*01f0*/  IMAD.SHL.U32 R7, R7, 0x100, RZ ;  /* 0x0000010007077824 */ /* 0x000fe200078e00ff */
[----:B------:R-:W-:-:S02]  /*0200*/  IADD3 R2, P0, PT, R8, UR10, RZ ;  /* 0x0000000a08027c10 */ /* 0x000fc4000ff1e0ff */
[----:B------:R-:W-:Y:S02]  /*0210*/  LOP3.LUT R4, R0, 0xff0000, R5, 0xf8, !PT ;  /* 0x00ff000000047812 */ /* 0x000fe400078ef805 */
[----:B------:R-:W-:Y:S02]  /*0220*/  IADD3.X R3, PT, PT, R11, UR11, RZ, P0, !PT ;  /* 0x0000000b0b037c10 */ /* 0x000fe400087fe4ff */
[----:B------:R-:W-:-:S05]  /*0230*/  LOP3.LUT R5, R6, 0xff0000, R7, 0xf8, !PT ;  /* 0x00ff000006057812 */ /* 0x000fca00078ef807 */
[----:B------:R-:W-:Y:S01]  /*0240*/  STG.E.64 desc[UR4][R2.64], R4 ;  /* 0x0000000402007986 */ /* 0x000fe2000c101b04 */
[----:B------:R-:W-:Y:S05]  /*0250*/  EXIT ;  /* 0x000000000000794d */ /* 0x000fea0003800000 */
.L_x_86:
        /* <DEDUP_REMOVED lines=10> */
.L_x_102:


//--------------------- .nv.shared.reserved.0     --------------------------
	.section	.nv.shared.reserved.0,"aw",@nobits
	.weak		__nv_reservedSMEM_offset_0_alias
	.size		__nv_reservedSMEM_offset_0_alias, 0, 64
	.other		__nv_reservedSMEM_offset_0_alias,@"STO_CUDA_RESERVED_SHARED STV_DEFAULT"
__nv_reservedSMEM_offset_0_alias:
	.zero		0
	.zero		64


//--------------------- .nv.global                --------------------------
	.section	.nv.global,"aw",@nobits
.nv.global:
	.type		_ZN38_INTERNAL_0686a124_8_cache_cu_6c800cfc4cuda3std3__48in_placeE,@object
	.size		_ZN38_INTERNAL_0686a124_8_cache_cu_6c800cfc4cuda3std3__48in_placeE,(_ZN38_INTERNAL_0686a124_8_cache_cu_6c800cfc4cuda3std6ranges3__45__cpo8distanceE - _ZN38_INTERNAL_0686a124_8_cache_cu_6c800cfc4cuda3std3__48in_placeE)
_ZN38_INTERNAL_0686a124_8_cache_cu_6c800cfc4cuda3std3__48in_placeE:
	.zero		1
	.type		_ZN38_INTERNAL_0686a124_8_cache_cu_6c800cfc4cuda3std6ranges3__45__cpo8distanceE,@object
	.size		_ZN38_INTERNAL_0686a124_8_cache_cu_6c800cfc4cuda3std6ranges3__45__cpo8distanceE,(_ZN38_INTERNAL_0686a124_8_cache_cu_6c800cfc4cuda3std3__45__cpo6cbeginE - _ZN38_INTERNAL_0686a124_8_cache_cu_6c800cfc4cuda3std6ranges3__45__cpo8distanceE)
_ZN38_INTERNAL_0686a124_8_cache_cu_6c800cfc4cuda3std6ranges3__45__cpo8distanceE:
	.zero		1
	.type		_ZN38_INTERNAL_0686a124_8_cache_cu_6c800cfc4cuda3std3__45__cpo6cbeginE,@object
	.size		_ZN38_INTERNAL_0686a124_8_cache_cu_6c800cfc4cuda3std3__45__cpo6cbeginE,(_ZN38_INTERNAL_0686a124_8_cache_cu_6c800cfc4cuda3std6ranges3__45__cpo7advanceE - _ZN38_INTERNAL_0686a124_8_cache_cu_6c800cfc4cuda3std3__45__cpo6cbeginE)
_ZN38_INTERNAL_0686a124_8_cache_cu_6c800cfc4cuda3std3__45__cpo6cbeginE:
	.zero		1
	.type		_ZN38_INTERNAL_0686a124_8_cache_cu_6c800cfc4cuda3std6ranges3__45__cpo7advanceE,@object
	.size		_ZN38_INTERNAL_0686a124_8_cache_cu_6c800cfc4cuda3std6ranges3__45__cpo7advanceE,(_ZN38_INTERNAL_0686a124_8_cache_cu_6c800cfc4cuda3std3__45__cpo7crbeginE - _ZN38_INTERNAL_0686a124_8_cache_cu_6c800cfc4cuda3std6ranges3__45__cpo7advanceE)
_ZN38_INTERNAL_0686a124_8_cache_cu_6c800cfc4cuda3std6ranges3__45__cpo7advanceE:
	.zero		1
	.type		_ZN38_INTERNAL_0686a124_8_cache_cu_6c800cfc4cuda3std3__45__cpo7crbeginE,@object
	.size		_ZN38_INTERNAL_0686a124_8_cache_cu_6c800cfc4cuda3std3__45__cpo7crbeginE,(_ZN38_INTERNAL_0686a124_8_cache_cu_6c800cfc4cuda3std6ranges3__45__cpo4dataE - _ZN38_INTERNAL_0686a124_8_cache_cu_6c800cfc4cuda3std3__45__cpo7crbeginE)
_ZN38_INTERNAL_0686a124_8_cache_cu_6c800cfc4cuda3std3__45__cpo7crbeginE:
	.zero		1
	.type		_ZN38_INTERNAL_0686a124_8_cache_cu_6c800cfc4cuda3std6ranges3__45__cpo4dataE,@object
	.size		_ZN38_INTERNAL_0686a124_8_cache_cu_6c800cfc4cuda3std6ranges3__45__cpo4dataE,(_ZN38_INTERNAL_0686a124_8_cache_cu_6c800cfc4cuda3std6ranges3__45__cpo5beginE - _ZN38_INTERNAL_0686a124_8_cache_cu_6c800cfc4cuda3std6ranges3__45__cpo4dataE)
_ZN38_INTERNAL_0686a124_8_cache_cu_6c800cfc4cuda3std6ranges3__45__cpo4dataE:
	.zero		1
	.type		_ZN38_INTERNAL_0686a124_8_cache_cu_6c800cfc4cuda3std6ranges3__45__cpo5beginE,@object
	.size		_ZN38_INTERNAL_0686a124_8_cache_cu_6c800cfc4cuda3std6ranges3__45__cpo5beginE,(_ZN38_INTERNAL_0686a124_8_cache_cu_6c800cfc4cuda3std3__440_GLOBAL__N__0686a124_8_cache_cu_6c800cfc6ignoreE - _ZN38_INTERNAL_0686a124_8_cache_cu_6c800cfc4cuda3std6ranges3__45__cpo5beginE)
_ZN38_INTERNAL_0686a124_8_cache_cu_6c800cfc4cuda3std6ranges3__45__cpo5beginE:
	.zero		1
	.type		_ZN38_INTERNAL_0686a124_8_cache_cu_6c800cfc4cuda3std3__440_GLOBAL__N__0686a124_8_cache_cu_6c800cfc6ignoreE,@object
	.size		_ZN38_INTERNAL_0686a124_8_cache_cu_6c800cfc4cuda3std3__440_GLOBAL__N__0686a124_8_cache_cu_6c800cfc6ignoreE,(_ZN38_INTERNAL_0686a124_8_cache_cu_6c800cfc4cuda3std6ranges3__45__cpo4sizeE - _ZN38_INTERNAL_0686a124_8_cache_cu_6c800cfc4cuda3std3__440_GLOBAL__N__0686a124_8_cache_cu_6c800cfc6ignoreE)
_ZN38_INTERNAL_0686a124_8_cache_cu_6c800cfc4cuda3std3__440_GLOBAL__N__0686a124_8_cache_cu_6c800cfc6ignoreE:
	.zero		1
	.type		_ZN38_INTERNAL_0686a124_8_cache_cu_6c800cfc4cuda3std6ranges3__45__cpo4sizeE,@object
	.size		_ZN38_INTERNAL_0686a124_8_cache_cu_6c800cfc4cuda3std6ranges3__45__cpo4sizeE,(_ZN38_INTERNAL_0686a124_8_cache_cu_6c800cfc4cuda3std3__45__cpo5beginE - _ZN38_INTERNAL_0686a124_8_cache_cu_6c800cfc4cuda3std6ranges3__45__cpo4sizeE)
_ZN38_INTERNAL_0686a124_8_cache_cu_6c800cfc4cuda3std6ranges3__45__cpo4sizeE:
	.zero		1
	.type		_ZN38_INTERNAL_0686a124_8_cache_cu_6c800cfc4cuda3std3__45__cpo5beginE,@object
	.size		_ZN38_INTERNAL_0686a124_8_cache_cu_6c800cfc4cuda3std3__45__cpo5beginE,(_ZN38_INTERNAL_0686a124_8_cache_cu_6c800cfc4cuda3std6ranges3__45__cpo6cbeginE - _ZN38_INTERNAL_0686a124_8_cache_cu_6c800cfc4cuda3std3__45__cpo5beginE)
_ZN38_INTERNAL_0686a124_8_cache_cu_6c800cfc4cuda3std3__45__cpo5beginE:
	.zero		1
	.type		_ZN38_INTERNAL_0686a124_8_cache_cu_6c800cfc4cuda3std6ranges3__45__cpo6cbeginE,@object
	.size		_ZN38_INTERNAL_0686a124_8_cache_cu_6c800cfc4cuda3std6ranges3__45__cpo6cbeginE,(_ZN38_INTERNAL_0686a124_8_cache_cu_6c800cfc4cuda3std3__45__cpo6rbeginE - _ZN38_INTERNAL_0686a124_8_cache_cu_6c800cfc4cuda3std6ranges3__45__cpo6cbeginE)
_ZN38_INTERNAL_0686a124_8_cache_cu_6c800cfc4cuda3std6ranges3__45__cpo6cbeginE:
	.zero		1
	.type		_ZN38_INTERNAL_0686a124_8_cache_cu_6c800cfc4cuda3std3__45__cpo6rbeginE,@object
	.size		_ZN38_INTERNAL_0686a124_8_cache_cu_6c800cfc4cuda3std3__45__cpo6rbeginE,(_ZN38_INTERNAL_0686a124_8_cache_cu_6c800cfc4cuda3std6ranges3__45__cpo4nextE - _ZN38_INTERNAL_0686a124_8_cache_cu_6c800cfc4cuda3std3__45__cpo6rbeginE)
_ZN38_INTERNAL_0686a124_8_cache_cu_6c800cfc4cuda3std3__45__cpo6rbeginE:
	.zero		1
	.type		_ZN38_INTERNAL_0686a124_8_cache_cu_6c800cfc4cuda3std6ranges3__45__cpo4nextE,@object
	.size		_ZN38_INTERNAL_0686a124_8_cache_cu_6c800cfc4cuda3std6ranges3__45__cpo4nextE,(_ZN38_INTERNAL_0686a124_8_cache_cu_6c800cfc4cuda3std6ranges3__45__cpo4swapE - _ZN38_INTERNAL_0686a124_8_cache_cu_6c800cfc4cuda3std6ranges3__45__cpo4nextE)
_ZN38_INTERNAL_0686a124_8_cache_cu_6c800cfc4cuda3std6ranges3__45__cpo4nextE:
	.zero		1
	.type		_ZN38_INTERNAL_0686a124_8_cache_cu_6c800cfc4cuda3std6ranges3__45__cpo4swapE,@object
	.size		_ZN38_INTERNAL_0686a124_8_cache_cu_6c800cfc4cuda3std6ranges3__45__cpo4swapE,(_ZN38_INTERNAL_0686a124_8_cache_cu_6c800cfc4cuda3std3__420unreachable_sentinelE - _ZN38_INTERNAL_0686a124_8_cache_cu_6c800cfc4cuda3std6ranges3__45__cpo4swapE)
_ZN38_INTERNAL_0686a124_8_cache_cu_6c800cfc4cuda3std6ranges3__45__cpo4swapE:
	.zero		1
	.type		_ZN38_INTERNAL_0686a124_8_cache_cu_6c800cfc4cuda3std3__420unreachable_sentinelE,@object
	.size		_ZN38_INTERNAL_0686a124_8_cache_cu_6c800cfc4cuda3std3__420unreachable_sentinelE,(_ZN38_INTERNAL_0686a124_8_cache_cu_6c800cfc6thrust24THRUST_300001_SM_1000_NS6system6detail10sequential3seqE - _ZN38_INTERNAL_0686a124_8_cache_cu_6c800cfc4cuda3std3__420unreachable_sentinelE)
_ZN38_INTERNAL_0686a124_8_cache_cu_6c800cfc4cuda3std3__420unreachable_sentinelE:
	.zero		1
	.type		_ZN38_INTERNAL_0686a124_8_cache_cu_6c800cfc6thrust24THRUST_300001_SM_1000_NS6system6detail10sequential3seqE,@object
	.size		_ZN38_INTERNAL_0686a124_8_cache_cu_6c800cfc6thrust24THRUST_300001_SM_1000_NS6system6detail10sequential3seqE,(_ZN38_INTERNAL_0686a124_8_cache_cu_6c800cfc4cuda3std3__45__cpo4cendE - _ZN38_INTERNAL_0686a124_8_cache_cu_6c800cfc6thrust24THRUST_300001_SM_1000_NS6system6detail10sequential3seqE)
_ZN38_INTERNAL_0686a124_8_cache_cu_6c800cfc6thrust24THRUST_300001_SM_1000_NS6system6detail10sequential3seqE:
	.zero		1
	.type		_ZN38_INTERNAL_0686a124_8_cache_cu_6c800cfc4cuda3std3__45__cpo4cendE,@object
	.size		_ZN38_INTERNAL_0686a124_8_cache_cu_6c800cfc4cuda3std3__45__cpo4cendE,(_ZN38_INTERNAL_0686a124_8_cache_cu_6c800cfc4cuda3std6ranges3__45__cpo9iter_swapE - _ZN38_INTERNAL_0686a124_8_cache_cu_6c800cfc4cuda3std3__45__cpo4cendE)
_ZN38_INTERNAL_0686a124_8_cache_cu_6c800cfc4cuda3std3__45__cpo4cendE:
	.zero		1
	.type		_ZN38_INTERNAL_0686a124_8_cache_cu_6c800cfc4cuda3std6ranges3__45__cpo9iter_swapE,@object
	.size		_ZN38_INTERNAL_0686a124_8_cache_cu_6c800cfc4cuda3std6ranges3__45__cpo9iter_swapE,(_ZN38_INTERNAL_0686a124_8_cache_cu_6c800cfc4cuda3std3__45__cpo5crendE - _ZN38_INTERNAL_0686a124_8_cache_cu_6c800cfc4cuda3std6ranges3__45__cpo9iter_swapE)
_ZN38_INTERNAL_0686a124_8_cache_cu_6c800cfc4cuda3std6ranges3__45__cpo9iter_swapE:
	.zero		1
	.type		_ZN38_INTERNAL_0686a124_8_cache_cu_6c800cfc4cuda3std3__45__cpo5crendE,@object
	.size		_ZN38_INTERNAL_0686a124_8_cache_cu_6c800cfc4cuda3std3__45__cpo5crendE,(_ZN38_INTERNAL_0686a124_8_cache_cu_6c800cfc4cuda3std6ranges3__45__cpo5cdataE - _ZN38_INTERNAL_0686a124_8_cache_cu_6c800cfc4cuda3std3__45__cpo5crendE)
_ZN38_INTERNAL_0686a124_8_cache_cu_6c800cfc4cuda3std3__45__cpo5crendE:
	.zero		1
	.type		_ZN38_INTERNAL_0686a124_8_cache_cu_6c800cfc4cuda3std6ranges3__45__cpo5cdataE,@object
	.size		_ZN38_INTERNAL_0686a124_8_cache_cu_6c800cfc4cuda3std6ranges3__45__cpo5cdataE,(_ZN38_INTERNAL_0686a124_8_cache_cu_6c800cfc4cuda3std6ranges3__45__cpo3endE - _ZN38_INTERNAL_0686a124_8_cache_cu_6c800cfc4cuda3std6ranges3__45__cpo5cdataE)
_ZN38_INTERNAL_0686a124_8_cache_cu_6c800cfc4cuda3std6ranges3__45__cpo5cdataE:
	.zero		1
	.type		_ZN38_INTERNAL_0686a124_8_cache_cu_6c800cfc4cuda3std6ranges3__45__cpo3endE,@object
	.size		_ZN38_INTERNAL_0686a124_8_cache_cu_6c800cfc4cuda3std6ranges3__45__cpo3endE,(_ZN38_INTERNAL_0686a124_8_cache_cu_6c800cfc4cuda3std3__419piecewise_constructE - _ZN38_INTERNAL_0686a124_8_cache_cu_6c800cfc4cuda3std6ranges3__45__cpo3endE)
_ZN38_INTERNAL_0686a124_8_cache_cu_6c800cfc4cuda3std6ranges3__45__cpo3endE:
	.zero		1
	.type		_ZN38_INTERNAL_0686a124_8_cache_cu_6c800cfc4cuda3std3__419piecewise_constructE,@object
	.size		_ZN38_INTERNAL_0686a124_8_cache_cu_6c800cfc4cuda3std3__419piecewise_constructE,(_ZN38_INTERNAL_0686a124_8_cache_cu_6c800cfc4cuda3std6ranges3__45__cpo5ssizeE - _ZN38_INTERNAL_0686a124_8_cache_cu_6c800cfc4cuda3std3__419piecewise_constructE)
_ZN38_INTERNAL_0686a124_8_cache_cu_6c800cfc4cuda3std3__419piecewise_constructE:
	.zero		1
	.type		_ZN38_INTERNAL_0686a124_8_cache_cu_6c800cfc4cuda3std6ranges3__45__cpo5ssizeE,@object
	.size		_ZN38_INTERNAL_0686a124_8_cache_cu_6c800cfc4cuda3std6ranges3__45__cpo5ssizeE,(_ZN38_INTERNAL_0686a124_8_cache_cu_6c800cfc4cuda3std3__45__cpo3endE - _ZN38_INTERNAL_0686a124_8_cache_cu_6c800cfc4cuda3std6ranges3__45__cpo5ssizeE)
_ZN38_INTERNAL_0686a124_8_cache_cu_6c800cfc4cuda3std6ranges3__45__cpo5ssizeE:
	.zero		1
	.type		_ZN38_INTERNAL_0686a124_8_cache_cu_6c800cfc4cuda3std3__45__cpo3endE,@object
	.size		_ZN38_INTERNAL_0686a124_8_cache_cu_6c800cfc4cuda3std3__45__cpo3endE,(_ZN38_INTERNAL_0686a124_8_cache_cu_6c800cfc4cuda3std6ranges3__45__cpo4cendE - _ZN38_INTERNAL_0686a124_8_cache_cu_6c800cfc4cuda3std3__45__cpo3endE)
_ZN38_INTERNAL_0686a124_8_cache_cu_6c800cfc4cuda3std3__45__cpo3endE:
	.zero		1
	.type		_ZN38_INTERNAL_0686a124_8_cache_cu_6c800cfc4cuda3std6ranges3__45__cpo4cendE,@object
	.size		_ZN38_INTERNAL_0686a124_8_cache_cu_6c800cfc4cuda3std6ranges3__45__cpo4cendE,(_ZN38_INTERNAL_0686a124_8_cache_cu_6c800cfc4cuda3std3__45__cpo4rendE - _ZN38_INTERNAL_0686a124_8_cache_cu_6c800cfc4cuda3std6ranges3__45__cpo4cendE)
_ZN38_INTERNAL_0686a124_8_cache_cu_6c800cfc4cuda3std6ranges3__45__cpo4cendE:
	.zero		1
	.type		_ZN38_INTERNAL_0686a124_8_cache_cu_6c800cfc4cuda3std3__45__cpo4rendE,@object
	.size		_ZN38_INTERNAL_0686a124_8_cache_cu_6c800cfc4cuda3std3__45__cpo4rendE,(_ZN38_INTERNAL_0686a124_8_cache_cu_6c800cfc4cuda3std6ranges3__45__cpo4prevE - _ZN38_INTERNAL_0686a124_8_cache_cu_6c800cfc4cuda3std3__45__cpo4rendE)
_ZN38_INTERNAL_0686a124_8_cache_cu_6c800cfc4cuda3std3__45__cpo4rendE:
	.zero		1
	.type		_ZN38_INTERNAL_0686a124_8_cache_cu_6c800cfc4cuda3std6ranges3__45__cpo4prevE,@object
	.size		_ZN38_INTERNAL_0686a124_8_cache_cu_6c800cfc4cuda3std6ranges3__45__cpo4prevE,(_ZN38_INTERNAL_0686a124_8_cache_cu_6c800cfc4cuda3std6ranges3__45__cpo9iter_moveE - _ZN38_INTERNAL_0686a124_8_cache_cu_6c800cfc4cuda3std6ranges3__45__cpo4prevE)
_ZN38_INTERNAL_0686a124_8_cache_cu_6c800cfc4cuda3std6ranges3__45__cpo4prevE:
	.zero		1
	.type		_ZN38_INTERNAL_0686a124_8_cache_cu_6c800cfc4cuda3std6ranges3__45__cpo9iter_moveE,@object
	.size		_ZN38_INTERNAL_0686a124_8_cache_cu_6c800cfc4cuda3std6ranges3__45__cpo9iter_moveE,(.L_13 - _ZN38_INTERNAL_0686a124_8_cache_cu_6c800cfc4cuda3std6ranges3__45__cpo9iter_moveE)
_ZN38_INTERNAL_0686a124_8_cache_cu_6c800cfc4cuda3std6ranges3__45__cpo9iter_moveE:
	.zero		1
.L_13:


//--------------------- .nv.shared._Z19fp16_to_q_kv_kernelILi8ELi8EEvPK6__halfPhPS0_S2_S3_S4_iii --------------------------
	.section	.nv.shared._Z19fp16_to_q_kv_kernelILi8ELi8EEvPK6__halfPhPS0_S2_S3_S4_iii,"aw",@nobits
	.sectionflags	@""
	.align	4
.nv.shared._Z19fp16_to_q_kv_kernelILi8ELi8EEvPK6__halfPhPS0_S2_S3_S4_iii:
	.zero		1568


//--------------------- .nv.shared._Z19fp16_to_q_kv_kernelILi8ELi4EEvPK6__halfPhPS0_S2_S3_S4_iii --------------------------
	.section	.nv.shared._Z19fp16_to_q_kv_kernelILi8ELi4EEvPK6__halfPhPS0_S2_S3_S4_iii,"aw",@nobits
	.sectionflags	@""
	.align	4
.nv.shared._Z19fp16_to_q_kv_kernelILi8ELi4EEvPK6__halfPhPS0_S2_S3_S4_iii:
	.zero		1856


//--------------------- .nv.shared._Z19fp16_to_q_kv_kernelILi4ELi4EEvPK6__halfPhPS0_S2_S3_S4_iii --------------------------
	.section	.nv.shared._Z19fp16_to_q_kv_kernelILi4ELi4EEvPK6__halfPhPS0_S2_S3_S4_iii,"aw",@nobits
	.sectionflags	@""
	.align	4
.nv.shared._Z19fp16_to_q_kv_kernelILi4ELi4EEvPK6__halfPhPS0_S2_S3_S4_iii:
	.zero		1312


//--------------------- .nv.shared._Z25fp16_to_q_kv_paged_kernelILi8ELi8EEvPK6__halfPhPS0_S2_S3_S4_PKiS6_iiii --------------------------
	.section	.nv.shared._Z25fp16_to_q_kv_paged_kernelILi8ELi8EEvPK6__halfPhPS0_S2_S3_S4_PKiS6_iiii,"aw",@nobits
	.sectionflags	@""
	.align	4
.nv.shared._Z25fp16_to_q_kv_paged_kernelILi8ELi8EEvPK6__halfPhPS0_S2_S3_S4_PKiS6_iiii:
	.zero		1568


//--------------------- .nv.shared._Z25fp16_to_q_kv_paged_kernelILi8ELi4EEvPK6__halfPhPS0_S2_S3_S4_PKiS6_iiii --------------------------
	.section	.nv.shared._Z25fp16_to_q_kv_paged_kernelILi8ELi4EEvPK6__halfPhPS0_S2_S3_S4_PKiS6_iiii,"aw",@nobits
	.sectionflags	@""
	.align	4
.nv.shared._Z25fp16_to_q_kv_paged_kernelILi8ELi4EEvPK6__halfPhPS0_S2_S3_S4_PKiS6_iiii:
	.zero		1856


//--------------------- .nv.shared._Z25fp16_to_q_kv_paged_kernelILi4ELi4EEvPK6__halfPhPS0_S2_S3_S4_PKiS6_iiii --------------------------
	.section	.nv.shared._Z25fp16_to_q_kv_paged_kernelILi4ELi4EEvPK6__halfPhPS0_S2_S3_S4_PKiS6_iiii,"aw",@nobits
	.sectionflags	@""
	.align	4
.nv.shared._Z25fp16_to_q_kv_paged_kernelILi4ELi4EEvPK6__halfPhPS0_S2_S3_S4_PKiS6_iiii:
	.zero		1312


//--------------------- .nv.constant0._Z19cache_rotate_kernelPhPKjS_mm --------------------------
	.section	.nv.constant0._Z19cache_rotate_kernelPhPKjS_mm,"a",@progbits
	.sectionflags	@""
	.align	4
.nv.constant0._Z19cache_rotate_kernelPhPKjS_mm:
	.zero		936


//--------------------- .nv.constant0._Z19q_to_fp16_kv_kernelILi8ELi8EEvPKhPK6__halfPS2_S1_S4_S5_iii --------------------------
	.section	.nv.constant0._Z19q_to_fp16_kv_kernelILi8ELi8EEvPKhPK6__halfPS2_S1_S4_S5_iii,"a",@progbits
	.sectionflags	@""
	.align	4
.nv.constant0._Z19q_to_fp16_kv_kernelILi8ELi8EEvPKhPK6__halfPS2_S1_S4_S5_iii:
	.zero		956


//--------------------- .nv.constant0._Z19q_to_fp16_kv_kernelILi8ELi4EEvPKhPK6__halfPS2_S1_S4_S5_iii --------------------------
	.section	.nv.constant0._Z19q_to_fp16_kv_kernelILi8ELi4EEvPKhPK6__halfPS2_S1_S4_S5_iii,"a",@progbits
	.sectionflags	@""
	.align	4
.nv.constant0._Z19q_to_fp16_kv_kernelILi8ELi4EEvPKhPK6__halfPS2_S1_S4_S5_iii:
	.zero		956


//--------------------- .nv.constant0._Z19q_to_fp16_kv_kernelILi4ELi4EEvPKhPK6__halfPS2_S1_S4_S5_iii --------------------------
	.section	.nv.constant0._Z19q_to_fp16_kv_kernelILi4ELi4EEvPKhPK6__halfPS2_S1_S4_S5_iii,"a",@progbits
	.sectionflags	@""
	.align	4
.nv.constant0._Z19q_to_fp16_kv_kernelILi4ELi4EEvPKhPK6__halfPS2_S1_S4_S5_iii:
	.zero		956


//--------------------- .nv.constant0._Z25q_to_fp16_kv_paged_kernelILi8ELi8EEvPKhPK6__halfPS2_S1_S4_S5_PKiS7_iii --------------------------
	.section	.nv.constant0._Z25q_to_fp16_kv_paged_kernelILi8ELi8EEvPKhPK6__halfPS2_S1_S4_S5_PKiS7_iii,"a",@progbits
	.sectionflags	@""
	.align	4
.nv.constant0._Z25q_to_fp16_kv_paged_kernelILi8ELi8EEvPKhPK6__halfPS2_S1_S4_S5_PKiS7_iii:
	.zero		972


//--------------------- .nv.constant0._Z25q_to_fp16_kv_paged_kernelILi8ELi4EEvPKhPK6__halfPS2_S1_S4_S5_PKiS7_iii --------------------------
	.section	.nv.constant0._Z25q_to_fp16_kv_paged_kernelILi8ELi4EEvPKhPK6__halfPS2_S1_S4_S5_PKiS7_iii,"a",@progbits
	.sectionflags	@""
	.align	4
.nv.constant0._Z25q_to_fp16_kv_paged_kernelILi8ELi4EEvPKhPK6__halfPS2_S1_S4_S5_PKiS7_iii:
	.zero		972


//--------------------- .nv.constant0._Z25q_to_fp16_kv_paged_kernelILi4ELi4EEvPKhPK6__halfPS2_S1_S4_S5_PKiS7_iii --------------------------
	.section	.nv.constant0._Z25q_to_fp16_kv_paged_kernelILi4ELi4EEvPKhPK6__halfPS2_S1_S4_S5_PKiS7_iii,"a",@progbits
	.sectionflags	@""
	.align	4
.nv.constant0._Z25q_to_fp16_kv_paged_kernelILi4ELi4EEvPKhPK6__halfPS2_S1_S4_S5_PKiS7_iii:
	.zero		972


//--------------------- .nv.constant0._Z19fp16_to_q_kv_kernelILi8ELi8EEvPK6__halfPhPS0_S2_S3_S4_iii --------------------------
	.section	.nv.constant0._Z19fp16_to_q_kv_kernelILi8ELi8EEvPK6__halfPhPS0_S2_S3_S4_iii,"a",@progbits
	.sectionflags	@""
	.align	4
.nv.constant0._Z19fp16_to_q_kv_kernelILi8ELi8EEvPK6__halfPhPS0_S2_S3_S4_iii:
	.zero		956


//--------------------- .nv.constant0._Z19fp16_to_q_kv_kernelILi8ELi4EEvPK6__halfPhPS0_S2_S3_S4_iii --------------------------
	.section	.nv.constant0._Z19fp16_to_q_kv_kernelILi8ELi4EEvPK6__halfPhPS0_S2_S3_S4_iii,"a",@progbits
	.sectionflags	@""
	.align	4
.nv.constant0._Z19fp16_to_q_kv_kernelILi8ELi4EEvPK6__halfPhPS0_S2_S3_S4_iii:
	.zero		956


//--------------------- .nv.constant0._Z19fp16_to_q_kv_kernelILi4ELi4EEvPK6__halfPhPS0_S2_S3_S4_iii --------------------------
	.section	.nv.constant0._Z19fp16_to_q_kv_kernelILi4ELi4EEvPK6__halfPhPS0_S2_S3_S4_iii,"a",@progbits
	.sectionflags	@""
	.align	4
.nv.constant0._Z19fp16_to_q_kv_kernelILi4ELi4EEvPK6__halfPhPS0_S2_S3_S4_iii:
	.zero		956


//--------------------- .nv.constant0._Z25fp16_to_q_kv_paged_kernelILi8ELi8EEvPK6__halfPhPS0_S2_S3_S4_PKiS6_iiii --------------------------
	.section	.nv.constant0._Z25fp16_to_q_kv_paged_kernelILi8ELi8EEvPK6__halfPhPS0_S2_S3_S4_PKiS6_iiii,"a",@progbits
	.sectionflags	@""
	.align	4
.nv.constant0._Z25fp16_to_q_kv_paged_kernelILi8ELi8EEvPK6__halfPhPS0_S2_S3_S4_PKiS6_iiii:
	.zero		976


//--------------------- .nv.constant0._Z25fp16_to_q_kv_paged_kernelILi8ELi4EEvPK6__halfPhPS0_S2_S3_S4_PKiS6_iiii --------------------------
	.section	.nv.constant0._Z25fp16_to_q_kv_paged_kernelILi8ELi4EEvPK6__halfPhPS0_S2_S3_S4_PKiS6_iiii,"a",@progbits
	.sectionflags	@""
	.align	4
.nv.constant0._Z25fp16_to_q_kv_paged_kernelILi8ELi4EEvPK6__halfPhPS0_S2_S3_S4_PKiS6_iiii:
	.zero		976


//--------------------- .nv.constant0._Z25fp16_to_q_kv_paged_kernelILi4ELi4EEvPK6__halfPhPS0_S2_S3_S4_PKiS6_iiii --------------------------
	.section	.nv.constant0._Z25fp16_to_q_kv_paged_kernelILi4ELi4EEvPK6__halfPhPS0_S2_S3_S4_PKiS6_iiii,"a",@progbits
	.sectionflags	@""
	.align	4
.nv.constant0._Z25fp16_to_q_kv_paged_kernelILi4ELi4EEvPK6__halfPhPS0_S2_S3_S4_PKiS6_iiii:
	.zero		976


//--------------------- .nv.constant0._Z18fp8_to_fp16_kernelPKhP6__halfiiii --------------------------
	.section	.nv.constant0._Z18fp8_to_fp16_kernelPKhP6__halfiiii,"a",@progbits
	.sectionflags	@""
	.align	4
.nv.constant0._Z18fp8_to_fp16_kernelPKhP6__halfiiii:
	.zero		928


//--------------------- .nv.constant0._Z18fp16_to_fp8_kernelPK6__halfPhiiii --------------------------
	.section	.nv.constant0._Z18fp16_to_fp8_kernelPK6__halfPhiiii,"a",@progbits
	.sectionflags	@""
	.align	4
.nv.constant0._Z18fp16_to_fp8_kernelPK6__halfPhiiii:
	.zero		928


//--------------------- SYMBOLS --------------------------

	.type		.nv.reservedSmem.offset0,@object
	.size		.nv.reservedSmem.offset0,0x4
	.type		.nv.reservedSmem.cap,@object
	.size		.nv.reservedSmem.cap,0x4
